def matmul_kernel(
    a_ptr,
    b_ptr,
    c_ptr,
    M,
    N,
    K,
    stride_am,
    stride_ak,
    stride_bk,
    stride_bn,
    stride_cm,
    stride_cn,
    BLOCK_M: tl.constexpr,
    BLOCK_N: tl.constexpr,
    BLOCK_K: tl.constexpr,
    GROUP_M: tl.constexpr,
):
    pid = tl.program_id(axis=0)
    num_pid_m = tl.cdiv(M, BLOCK_M)
    num_pid_n = tl.cdiv(N, BLOCK_N)
    num_pid_in_group = GROUP_M * num_pid_n
    group_id = pid // num_pid_in_group
    first_pid_m = group_id * GROUP_M
    group_size_m = min(num_pid_m - first_pid_m, GROUP_M)
    pid_m = first_pid_m + ((pid % num_pid_in_group) % group_size_m)
    pid_n = (pid % num_pid_in_group) // group_size_m

    offs_am = (pid_m * BLOCK_M + tl.arange(0, BLOCK_M)) % M
    offs_bn = (pid_n * BLOCK_N + tl.arange(0, BLOCK_N)) % N
    offs_k = tl.arange(0, BLOCK_K)
    a_ptrs = a_ptr + offs_am[:, None] * stride_am + offs_k[None, :] * stride_ak
    b_ptrs = b_ptr + offs_k[:, None] * stride_bk + offs_bn[None, :] * stride_bn

    acc = tl.zeros((BLOCK_M, BLOCK_N), dtype=tl.float32)
    for kk in range(0, tl.cdiv(K, BLOCK_K)):
        a = tl.load(a_ptrs, mask=offs_k[None, :] < K - kk * BLOCK_K, other=0.0)
        b = tl.load(b_ptrs, mask=offs_k[:, None] < K - kk * BLOCK_K, other=0.0)
        acc = tl.dot(a, b, acc)
        a_ptrs += BLOCK_K * stride_ak
        b_ptrs += BLOCK_K * stride_bk

    c = acc.to(c_ptr.dtype.element_ty)
    offs_cm = pid_m * BLOCK_M + tl.arange(0, BLOCK_M)
    offs_cn = pid_n * BLOCK_N + tl.arange(0, BLOCK_N)
    c_ptrs = c_ptr + offs_cm[:, None] * stride_cm + offs_cn[None, :] * stride_cn
    mask = (offs_cm[:, None] < M) & (offs_cn[None, :] < N)
    tl.store(c_ptrs, c, mask=mask)

# config = {"BLOCK_K": 32, "BLOCK_M": 512, "BLOCK_N": 64, "GROUP_M": 8, "arch": "sm_100", "dtype": "fp32", "num_ctas": 1, "num_stages": 5, "num_warps": 4}
# arch = sm_100


// ===== COMPILED SASS (sm_100a) =====

	.target	sm_100a

	.elftype	@"ET_EXEC"


//--------------------- .note.nv.tkinfo           --------------------------
	.section	.note.nv.tkinfo,"",@"SHT_NOTE"
	.sectionflags	@"SHF_NOTE_NV_TKINFO"
	.tkinfo
        /*0018*/ 	.word	0x00000081
        /*0030*/ 	.string	""
        /*0030*/ 	.string	"ptxas-blackwell"
        /*0030*/ 	.string	"Cuda compilation tools, release 12.9, V12.9.86"
        /*0030*/ 	.string	"Build cuda_12.9.r12.9/compiler.36037853_0"
        /*0030*/ 	.string	"-v  -suppress-debug-info  -lineinfo  -arch sm_100a "



//--------------------- .note.nv.cuver            --------------------------
	.section	.note.nv.cuver,"",@"SHT_NOTE"
	.sectionflags	@"SHF_NOTE_NV_CUVER"
        /*0018*/ 	.short	0x0001
        /*001a*/ 	.short	0x0064
        /*001c*/ 	.short	0x0001
        /*001e*/ 	.short	0x0000
        /*0020*/ 	.short	0x0001
        /*0022*/ 	.short	0x0000


//--------------------- .nv.info                  --------------------------
	.section	.nv.info,"",@"SHT_CUDA_INFO"
	.align	4


	//----- nvinfo : EIATTR_REGCOUNT
	.align		4
        /*0000*/ 	.byte	0x04, 0x2f
        /*0002*/ 	.short	(.L_4 - .L_3)
	.align		4
.L_3:
        /*0004*/ 	.word	index@(matmul_kernel)
        /*0008*/ 	.word	0x000000ff


	//----- nvinfo : EIATTR_FRAME_SIZE
	.align		4
.L_4:
        /*000c*/ 	.byte	0x04, 0x11
        /*000e*/ 	.short	(.L_6 - .L_5)
	.align		4
.L_5:
        /*0010*/ 	.word	index@($__internal_2_$__cuda_sm10x_tcgen05_guardrail_trap_unallocated_columns_being_dealloced)
        /*0014*/ 	.word	0x00000688


	//----- nvinfo : EIATTR_FRAME_SIZE
	.align		4
.L_6:
        /*0018*/ 	.byte	0x04, 0x11
        /*001a*/ 	.short	(.L_8 - .L_7)
	.align		4
.L_7:
        /*001c*/ 	.word	index@($__internal_1_$__cuda_sm10x_tcgen05_guardrail_trap_phase_invalid_during_alloc)
        /*0020*/ 	.word	0x00000688


	//----- nvinfo : EIATTR_FRAME_SIZE
	.align		4
.L_8:
        /*0024*/ 	.byte	0x04, 0x11
        /*0026*/ 	.short	(.L_10 - .L_9)
	.align		4
.L_9:
        /*0028*/ 	.word	index@($__internal_0_$__cuda_sm10x_tcgen05_guardrail_trap_col_being_dealloced_not_returned_by_alloc)
        /*002c*/ 	.word	0x00000688


	//----- nvinfo : EIATTR_FRAME_SIZE
	.align		4
.L_10:
        /*0030*/ 	.byte	0x04, 0x11
        /*0032*/ 	.short	(.L_12 - .L_11)
	.align		4
.L_11:
        /*0034*/ 	.word	index@(matmul_kernel)
        /*0038*/ 	.word	0x00000688


	//----- nvinfo : EIATTR_MIN_STACK_SIZE
	.align		4
.L_12:
        /*003c*/ 	.byte	0x04, 0x12
        /*003e*/ 	.short	(.L_14 - .L_13)
	.align		4
.L_13:
        /*0040*/ 	.word	index@(matmul_kernel)
        /*0044*/ 	.word	0x00000688
.L_14:


//--------------------- .nv.info.matmul_kernel    --------------------------
	.section	.nv.info.matmul_kernel,"",@"SHT_CUDA_INFO"
	.sectionflags	@""
	.align	4


	//----- nvinfo : EIATTR_CUDA_API_VERSION
	.align		4
        /*0000*/ 	.byte	0x04, 0x37
        /*0002*/ 	.short	(.L_16 - .L_15)
.L_15:
        /*0004*/ 	.word	0x00000081


	//----- nvinfo : EIATTR_KPARAM_INFO
	.align		4
.L_16:
        /*0008*/ 	.byte	0x04, 0x17
        /*000a*/ 	.short	(.L_18 - .L_17)
.L_17:
        /*000c*/ 	.word	0x00000000
        /*0010*/ 	.short	0x000d
        /*0012*/ 	.short	0x0048
        /*0014*/ 	.byte	0x00, 0xf4, 0x21, 0x00


	//----- nvinfo : EIATTR_KPARAM_INFO
	.align		4
.L_18:
        /*0018*/ 	.byte	0x04, 0x17
        /*001a*/ 	.short	(.L_20 - .L_19)
.L_19:
        /*001c*/ 	.word	0x00000000
        /*0020*/ 	.short	0x000c
        /*0022*/ 	.short	0x0040
        /*0024*/ 	.byte	0x00, 0xf4, 0x21, 0x00


	//----- nvinfo : EIATTR_KPARAM_INFO
	.align		4
.L_20:
        /*0028*/ 	.byte	0x04, 0x17
        /*002a*/ 	.short	(.L_22 - .L_21)
.L_21:
        /*002c*/ 	.word	0x00000000
        /*0030*/ 	.short	0x000b
        /*0032*/ 	.short	0x0038
        /*0034*/ 	.byte	0x00, 0xf0, 0x11, 0x00


	//----- nvinfo : EIATTR_KPARAM_INFO
	.align		4
.L_22:
        /*0038*/ 	.byte	0x04, 0x17
        /*003a*/ 	.short	(.L_24 - .L_23)
.L_23:
        /*003c*/ 	.word	0x00000000
        /*0040*/ 	.short	0x000a
        /*0042*/ 	.short	0x0034
        /*0044*/ 	.byte	0x00, 0xf0, 0x11, 0x00


	//----- nvinfo : EIATTR_KPARAM_INFO
	.align		4
.L_24:
        /*0048*/ 	.byte	0x04, 0x17
        /*004a*/ 	.short	(.L_26 - .L_25)
.L_25:
        /*004c*/ 	.word	0x00000000
        /*0050*/ 	.short	0x0009
        /*0052*/ 	.short	0x0030
        /*0054*/ 	.byte	0x00, 0xf0, 0x11, 0x00


	//----- nvinfo : EIATTR_KPARAM_INFO
	.align		4
.L_26:
        /*0058*/ 	.byte	0x04, 0x17
        /*005a*/ 	.short	(.L_28 - .L_27)
.L_27:
        /*005c*/ 	.word	0x00000000
        /*0060*/ 	.short	0x0008
        /*0062*/ 	.short	0x002c
        /*0064*/ 	.byte	0x00, 0xf0, 0x11, 0x00


	//----- nvinfo : EIATTR_KPARAM_INFO
	.align		4
.L_28:
        /*0068*/ 	.byte	0x04, 0x17
        /*006a*/ 	.short	(.L_30 - .L_29)
.L_29:
        /*006c*/ 	.word	0x00000000
        /*0070*/ 	.short	0x0007
        /*0072*/ 	.short	0x0028
        /*0074*/ 	.byte	0x00, 0xf0, 0x11, 0x00


	//----- nvinfo : EIATTR_KPARAM_INFO
	.align		4
.L_30:
        /*0078*/ 	.byte	0x04, 0x17
        /*007a*/ 	.short	(.L_32 - .L_31)
.L_31:
        /*007c*/ 	.word	0x00000000
        /*0080*/ 	.short	0x0006
        /*0082*/ 	.short	0x0024
        /*0084*/ 	.byte	0x00, 0xf0, 0x11, 0x00


	//----- nvinfo : EIATTR_KPARAM_INFO
	.align		4
.L_32:
        /*0088*/ 	.byte	0x04, 0x17
        /*008a*/ 	.short	(.L_34 - .L_33)
.L_33:
        /*008c*/ 	.word	0x00000000
        /*0090*/ 	.short	0x0005
        /*0092*/ 	.short	0x0020
        /*0094*/ 	.byte	0x00, 0xf0, 0x11, 0x00


	//----- nvinfo : EIATTR_KPARAM_INFO
	.align		4
.L_34:
        /*0098*/ 	.byte	0x04, 0x17
        /*009a*/ 	.short	(.L_36 - .L_35)
.L_35:
        /*009c*/ 	.word	0x00000000
        /*00a0*/ 	.short	0x0004
        /*00a2*/ 	.short	0x001c
        /*00a4*/ 	.byte	0x00, 0xf0, 0x11, 0x00


	//----- nvinfo : EIATTR_KPARAM_INFO
	.align		4
.L_36:
        /*00a8*/ 	.byte	0x04, 0x17
        /*00aa*/ 	.short	(.L_38 - .L_37)
.L_37:
        /*00ac*/ 	.word	0x00000000
        /*00b0*/ 	.short	0x0003
        /*00b2*/ 	.short	0x0018
        /*00b4*/ 	.byte	0x00, 0xf0, 0x11, 0x00


	//----- nvinfo : EIATTR_KPARAM_INFO
	.align		4
.L_38:
        /*00b8*/ 	.byte	0x04, 0x17
        /*00ba*/ 	.short	(.L_40 - .L_39)
.L_39:
        /*00bc*/ 	.word	0x00000000
        /*00c0*/ 	.short	0x0002
        /*00c2*/ 	.short	0x0010
        /*00c4*/ 	.byte	0x00, 0xf4, 0x21, 0x00


	//----- nvinfo : EIATTR_KPARAM_INFO
	.align		4
.L_40:
        /*00c8*/ 	.byte	0x04, 0x17
        /*00ca*/ 	.short	(.L_42 - .L_41)
.L_41:
        /*00cc*/ 	.word	0x00000000
        /*00d0*/ 	.short	0x0001
        /*00d2*/ 	.short	0x0008
        /*00d4*/ 	.byte	0x00, 0xf4, 0x21, 0x00


	//----- nvinfo : EIATTR_KPARAM_INFO
	.align		4
.L_42:
        /*00d8*/ 	.byte	0x04, 0x17
        /*00da*/ 	.short	(.L_44 - .L_43)
.L_43:
        /*00dc*/ 	.word	0x00000000
        /*00e0*/ 	.short	0x0000
        /*00e2*/ 	.short	0x0000
        /*00e4*/ 	.byte	0x00, 0xf4, 0x21, 0x00


	//----- nvinfo : EIATTR_AT_ENTRY_FRAGMENTS
	.align		4
.L_44:
        /*00e8*/ 	.byte	0x04, 0x4f
        /*00ea*/ 	.short	(.L_46 - .L_45)


	//   ....[0]....
.L_45:
        /*00ec*/ 	.word	0x00000004


	//----- nvinfo : EIATTR_RESERVED_SMEM_USED
	.align		4
.L_46:
        /*00f0*/ 	.byte	0x01, 0x41
	.zero		2


	//----- nvinfo : EIATTR_SPARSE_MMA_MASK
	.align		4
        /*00f4*/ 	.byte	0x03, 0x50
        /*00f6*/ 	.short	0x0000


	//----- nvinfo : EIATTR_TCGEN05_1CTA_USED
	.align		4
        /*00f8*/ 	.byte	0x01, 0x51
	.zero		2


	//----- nvinfo : EIATTR_MAXREG_COUNT
	.align		4
        /*00fc*/ 	.byte	0x03, 0x1b
        /*00fe*/ 	.short	0x00ff


	//----- nvinfo : EIATTR_NUM_BARRIERS
	.align		4
        /*0100*/ 	.byte	0x02, 0x4c
        /*0102*/ 	.byte	0x01
	.zero		1


	//----- nvinfo : EIATTR_ANNOTATIONS
	.align		4
        /*0104*/ 	.byte	0x04, 0x55
        /*0106*/ 	.short	(.L_48 - .L_47)


	//   ....[0]....
.L_47:
        /*0108*/ 	.word	0x00000001
        /*010c*/ 	.byte	0xd0, 0x19, 0x00, 0x00, 0x01, 0x00, 0x00, 0x00, 0x30, 0x1a, 0x00, 0x00, 0x01, 0x00, 0x00, 0x00
        /* <DEDUP_REMOVED lines=599> */
        /*268c*/ 	.byte	0xf0, 0x74, 0x01, 0x00


	//----- nvinfo : EIATTR_INT_WARP_WIDE_INSTR_OFFSETS
	.align		4
.L_48:
        /*2690*/ 	.byte	0x04, 0x31
        /*2692*/ 	.short	(.L_50 - .L_49)


	//   ....[0]....
.L_49:
        /*2694*/ 	.word	0x000020a0


	//   ....[1]....
        /*2698*/ 	.word	0x00002120


	//   ....[2]....
        /*269c*/ 	.word	0x000021b0


	//   ....[3]....
        /*26a0*/ 	.word	0x0001b8b0


	//   ....[4]....
        /*26a4*/ 	.word	0x0001b900


	//----- nvinfo : EIATTR_COOP_GROUP_MASK_REGIDS
	.align		4
.L_50:
        /*26a8*/ 	.byte	0x04, 0x29
        /*26aa*/ 	.short	(.L_52 - .L_51)


	//   ....[0]....
.L_51:
        /*26ac*/ 	.word	0xffffffff


	//   ....[1]....
        /*26b0*/ 	.word	0xffffffff


	//   ....[2]....
        /*26b4*/ 	.word	0xffffffff


	//   ....[3]....
        /*26b8*/ 	.word	0xffffffff


	//----- nvinfo : EIATTR_COOP_GROUP_INSTR_OFFSETS
	.align		4
.L_52:
        /*26bc*/ 	.byte	0x04, 0x28
        /*26be*/ 	.short	(.L_54 - .L_53)


	//   ....[0]....
.L_53:
        /*26c0*/ 	.word	0x00000070


	//   ....[1]....
        /*26c4*/ 	.word	0x00000330


	//   ....[2]....
        /*26c8*/ 	.word	0x0001b740


	//   ....[3]....
        /*26cc*/ 	.word	0x0001b9b0


	//----- nvinfo : EIATTR_VRC_CTA_INIT_COUNT
	.align		4
.L_54:
        /*26d0*/ 	.byte	0x02, 0x4a
        /*26d2*/ 	.byte	0x80
	.zero		1


	//----- nvinfo : EIATTR_MBARRIER_INSTR_OFFSETS
	.align		4
        /*26d4*/ 	.byte	0x04, 0x39
        /*26d6*/ 	.short	(.L_56 - .L_55)


	//   ....[0]....
.L_55:
        /*26d8*/ 	.word	0x00002270
        /*26dc*/ 	.word	0x000000ff
        /*26e0*/ 	.word	0x00000000
        /*26e4*/ 	.short	0x0100
        /*26e6*/ 	.byte	0x04
	.zero		1


	//   ....[1]....
        /*26e8*/ 	.word	0x00002340
        /*26ec*/ 	.word	0x000000ff
        /*26f0*/ 	.word	0x0004a008
        /*26f4*/ 	.short	0x0100
        /*26f6*/ 	.byte	0x0a
	.zero		1


	//   ....[2]....
        /*26f8*/ 	.word	0x00011f20
        /*26fc*/ 	.word	0x000000ff
        /*2700*/ 	.word	0x00000000
        /*2704*/ 	.short	0x010a
        /*2706*/ 	.byte	0x04
	.zero		1


	//   ....[3]....
        /*2708*/ 	.word	0x00016280
        /*270c*/ 	.word	0x000000ff
        /*2710*/ 	.word	0x00000000
        /*2714*/ 	.short	0x010a
        /*2716*/ 	.byte	0x04
	.zero		1


	//   ....[4]....
        /*2718*/ 	.word	0x00016340
        /*271c*/ 	.word	0x000000ff
        /*2720*/ 	.word	0x0004a000
        /*2724*/ 	.short	0x0108
        /*2726*/ 	.byte	0x0a
	.zero		1


	//   ....[5]....
        /*2728*/ 	.word	0x00016420
        /*272c*/ 	.word	0x000000ff
        /*2730*/ 	.word	0x0004a008
        /*2734*/ 	.short	0x0108
        /*2736*/ 	.byte	0x0a
	.zero		1


	//   ....[6]....
        /*2738*/ 	.word	0x0001b9d0
        /*273c*/ 	.word	0x000000ff
        /*2740*/ 	.word	0x00000000
        /*2744*/ 	.short	0x010a
        /*2746*/ 	.byte	0x04
	.zero		1


	//   ....[7]....
        /*2748*/ 	.word	0x0001ba00
        /*274c*/ 	.word	0x000000ff
        /*2750*/ 	.word	0x00000000
        /*2754*/ 	.short	0x010a
        /*2756*/ 	.byte	0x04
	.zero		1


	//----- nvinfo : EIATTR_NUM_MBARRIERS
	.align		4
.L_56:
        /*2758*/ 	.byte	0x03, 0x38
        /*275a*/ 	.short	0x0002


	//----- nvinfo : EIATTR_EXIT_INSTR_OFFSETS
	.align		4
        /*275c*/ 	.byte	0x04, 0x1c
        /*275e*/ 	.short	(.L_58 - .L_57)


	//   ....[0]....
.L_57:
        /*2760*/ 	.word	0x0001b9c0


	//----- nvinfo : EIATTR_REQNTID
	.align		4
.L_58:
        /*2764*/ 	.byte	0x04, 0x10
        /*2766*/ 	.short	(.L_60 - .L_59)
.L_59:
        /*2768*/ 	.word	0x00000080
        /*276c*/ 	.word	0x00000001
        /*2770*/ 	.word	0x00000001


	//----- nvinfo : EIATTR_CRS_STACK_SIZE
	.align		4
.L_60:
        /*2774*/ 	.byte	0x04, 0x1e
        /*2776*/ 	.short	(.L_62 - .L_61)
.L_61:
        /*2778*/ 	.word	0x00000000


	//----- nvinfo : EIATTR_CBANK_PARAM_SIZE
	.align		4
.L_62:
        /*277c*/ 	.byte	0x03, 0x19
        /*277e*/ 	.short	0x0050


	//----- nvinfo : EIATTR_PARAM_CBANK
	.align		4
        /*2780*/ 	.byte	0x04, 0x0a
        /*2782*/ 	.short	(.L_64 - .L_63)
	.align		4
.L_63:
        /*2784*/ 	.word	index@(.nv.constant0.matmul_kernel)
        /*2788*/ 	.short	0x0380
        /*278a*/ 	.short	0x0050


	//----- nvinfo : EIATTR_SW_WAR
	.align		4
.L_64:
        /*278c*/ 	.byte	0x04, 0x36
        /*278e*/ 	.short	(.L_66 - .L_65)
.L_65:
        /*2790*/ 	.word	0x00000008
.L_66:


//--------------------- .nv.compat                --------------------------
	.section	.nv.compat,"",@"SHT_CUDA_COMPAT_INFO"
	.align	4
        /*0000*/ 	.byte	0x02, 0x02, 0x02, 0x00, 0x02, 0x05, 0x05, 0x00, 0x02, 0x03, 0x00, 0x00, 0x02, 0x06, 0x01, 0x00


//--------------------- .nv.callgraph             --------------------------
	.section	.nv.callgraph,"",@"SHT_CUDA_CALLGRAPH"
	.align	4
	.sectionentsize	8
	.align		4
        /*0000*/ 	.word	0x00000000
	.align		4
        /*0004*/ 	.word	0xffffffff
	.align		4
        /*0008*/ 	.word	0x00000000
	.align		4
        /*000c*/ 	.word	0xfffffffe
	.align		4
        /*0010*/ 	.word	0x00000000
	.align		4
        /*0014*/ 	.word	0xfffffffd
	.align		4
        /*0018*/ 	.word	0x00000000
	.align		4
        /*001c*/ 	.word	0xfffffffc


//--------------------- .text.matmul_kernel       --------------------------
	.section	.text.matmul_kernel,"ax",@progbits
	.align	128
        .global         matmul_kernel
        .type           matmul_kernel,@function
        .size           matmul_kernel,(.L_x_21 - matmul_kernel)
        .other          matmul_kernel,@"STO_CUDA_ENTRY STV_DEFAULT"
matmul_kernel:
.text.matmul_kernel:
[----:B------:R-:W1:Y:S01]  /*0000*/  LDC R1, c[0x0][0x37c] ;  /* 0x0000df00ff017b82 */ /* 0x000e620000000800 */
[----:B------:R-:W2:Y:S01]  /*0010*/  S2R R0, SR_TID.X ;  /* 0x0000000000007919 */ /* 0x000ea20000002100 */
[----:B-1----:R-:W-:Y:S01]  /*0020*/  VIADD R1, R1, 0xfffff978 ;  /* 0xfffff97801017836 */ /* 0x002fe20000000000 */
[----:B--2---:R-:W-:-:S13]  /*0030*/  ISETP.GE.U32.AND P0, PT, R0, 0x20, PT ;  /* 0x000000200000780c */ /* 0x004fda0003f06070 */
[----:B------:R-:W-:Y:S02]  /*0040*/  VOTEU.ANY UP0, P0 ;  /* 0x0000000000ff7886 */ /* 0x000fe40000000100 */
[----:B------:R-:W-:Y:S05]  /*0050*/  BRA.U UP0, `(.L_x_0) ;  /* 0x0000000100b87547 */ /* 0x000fea000b800000 */
[----:B------:R-:W1:Y:S01]  /*0060*/  S2UR UR6, SR_CgaCtaId ;  /* 0x00000000000679c3 */ /* 0x000e620000008800 */
[----:B------:R-:W-:Y:S01]  /*0070*/  NOP ;  /* 0x0000000000007918 */ /* 0x000fe20000000000 */
[----:B------:R-:W-:Y:S02]  /*0080*/  UMOV UR4, 0x40 ;  /* 0x0000004000047882 */ /* 0x000fe40000000000 */
[----:B-1----:R-:W-:-:S09]  /*0090*/  ULEA UR4, UR6, UR4, 0x18 ;  /* 0x0000000406047291 */ /* 0x002fd2000f8ec0ff */
[----:B------:R-:W1:Y:S01]  /*00a0*/  LDS.U8 R0, [UR4] ;  /* 0x00000004ff007984 */ /* 0x000e620008000000 */
[----:B------:R-:W-:Y:S02]  /*00b0*/  UMOV UR4, 0x400 ;  /* 0x0000040000047882 */ /* 0x000fe40000000000 */
[----:B------:R-:W-:Y:S01]  /*00c0*/  ULEA UR4, UR6, UR4, 0x18 ;  /* 0x0000000406047291 */ /* 0x000fe2000f8ec0ff */
[----:B-1----:R-:W-:-:S13]  /*00d0*/  ISETP.NE.AND P0, PT, R0, RZ, PT ;  /* 0x000000ff0000720c */ /* 0x002fda0003f05270 */
[----:B------:R-:W-:Y:S05]  /*00e0*/  @P0 BRA `(.L_x_1) ;  /* 0x00000000007c0947 */ /* 0x000fea0003800000 */
[----:B------:R-:W-:-:S13]  /*00f0*/  ELECT P0, URZ, PT ;  /* 0x0000000000ff782f */ /* 0x000fda0003800000 */
[----:B------:R-:W-:Y:S05]  /*0100*/  @!P0 BRA `(.L_x_2) ;  /* 0x0000000000848947 */ /* 0x000fea0003800000 */
[----:B------:R-:W-:Y:S01]  /*0110*/  UMOV UR5, 0x10 ;  /* 0x0000001000057882 */ /* 0x000fe20000000000 */
[----:B------:R-:W-:Y:S02]  /*0120*/  IMAD.MOV.U32 R4, RZ, RZ, 0x1 ;  /* 0x00000001ff047424 */ /* 0x000fe400078e00ff */
[----:B------:R-:W-:Y:S02]  /*0130*/  IMAD.MOV.U32 R5, RZ, RZ, 0xffff ;  /* 0x0000ffffff057424 */ /* 0x000fe400078e00ff */
[----:B------:R-:W-:Y:S04]  /*0140*/  DEPBAR.LE SB1, 0x36 ;  /* 0x00009d800000791a */ /* 0x000fe80000000000 */
[----:B------:R-:W1:Y:S02]  /*0150*/  UTCATOMSWS.FIND_AND_SET.ALIGN UP1, UR5, UR5 ;  /* 0x00000005000575e3 */ /* 0x000e640008020800 */
[----:B-1----:R-:W-:-:S04]  /*0160*/  PLOP3.LUT P0, PT, PT, PT, UP1, 0x80, 0x8 ;  /* 0x000000000008781c */ /* 0x002fc80003f0f018 */
[----:B------:R-:W-:-:S04]  /*0170*/  SEL R0, RZ, 0xffffffff, !P0 ;  /* 0xffffffffff007807 */ /* 0x000fc80004000000 */
[----:B------:R-:W-:Y:S02]  /*0180*/  ISETP.NE.AND P0, PT, R0, RZ, PT ;  /* 0x000000ff0000720c */ /* 0x000fe40003f05270 */
[----:B------:R-:W-:-:S11]  /*0190*/  MOV R0, UR5 ;  /* 0x0000000500007c02 */ /* 0x000fd60008000f00 */
[----:B------:R-:W-:Y:S05]  /*01a0*/  @P0 BRA `(.L_x_3) ;  /* 0x0000000000240947 */ /* 0x000fea0003800000 */
.L_x_4:
[----:B------:R-:W-:Y:S05]  /*01b0*/  NANOSLEEP 0x64 ;  /* 0x000000640000795d */ /* 0x000fea0003800000 */
[----:B------:R-:W-:-:S05]  /*01c0*/  UMOV UR5, 0x10 ;  /* 0x0000001000057882 */ /* 0x000fca0000000000 */
[----:B------:R-:W-:Y:S04]  /*01d0*/  DEPBAR.LE SB1, 0x36 ;  /* 0x00009d800000791a */ /* 0x000fe80000000000 */
[----:B------:R-:W1:Y:S02]  /*01e0*/  UTCATOMSWS.FIND_AND_SET.ALIGN UP1, UR5, UR5 ;  /* 0x00000005000575e3 */ /* 0x000e640008020800 */
[----:B-1----:R-:W-:-:S04]  /*01f0*/  PLOP3.LUT P0, PT, PT, PT, UP1, 0x80, 0x8 ;  /* 0x000000000008781c */ /* 0x002fc80003f0f018 */
[----:B------:R-:W-:-:S04]  /*0200*/  SEL R0, RZ, 0xffffffff, !P0 ;  /* 0xffffffffff007807 */ /* 0x000fc80004000000 */
[----:B------:R-:W-:Y:S01]  /*0210*/  ISETP.NE.AND P0, PT, R0, RZ, PT ;  /* 0x000000ff0000720c */ /* 0x000fe20003f05270 */
[----:B------:R-:W-:-:S12]  /*0220*/  IMAD.U32 R0, RZ, RZ, UR5 ;  /* 0x00000005ff007e24 */ /* 0x000fd8000f8e00ff */
[----:B------:R-:W-:Y:S05]  /*0230*/  @!P0 BRA `(.L_x_4) ;  /* 0xfffffffc00dc8947 */ /* 0x000fea000383ffff */
.L_x_3:
[C---:B------:R-:W-:Y:S01]  /*0240*/  VIADD R3, R0.reuse, 0x10 ;  /* 0x0000001000037836 */ /* 0x040fe20000000000 */
[----:B------:R-:W-:Y:S01]  /*0250*/  UMOV UR5, 0x50 ;  /* 0x0000005000057882 */ /* 0x000fe20000000000 */
[----:B------:R-:W-:Y:S01]  /*0260*/  SHF.L.U32 R2, R5, R0, RZ ;  /* 0x0000000005027219 */ /* 0x000fe200000006ff */
[----:B------:R-:W-:Y:S01]  /*0270*/  ULEA UR5, UR6, UR5, 0x18 ;  /* 0x0000000506057291 */ /* 0x000fe2000f8ec0ff */
[----:B------:R-:W-:Y:S01]  /*0280*/  IMAD.SHL.U32 R0, R0, 0x20, RZ ;  /* 0x0000002000007824 */ /* 0x000fe200078e00ff */
[----:B------:R-:W-:-:S04]  /*0290*/  SHF.L.U32 R3, R4, R3, RZ ;  /* 0x0000000304037219 */ /* 0x000fc800000006ff */
[----:B------:R-:W-:-:S05]  /*02a0*/  LOP3.LUT R2, R3, R2, RZ, 0xfc, !PT ;  /* 0x0000000203027212 */ /* 0x000fca00078efcff */
[----:B------:R1:W-:Y:S04]  /*02b0*/  ATOMS.OR RZ, [UR5], R2 ;  /* 0x00000002ffff798c */ /* 0x0003e8000b000005 */
[----:B------:R1:W-:Y:S01]  /*02c0*/  STS [UR4], R0 ;  /* 0x00000000ff007988 */ /* 0x0003e20008000804 */
[----:B------:R-:W-:Y:S05]  /*02d0*/  BRA `(.L_x_2) ;  /* 0x0000000000107947 */ /* 0x000fea0003800000 */
.L_x_1:
[----:B------:R-:W-:Y:S02]  /*02e0*/  MOV R0, 0xffffffff ;  /* 0xffffffff00007802 */ /* 0x000fe40000000f00 */
[----:B------:R-:W-:-:S03]  /*02f0*/  MOV R2, 0x320 ;  /* 0x0000032000027802 */ /* 0x000fc60000000f00 */
[----:B------:R1:W-:Y:S04]  /*0300*/  STS [UR4], R0 ;  /* 0x00000000ff007988 */ /* 0x0003e80008000804 */
[----:B-1----:R-:W-:Y:S05]  /*0310*/  CALL.REL.NOINC `($__internal_1_$__cuda_sm10x_tcgen05_guardrail_trap_phase_invalid_during_alloc) ;  /* 0x000001b400d07944 */ /* 0x002fea0003c00000 */
.L_x_2:
[----:B------:R-:W-:Y:S05]  /*0320*/  WARPSYNC.ALL ;  /* 0x0000000000007948 */ /* 0x000fea0003800000 */
[----:B------:R-:W-:Y:S01]  /*0330*/  NOP ;  /* 0x0000000000007918 */ /* 0x000fe20000000000 */
.L_x_0:
[----:B-1----:R-:W1:Y:S01]  /*0340*/  LDC.64 R2, c[0x0][0x398] ;  /* 0x0000e600ff027b82 */ /* 0x002e620000000a00 */
[----:B------:R-:W2:Y:S01]  /*0350*/  S2R R7, SR_CTAID.X ;  /* 0x0000000000077919 */ /* 0x000ea20000002500 */
[----:B------:R-:W-:Y:S01]  /*0360*/  UMOV UR10, 0x400 ;  /* 0x00000400000a7882 */ /* 0x000fe20000000000 */
[----:B------:R-:W3:Y:S01]  /*0370*/  LDCU UR9, c[0x0][0x3b0] ;  /* 0x00007600ff0977ac */ /* 0x000ee20008000800 */
[----:B------:R-:W4:Y:S01]  /*0380*/  S2R R136, SR_TID.X ;  /* 0x0000000000887919 */ /* 0x000f220000002100 */
[----:B------:R-:W5:Y:S03]  /*0390*/  LDCU.128 UR12, c[0x0][0x380] ;  /* 0x00007000ff0c77ac */ /* 0x000f660008000c00 */
[----:B------:R-:W1:Y:S01]  /*03a0*/  S2UR UR6, SR_CgaCtaId ;  /* 0x00000000000679c3 */ /* 0x000e620000008800 */
[----:B------:R-:W1:Y:S07]  /*03b0*/  LDCU UR7, c[0x0][0x3a4] ;  /* 0x00007480ff0777ac */ /* 0x000e6e0008000800 */
[----:B------:R-:W2:Y:S01]  /*03c0*/  LDC.64 R142, c[0x0][0x3a8] ;  /* 0x0000ea00ff8e7b82 */ /* 0x000ea20000000a00 */
[----:B-1----:R-:W-:Y:S01]  /*03d0*/  VIADD R0, R3, 0x3f ;  /* 0x0000003f03007836 */ /* 0x002fe20000000000 */
[----:B------:R-:W-:-:S06]  /*03e0*/  IABS R23, R2 ;  /* 0x0000000200177213 */ /* 0x000fcc0000000000 */
[----:B------:R-:W1:Y:S01]  /*03f0*/  LDC R252, c[0x0][0x3a0] ;  /* 0x0000e800fffc7b82 */ /* 0x000e620000000800 */
[----:B------:R-:W-:Y:S02]  /*0400*/  IABS R31, R3 ;  /* 0x00000003001f7213 */ /* 0x000fe40000000000 */
[----:B------:R-:W-:Y:S01]  /*0410*/  SHF.R.S32.HI R5, RZ, 0x1f, R0 ;  /* 0x0000001fff057819 */ /* 0x000fe20000011400 */
[----:B------:R-:W-:-:S03]  /*0420*/  ULEA UR10, UR6, UR10, 0x18 ;  /* 0x0000000a060a7291 */ /* 0x000fc6000f8ec0ff */
[----:B------:R-:W-:Y:S02]  /*0430*/  LEA.HI R5, R5, R0, RZ, 0x6 ;  /* 0x0000000005057211 */ /* 0x000fe400078f30ff */
[----:B--2---:R-:W-:Y:S01]  /*0440*/  IABS R10, R7 ;  /* 0x00000007000a7213 */ /* 0x004fe20000000000 */
[----:B------:R-:W-:Y:S01]  /*0450*/  UIADD3 UR4, UPT, UPT, UR10, 0x4a000, URZ ;  /* 0x0004a0000a047890 */ /* 0x000fe2000fffe0ff */
[----:B------:R-:W-:Y:S02]  /*0460*/  SHF.R.S32.HI R5, RZ, 0x6, R5 ;  /* 0x00000006ff057819 */ /* 0x000fe40000011405 */
[----:B----4-:R-:W-:Y:S02]  /*0470*/  SHF.R.U32.HI R13, RZ, 0x5, R136 ;  /* 0x00000005ff0d7819 */ /* 0x010fe40000011688 */
[----:B------:R-:W-:Y:S01]  /*0480*/  LOP3.LUT R200, R136, 0x1f, RZ, 0xc0, !PT ;  /* 0x0000001f88c87812 */ /* 0x000fe200078ec0ff */
[----:B------:R-:W-:Y:S01]  /*0490*/  IMAD.SHL.U32 R6, R5, 0x8, RZ ;  /* 0x0000000805067824 */ /* 0x000fe200078e00ff */
[----:B------:R-:W-:-:S03]  /*04a0*/  R2UR UR8, R13 ;  /* 0x000000000d0872ca */ /* 0x000fc600000e0000 */
[----:B------:R-:W-:Y:S01]  /*04b0*/  IMAD R207, R200, R143, RZ ;  /* 0x0000008fc8cf7224 */ /* 0x000fe200078e02ff */
[-C--:B------:R-:W-:Y:S02]  /*04c0*/  IABS R9, R6.reuse ;  /* 0x0000000600097213 */ /* 0x080fe40000000000 */
[----:B------:R-:W-:Y:S02]  /*04d0*/  IABS R12, R6 ;  /* 0x00000006000c7213 */ /* 0x000fe40000000000 */
[----:B------:R-:W2:Y:S05]  /*04e0*/  I2F.RP R0, R9 ;  /* 0x0000000900007306 */ /* 0x000eaa0000209400 */
[----:B------:R-:W-:-:S04]  /*04f0*/  USHF.L.U32 UR5, UR8, 0x15, URZ ;  /* 0x0000001508057899 */ /* 0x000fc800080006ff */
[----:B------:R-:W-:Y:S01]  /*0500*/  ULOP3.LUT UR5, UR5, 0x600000, URZ, 0xc0, !UPT ;  /* 0x0060000005057892 */ /* 0x000fe2000f8ec0ff */
[----:B--2---:R-:W2:Y:S02]  /*0510*/  MUFU.RCP R0, R0 ;  /* 0x0000000000007308 */ /* 0x004ea40000001000 */
[----:B--2---:R-:W-:Y:S02]  /*0520*/  VIADD R4, R0, 0xffffffe ;  /* 0x0ffffffe00047836 */ /* 0x004fe40000000000 */
[----:B------:R-:W-:-:S04]  /*0530*/  IMAD.MOV R0, RZ, RZ, -R12 ;  /* 0x000000ffff007224 */ /* 0x000fc800078e0a0c */
[----:B------:R2:W4:Y:S02]  /*0540*/  F2I.FTZ.U32.TRUNC.NTZ R5, R4 ;  /* 0x0000000400057305 */ /* 0x000524000021f000 */
[----:B--2---:R-:W-:Y:S01]  /*0550*/  IMAD.MOV.U32 R4, RZ, RZ, RZ ;  /* 0x000000ffff047224 */ /* 0x004fe200078e00ff */
[----:B----4-:R-:W-:-:S05]  /*0560*/  IADD3 R8, PT, PT, RZ, -R5, RZ ;  /* 0x80000005ff087210 */ /* 0x010fca0007ffe0ff */
[----:B------:R-:W-:Y:S02]  /*0570*/  IMAD R11, R8, R9, RZ ;  /* 0x00000009080b7224 */ /* 0x000fe400078e02ff */
[----:B------:R-:W-:Y:S02]  /*0580*/  IMAD.MOV.U32 R8, RZ, RZ, R10 ;  /* 0x000000ffff087224 */ /* 0x000fe400078e000a */
[----:B------:R-:W-:-:S06]  /*0590*/  IMAD.HI.U32 R5, R5, R11, R4 ;  /* 0x0000000b05057227 */ /* 0x000fcc00078e0004 */
[----:B------:R-:W-:-:S04]  /*05a0*/  IMAD.HI.U32 R5, R5, R8, RZ ;  /* 0x0000000805057227 */ /* 0x000fc800078e00ff */
[----:B------:R-:W-:Y:S01]  /*05b0*/  IMAD R0, R5, R0, R8 ;  /* 0x0000000005007224 */ /* 0x000fe200078e0208 */
[----:B------:R-:W-:Y:S04]  /*05c0*/  BAR.SYNC.DEFER_BLOCKING 0x0 ;  /* 0x0000000000007b1d */ /* 0x000fe80000010000 */
[----:B------:R-:W-:-:S13]  /*05d0*/  ISETP.GT.U32.AND P1, PT, R9, R0, PT ;  /* 0x000000000900720c */ /* 0x000fda0003f24070 */
[-C--:B------:R-:W-:Y:S01]  /*05e0*/  @!P1 IADD3 R0, PT, PT, R0, -R9.reuse, RZ ;  /* 0x8000000900009210 */ /* 0x080fe20007ffe0ff */
[----:B------:R-:W-:Y:S01]  /*05f0*/  @!P1 VIADD R5, R5, 0x1 ;  /* 0x0000000105059836 */ /* 0x000fe20000000000 */
[----:B------:R-:W-:Y:S02]  /*0600*/  ISETP.NE.AND P1, PT, R6, RZ, PT ;  /* 0x000000ff0600720c */ /* 0x000fe40003f25270 */
[----:B------:R-:W-:Y:S02]  /*0610*/  ISETP.GE.U32.AND P0, PT, R0, R9, PT ;  /* 0x000000090000720c */ /* 0x000fe40003f06070 */
[----:B------:R-:W-:-:S04]  /*0620*/  LOP3.LUT R0, R7, R6, RZ, 0x3c, !PT ;  /* 0x0000000607007212 */ /* 0x000fc800078e3cff */
[----:B------:R-:W-:Y:S02]  /*0630*/  ISETP.GE.AND P2, PT, R0, RZ, PT ;  /* 0x000000ff0000720c */ /* 0x000fe40003f46270 */
[----:B------:R-:W-:-:S05]  /*0640*/  IADD3 R0, PT, PT, R2, 0x1ff, RZ ;  /* 0x000001ff02007810 */ /* 0x000fca0007ffe0ff */
[----:B------:R-:W-:-:S04]  /*0650*/  @P0 VIADD R5, R5, 0x1 ;  /* 0x0000000105050836 */ /* 0x000fc80000000000 */
[----:B------:R-:W-:Y:S01]  /*0660*/  IMAD.MOV.U32 R4, RZ, RZ, R5 ;  /* 0x000000ffff047224 */ /* 0x000fe200078e0005 */
[----:B------:R-:W-:-:S03]  /*0670*/  SHF.R.S32.HI R5, RZ, 0x1f, R0 ;  /* 0x0000001fff057819 */ /* 0x000fc60000011400 */
[----:B------:R-:W-:Y:S01]  /*0680*/  @!P2 IMAD.MOV R4, RZ, RZ, -R4 ;  /* 0x000000ffff04a224 */ /* 0x000fe200078e0a04 */
[----:B------:R-:W-:Y:S02]  /*0690*/  @!P1 LOP3.LUT R4, RZ, R6, RZ, 0x33, !PT ;  /* 0x00000006ff049212 */ /* 0x000fe400078e33ff */
[----:B------:R-:W-:-:S03]  /*06a0*/  LEA.HI R5, R5, R0, RZ, 0x9 ;  /* 0x0000000005057211 */ /* 0x000fc600078f48ff */
[C---:B------:R-:W-:Y:S01]  /*06b0*/  IMAD.SHL.U32 R10, R4.reuse, 0x8, RZ ;  /* 0x00000008040a7824 */ /* 0x040fe200078e00ff */
[----:B------:R-:W-:-:S04]  /*06c0*/  IADD3 R4, PT, PT, -R4, RZ, RZ ;  /* 0x000000ff04047210 */ /* 0x000fc80007ffe1ff */
[----:B------:R-:W-:Y:S01]  /*06d0*/  LEA.HI.SX32 R5, R5, -R10, 0x17 ;  /* 0x8000000a05057211 */ /* 0x000fe200078fbaff */
[----:B------:R-:W-:Y:S02]  /*06e0*/  IMAD R12, R6, R4, R7 ;  /* 0x00000004060c7224 */ /* 0x000fe400078e0207 */
[----:B------:R-:W-:Y:S01]  /*06f0*/  IMAD.MOV.U32 R4, RZ, RZ, RZ ;  /* 0x000000ffff047224 */ /* 0x000fe200078e00ff */
[----:B------:R-:W-:Y:S02]  /*0700*/  VIMNMX R11, PT, PT, R5, 0x8, PT ;  /* 0x00000008050b7848 */ /* 0x000fe40003fe0100 */
[----:B------:R-:W-:Y:S02]  /*0710*/  IABS R6, R12 ;  /* 0x0000000c00067213 */ /* 0x000fe40000000000 */
[----:B------:R-:W-:-:S04]  /*0720*/  IABS R9, R11 ;  /* 0x0000000b00097213 */ /* 0x000fc80000000000 */
[----:B------:R-:W2:Y:S08]  /*0730*/  I2F.RP R0, R9 ;  /* 0x0000000900007306 */ /* 0x000eb00000209400 */
[----:B--2---:R-:W2:Y:S02]  /*0740*/  MUFU.RCP R0, R0 ;  /* 0x0000000000007308 */ /* 0x004ea40000001000 */
[----:B--2---:R-:W-:-:S06]  /*0750*/  VIADD R5, R0, 0xffffffe ;  /* 0x0ffffffe00057836 */ /* 0x004fcc0000000000 */
[----:B------:R-:W2:Y:S02]  /*0760*/  F2I.FTZ.U32.TRUNC.NTZ R5, R5 ;  /* 0x0000000500057305 */ /* 0x000ea4000021f000 */
[----:B--2---:R-:W-:-:S04]  /*0770*/  IMAD.MOV R8, RZ, RZ, -R5 ;  /* 0x000000ffff087224 */ /* 0x004fc800078e0a05 */
[----:B------:R-:W-:Y:S01]  /*0780*/  IMAD R7, R8, R9, RZ ;  /* 0x0000000908077224 */ /* 0x000fe200078e02ff */
[----:B------:R-:W-:-:S03]  /*0790*/  IABS R8, R11 ;  /* 0x0000000b00087213 */ /* 0x000fc60000000000 */
[----:B------:R-:W-:Y:S01]  /*07a0*/  IMAD.HI.U32 R4, R5, R7, R4 ;  /* 0x0000000705047227 */ /* 0x000fe200078e0004 */
[----:B------:R-:W-:Y:S02]  /*07b0*/  IADD3 R0, PT, PT, RZ, -R8, RZ ;  /* 0x80000008ff007210 */ /* 0x000fe40007ffe0ff */
[----:B------:R-:W2:Y:S01]  /*07c0*/  I2F.RP R8, R31 ;  /* 0x0000001f00087306 */ /* 0x000ea20000209400 */
[----:B------:R-:W-:-:S04]  /*07d0*/  IMAD.MOV.U32 R5, RZ, RZ, R6 ;  /* 0x000000ffff057224 */ /* 0x000fc800078e0006 */
[----:B------:R-:W-:-:S04]  /*07e0*/  IMAD.HI.U32 R4, R4, R5, RZ ;  /* 0x0000000504047227 */ /* 0x000fc800078e00ff */
[----:B------:R-:W-:Y:S02]  /*07f0*/  IMAD R0, R4, R0, R5 ;  /* 0x0000000004007224 */ /* 0x000fe400078e0205 */
[----:B------:R-:W4:Y:S03]  /*0800*/  I2F.RP R5, R23 ;  /* 0x0000001700057306 */ /* 0x000f260000209400 */
[----:B------:R-:W-:-:S05]  /*0810*/  ISETP.GT.U32.AND P1, PT, R9, R0, PT ;  /* 0x000000000900720c */ /* 0x000fca0003f24070 */
[----:B--2---:R-:W2:Y:S08]  /*0820*/  MUFU.RCP R8, R8 ;  /* 0x0000000800087308 */ /* 0x004eb00000001000 */
[----:B----4-:R-:W4:Y:S01]  /*0830*/  MUFU.RCP R5, R5 ;  /* 0x0000000500057308 */ /* 0x010f220000001000 */
[----:B------:R-:W-:Y:S02]  /*0840*/  @!P1 IMAD.IADD R0, R0, 0x1, -R9 ;  /* 0x0000000100009824 */ /* 0x000fe400078e0a09 */
[----:B------:R-:W-:Y:S01]  /*0850*/  @!P1 VIADD R4, R4, 0x1 ;  /* 0x0000000104049836 */ /* 0x000fe20000000000 */
[----:B------:R-:W-:-:S02]  /*0860*/  ISETP.NE.AND P1, PT, R11, RZ, PT ;  /* 0x000000ff0b00720c */ /* 0x000fc40003f25270 */
[----:B------:R-:W-:Y:S02]  /*0870*/  ISETP.GE.U32.AND P0, PT, R0, R9, PT ;  /* 0x000000090000720c */ /* 0x000fe40003f06070 */
[----:B------:R-:W-:Y:S01]  /*0880*/  LOP3.LUT R0, R12, R11, RZ, 0x3c, !PT ;  /* 0x0000000b0c007212 */ /* 0x000fe200078e3cff */
[----:B--2---:R-:W-:Y:S01]  /*0890*/  VIADD R6, R8, 0xffffffe ;  /* 0x0ffffffe08067836 */ /* 0x004fe20000000000 */
[----:B------:R-:W-:Y:S02]  /*08a0*/  SHF.R.U32.HI R9, RZ, 0x5, R136 ;  /* 0x00000005ff097819 */ /* 0x000fe40000011688 */
[----:B------:R-:W-:Y:S01]  /*08b0*/  ISETP.GE.AND P2, PT, R0, RZ, PT ;  /* 0x000000ff0000720c */ /* 0x000fe20003f46270 */
[----:B------:R-:W2:Y:S01]  /*08c0*/  F2I.FTZ.U32.TRUNC.NTZ R7, R6 ;  /* 0x0000000600077305 */ /* 0x000ea2000021f000 */
[----:B------:R-:W-:Y:S02]  /*08d0*/  SGXT.U32 R9, R9, 0x2 ;  /* 0x000000020909781a */ /* 0x000fe40000000000 */
[----:B----4-:R-:W-:-:S03]  /*08e0*/  IADD3 R0, PT, PT, R5, 0xffffffe, RZ ;  /* 0x0ffffffe05007810 */ /* 0x010fc60007ffe0ff */
[----:B------:R-:W-:Y:S02]  /*08f0*/  @P0 VIADD R4, R4, 0x1 ;  /* 0x0000000104040836 */ /* 0x000fe40000000000 */
[----:B------:R-:W4:Y:S02]  /*0900*/  F2I.FTZ.U32.TRUNC.NTZ R5, R0 ;  /* 0x0000000000057305 */ /* 0x000f24000021f000 */
[----:B------:R-:W-:-:S04]  /*0910*/  IMAD.MOV.U32 R202, RZ, RZ, R4 ;  /* 0x000000ffffca7224 */ /* 0x000fc800078e0004 */
[----:B------:R-:W-:Y:S01]  /*0920*/  @!P2 IMAD.MOV R202, RZ, RZ, -R202 ;  /* 0x000000ffffcaa224 */ /* 0x000fe200078e0aca */
[----:B------:R-:W-:Y:S02]  /*0930*/  @!P1 LOP3.LUT R202, RZ, R11, RZ, 0x33, !PT ;  /* 0x0000000bffca9212 */ /* 0x000fe400078e33ff */
[----:B--2---:R-:W-:-:S03]  /*0940*/  IADD3 R8, PT, PT, RZ, -R7, RZ ;  /* 0x80000007ff087210 */ /* 0x004fc60007ffe0ff */
[----:B------:R-:W-:Y:S01]  /*0950*/  IMAD.MOV R4, RZ, RZ, -R202 ;  /* 0x000000ffff047224 */ /* 0x000fe200078e0aca */
[----:B------:R-:W-:Y:S01]  /*0960*/  SHF.L.U32 R202, R202, 0x6, RZ ;  /* 0x00000006caca7819 */ /* 0x000fe200000006ff */
[----:B------:R-:W-:Y:S02]  /*0970*/  IMAD R13, R8, R31, RZ ;  /* 0x0000001f080d7224 */ /* 0x000fe400078e02ff */
[----:B----4-:R-:W-:Y:S01]  /*0980*/  IMAD.MOV R6, RZ, RZ, -R5 ;  /* 0x000000ffff067224 */ /* 0x010fe200078e0a05 */
[----:B------:R-:W-:Y:S01]  /*0990*/  LOP3.LUT R9, R202, R9, RZ, 0xfc, !PT ;  /* 0x00000009ca097212 */ /* 0x000fe200078efcff */
[----:B------:R-:W-:Y:S02]  /*09a0*/  IMAD R0, R11, R4, R12 ;  /* 0x000000040b007224 */ /* 0x000fe400078e020c */
[----:B------:R-:W-:Y:S01]  /*09b0*/  IMAD.MOV.U32 R4, RZ, RZ, R6 ;  /* 0x000000ffff047224 */ /* 0x000fe200078e0006 */
[C---:B------:R-:W-:Y:S01]  /*09c0*/  LOP3.LUT R24, R9.reuse, 0x3c, RZ, 0xfc, !PT ;  /* 0x0000003c09187812 */ /* 0x040fe200078efcff */
[----:B------:R-:W-:Y:S01]  /*09d0*/  IMAD.MOV.U32 R6, RZ, RZ, RZ ;  /* 0x000000ffff067224 */ /* 0x000fe200078e00ff */
[----:B------:R-:W-:Y:S01]  /*09e0*/  LOP3.LUT R20, R9, 0xc, RZ, 0xfc, !PT ;  /* 0x0000000c09147812 */ /* 0x000fe200078efcff */
[----:B------:R-:W-:Y:S01]  /*09f0*/  IMAD R11, R4, R23, RZ ;  /* 0x00000017040b7224 */ /* 0x000fe200078e02ff */
[----:B------:R-:W-:Y:S01]  /*0a00*/  IABS R16, R24 ;  /* 0x0000001800107213 */ /* 0x000fe20000000000 */
[----:B------:R-:W-:Y:S01]  /*0a10*/  IMAD.MOV.U32 R4, RZ, RZ, RZ ;  /* 0x000000ffff047224 */ /* 0x000fe200078e00ff */
[----:B------:R-:W-:Y:S01]  /*0a20*/  IABS R17, R20 ;  /* 0x0000001400117213 */ /* 0x000fe20000000000 */
[----:B------:R-:W-:Y:S01]  /*0a30*/  IMAD.HI.U32 R6, R7, R13, R6 ;  /* 0x0000000d07067227 */ /* 0x000fe200078e0006 */
[----:B------:R-:W-:-:S02]  /*0a40*/  LOP3.LUT R21, R9, 0x10, RZ, 0xfc, !PT ;  /* 0x0000001009157812 */ /* 0x000fc400078efcff */
[----:B------:R-:W-:Y:S01]  /*0a50*/  LOP3.LUT R19, R9, 0x8, RZ, 0xfc, !PT ;  /* 0x0000000809137812 */ /* 0x000fe200078efcff */
[----:B------:R-:W-:Y:S01]  /*0a60*/  IMAD.HI.U32 R4, R5, R11, R4 ;  /* 0x0000000b05047227 */ /* 0x000fe200078e0004 */
[----:B------:R-:W-:Y:S02]  /*0a70*/  LOP3.LUT R5, R9, 0x4, RZ, 0xfc, !PT ;  /* 0x0000000409057812 */ /* 0x000fe400078efcff */
[----:B------:R-:W-:Y:S01]  /*0a80*/  IABS R11, R9 ;  /* 0x00000009000b7213 */ /* 0x000fe20000000000 */
[----:B------:R-:W-:Y:S01]  /*0a90*/  IMAD.IADD R0, R10, 0x1, R0 ;  /* 0x000000010a007824 */ /* 0x000fe200078e0200 */
[----:B------:R-:W-:Y:S01]  /*0aa0*/  IABS R13, R5 ;  /* 0x00000005000d7213 */ /* 0x000fe20000000000 */
[C---:B------:R-:W-:Y:S01]  /*0ab0*/  IMAD.HI.U32 R10, R6.reuse, R16, RZ ;  /* 0x00000010060a7227 */ /* 0x040fe200078e00ff */
[----:B------:R-:W-:Y:S02]  /*0ac0*/  ISETP.GE.AND P4, PT, R5, RZ, PT ;  /* 0x000000ff0500720c */ /* 0x000fe40003f86270 */
[----:B------:R-:W-:Y:S01]  /*0ad0*/  LOP3.LUT R25, R9, 0x18, RZ, 0xfc, !PT ;  /* 0x0000001809197812 */ /* 0x000fe200078efcff */
[----:B------:R-:W-:Y:S01]  /*0ae0*/  IMAD.HI.U32 R7, R6, R13, RZ ;  /* 0x0000000d06077227 */ /* 0x000fe200078e00ff */
[----:B------:R-:W-:-:S02]  /*0af0*/  IABS R15, R19 ;  /* 0x00000013000f7213 */ /* 0x000fc40000000000 */
[C---:B------:R-:W-:Y:S01]  /*0b00*/  LOP3.LUT R22, R9.reuse, 0x14, RZ, 0xfc, !PT ;  /* 0x0000001409167812 */ /* 0x040fe200078efcff */
[----:B------:R-:W-:Y:S01]  /*0b10*/  IMAD.MOV R14, RZ, RZ, -R7 ;  /* 0x000000ffff0e7224 */ /* 0x000fe200078e0a07 */
[C---:B------:R-:W-:Y:S01]  /*0b20*/  LOP3.LUT R34, R9.reuse, 0x1c, RZ, 0xfc, !PT ;  /* 0x0000001c09227812 */ /* 0x040fe200078efcff */
[----:B------:R-:W-:Y:S01]  /*0b30*/  IMAD.MOV R7, RZ, RZ, -R10 ;  /* 0x000000ffff077224 */ /* 0x000fe200078e0a0a */
[C---:B------:R-:W-:Y:S01]  /*0b40*/  LOP3.LUT R35, R9.reuse, 0x20, RZ, 0xfc, !PT ;  /* 0x0000002009237812 */ /* 0x040fe200078efcff */
[C---:B------:R-:W-:Y:S01]  /*0b50*/  IMAD.HI.U32 R5, R6.reuse, R11, RZ ;  /* 0x0000000b06057227 */ /* 0x040fe200078e00ff */
[----:B------:R-:W-:Y:S02]  /*0b60*/  LOP3.LUT R36, R9, 0x24, RZ, 0xfc, !PT ;  /* 0x0000002409247812 */ /* 0x000fe400078efcff */
[----:B------:R-:W-:Y:S01]  /*0b70*/  ISETP.GE.AND P5, PT, R19, RZ, PT ;  /* 0x000000ff1300720c */ /* 0x000fe20003fa6270 */
[----:B------:R-:W-:Y:S01]  /*0b80*/  IMAD R16, R31, R7, R16 ;  /* 0x000000071f107224 */ /* 0x000fe200078e0210 */
[----:B------:R-:W-:Y:S01]  /*0b90*/  IADD3 R12, PT, PT, -R5, RZ, RZ ;  /* 0x000000ff050c7210 */ /* 0x000fe20007ffe1ff */
[C---:B------:R-:W-:Y:S01]  /*0ba0*/  IMAD R10, R31.reuse, R14, R13 ;  /* 0x0000000e1f0a7224 */ /* 0x040fe200078e020d */
[----:B------:R-:W-:Y:S01]  /*0bb0*/  IABS R14, R21 ;  /* 0x00000015000e7213 */ /* 0x000fe20000000000 */
[----:B------:R-:W-:Y:S01]  /*0bc0*/  IMAD.HI.U32 R8, R6, R15, RZ ;  /* 0x0000000f06087227 */ /* 0x000fe200078e00ff */
[----:B------:R-:W-:-:S02]  /*0bd0*/  ISETP.GT.U32.AND P3, PT, R31, R16, PT ;  /* 0x000000101f00720c */ /* 0x000fc40003f64070 */
[C---:B------:R-:W-:Y:S01]  /*0be0*/  ISETP.GT.U32.AND P2, PT, R31.reuse, R10, PT ;  /* 0x0000000a1f00720c */ /* 0x040fe20003f44070 */
[C---:B------:R-:W-:Y:S01]  /*0bf0*/  IMAD R5, R31.reuse, R12, R11 ;  /* 0x0000000c1f057224 */ /* 0x040fe200078e020b */
[----:B------:R-:W-:Y:S01]  /*0c00*/  MOV R12, R17 ;  /* 0x00000011000c7202 */ /* 0x000fe20000000f00 */
[----:B------:R-:W-:Y:S01]  /*0c10*/  IMAD.MOV R8, RZ, RZ, -R8 ;  /* 0x000000ffff087224 */ /* 0x000fe200078e0a08 */
[----:B------:R-:W-:Y:S02]  /*0c20*/  IABS R17, R25 ;  /* 0x0000001900117213 */ /* 0x000fe40000000000 */
[----:B------:R-:W-:Y:S01]  /*0c30*/  ISETP.GT.U32.AND P1, PT, R31, R5, PT ;  /* 0x000000051f00720c */ /* 0x000fe20003f24070 */
[----:B------:R-:W-:Y:S01]  /*0c40*/  IMAD.HI.U32 R7, R6, R12, RZ ;  /* 0x0000000c06077227 */ /* 0x000fe200078e00ff */
[C---:B------:R-:W-:Y:S02]  /*0c50*/  LOP3.LUT R38, R9.reuse, 0x2c, RZ, 0xfc, !PT ;  /* 0x0000002c09267812 */ /* 0x040fe400078efcff */
[----:B------:R-:W-:Y:S01]  /*0c60*/  IABS R19, R36 ;  /* 0x0000002400137213 */ /* 0x000fe20000000000 */
[----:B------:R-:W-:Y:S01]  /*0c70*/  IMAD.MOV R7, RZ, RZ, -R7 ;  /* 0x000000ffff077224 */ /* 0x000fe200078e0a07 */
[C---:B------:R-:W-:Y:S01]  /*0c80*/  LOP3.LUT R37, R9.reuse, 0x28, RZ, 0xfc, !PT ;  /* 0x0000002809257812 */ /* 0x040fe200078efcff */
[----:B------:R-:W-:Y:S01]  /*0c90*/  @!P3 IMAD.IADD R16, R16, 0x1, -R31 ;  /* 0x000000011010b824 */ /* 0x000fe200078e0a1f */
[----:B------:R-:W-:Y:S01]  /*0ca0*/  LOP3.LUT R39, R9, 0x30, RZ, 0xfc, !PT ;  /* 0x0000003009277812 */ /* 0x000fe200078efcff */
[----:B------:R-:W-:Y:S01]  /*0cb0*/  IMAD R12, R31, R7, R12 ;  /* 0x000000071f0c7224 */ /* 0x000fe200078e020c */
[----:B------:R-:W-:Y:S01]  /*0cc0*/  LOP3.LUT R40, R9, 0x34, RZ, 0xfc, !PT ;  /* 0x0000003409287812 */ /* 0x000fe200078efcff */
[----:B------:R-:W-:Y:S01]  /*0cd0*/  IMAD.HI.U32 R7, R6, R14, RZ ;  /* 0x0000000e06077227 */ /* 0x000fe200078e00ff */
[----:B------:R-:W-:-:S02]  /*0ce0*/  ISETP.GT.U32.AND P6, PT, R31, R16, PT ;  /* 0x000000101f00720c */ /* 0x000fc40003fc4070 */
[----:B------:R-:W-:Y:S01]  /*0cf0*/  IABS R27, R39 ;  /* 0x00000027001b7213 */ /* 0x000fe20000000000 */
[----:B------:R-:W-:Y:S01]  /*0d00*/  IMAD.HI.U32 R13, R6, R17, RZ ;  /* 0x00000011060d7227 */ /* 0x000fe200078e00ff */
[----:B------:R-:W-:Y:S02]  /*0d10*/  IADD3 R7, PT, PT, -R7, RZ, RZ ;  /* 0x000000ff07077210 */ /* 0x000fe40007ffe1ff */
[----:B------:R-:W-:Y:S01]  /*0d20*/  IABS R28, R40 ;  /* 0x00000028001c7213 */ /* 0x000fe20000000000 */
[----:B------:R-:W-:Y:S01]  /*0d30*/  IMAD R11, R31, R8, R15 ;  /* 0x000000081f0b7224 */ /* 0x000fe200078e020f */
[----:B------:R-:W-:Y:S01]  /*0d40*/  IADD3 R18, PT, PT, -R13, RZ, RZ ;  /* 0x000000ff0d127210 */ /* 0x000fe20007ffe1ff */
[----:B------:R-:W-:Y:S01]  /*0d50*/  IMAD R13, R31, R7, R14 ;  /* 0x000000071f0d7224 */ /* 0x000fe200078e020e */
[----:B------:R-:W-:Y:S01]  /*0d60*/  IABS R15, R22 ;  /* 0x00000016000f7213 */ /* 0x000fe20000000000 */
[--C-:B------:R-:W-:Y:S01]  /*0d70*/  @!P1 IMAD.IADD R5, R5, 0x1, -R31.reuse ;  /* 0x0000000105059824 */ /* 0x100fe200078e0a1f */
[C---:B------:R-:W-:Y:S01]  /*0d80*/  ISETP.GT.U32.AND P0, PT, R31.reuse, R11, PT ;  /* 0x0000000b1f00720c */ /* 0x040fe20003f04070 */
[----:B------:R-:W-:Y:S01]  /*0d90*/  @!P6 IMAD.IADD R16, R16, 0x1, -R31 ;  /* 0x000000011010e824 */ /* 0x000fe200078e0a1f */
[C---:B------:R-:W-:Y:S01]  /*0da0*/  ISETP.GT.U32.AND P6, PT, R31.reuse, R13, PT ;  /* 0x0000000d1f00720c */ /* 0x040fe20003fc4070 */
[----:B------:R-:W-:Y:S01]  /*0db0*/  IMAD.HI.U32 R8, R6, R15, RZ ;  /* 0x0000000f06087227 */ /* 0x000fe200078e00ff */
[----:B------:R-:W-:-:S02]  /*0dc0*/  ISETP.GT.U32.AND P1, PT, R31, R12, PT ;  /* 0x0000000c1f00720c */ /* 0x000fc40003f24070 */
[----:B------:R-:W-:Y:S01]  /*0dd0*/  LOP3.LUT R33, R9, 0x38, RZ, 0xfc, !PT ;  /* 0x0000003809217812 */ /* 0x000fe200078efcff */
[----:B------:R-:W-:Y:S02]  /*0de0*/  IMAD.MOV R8, RZ, RZ, -R8 ;  /* 0x000000ffff087224 */ /* 0x000fe400078e0a08 */
[----:B------:R-:W-:Y:S01]  /*0df0*/  @!P2 IMAD.IADD R10, R10, 0x1, -R31 ;  /* 0x000000010a0aa824 */ /* 0x000fe200078e0a1f */
[C---:B------:R-:W-:Y:S01]  /*0e00*/  ISETP.GT.U32.AND P2, PT, R31.reuse, R5, PT ;  /* 0x000000051f00720c */ /* 0x040fe20003f44070 */
[C---:B------:R-:W-:Y:S02]  /*0e10*/  IMAD R14, R31.reuse, R8, R15 ;  /* 0x000000081f0e7224 */ /* 0x040fe400078e020f */
[C---:B------:R-:W-:Y:S01]  /*0e20*/  IMAD R15, R31.reuse, R18, R17 ;  /* 0x000000121f0f7224 */ /* 0x040fe200078e0211 */
[----:B------:R-:W-:Y:S01]  /*0e30*/  ISETP.GT.U32.AND P3, PT, R31, R10, PT ;  /* 0x0000000a1f00720c */ /* 0x000fe20003f64070 */
[--C-:B------:R-:W-:Y:S01]  /*0e40*/  @!P6 IMAD.IADD R13, R13, 0x1, -R31.reuse ;  /* 0x000000010d0de824 */ /* 0x100fe200078e0a1f */
[----:B------:R-:W-:Y:S01]  /*0e50*/  IABS R17, R34 ;  /* 0x0000002200117213 */ /* 0x000fe20000000000 */
[--C-:B------:R-:W-:Y:S01]  /*0e60*/  @!P0 IMAD.IADD R11, R11, 0x1, -R31.reuse ;  /* 0x000000010b0b8824 */ /* 0x100fe200078e0a1f */
[----:B------:R-:W-:Y:S01]  /*0e70*/  ISETP.GT.U32.AND P6, PT, R31, R15, PT ;  /* 0x0000000f1f00720c */ /* 0x000fe20003fc4070 */
[----:B------:R-:W-:Y:S01]  /*0e80*/  @!P1 IMAD.IADD R12, R12, 0x1, -R31 ;  /* 0x000000010c0c9824 */ /* 0x000fe200078e0a1f */
[----:B------:R-:W-:-:S02]  /*0e90*/  IABS R18, R35 ;  /* 0x0000002300127213 */ /* 0x000fc40000000000 */
[----:B------:R-:W-:Y:S01]  /*0ea0*/  ISETP.GT.U32.AND P0, PT, R31, R11, PT ;  /* 0x0000000b1f00720c */ /* 0x000fe20003f04070 */
[----:B------:R-:W-:Y:S01]  /*0eb0*/  @!P2 IMAD.IADD R5, R5, 0x1, -R31 ;  /* 0x000000010505a824 */ /* 0x000fe200078e0a1f */
[C---:B------:R-:W-:Y:S01]  /*0ec0*/  ISETP.GT.U32.AND P2, PT, R31.reuse, R14, PT ;  /* 0x0000000e1f00720c */ /* 0x040fe20003f44070 */
[----:B------:R-:W-:Y:S01]  /*0ed0*/  IMAD.HI.U32 R7, R6, R18, RZ ;  /* 0x0000001206077227 */ /* 0x000fe200078e00ff */
[----:B------:R-:W-:Y:S02]  /*0ee0*/  ISETP.GT.U32.AND P1, PT, R31, R12, PT ;  /* 0x0000000c1f00720c */ /* 0x000fe40003f24070 */
[----:B------:R-:W-:Y:S01]  /*0ef0*/  @!P3 IADD3 R10, PT, PT, R10, -R31, RZ ;  /* 0x8000001f0a0ab210 */ /* 0x000fe20007ffe0ff */
[----:B------:R-:W-:Y:S01]  /*0f00*/  IMAD.MOV.U32 R8, RZ, RZ, R5 ;  /* 0x000000ffff087224 */ /* 0x000fe200078e0005 */
[----:B------:R-:W-:Y:S01]  /*0f10*/  ISETP.GE.AND P3, PT, R9, RZ, PT ;  /* 0x000000ff0900720c */ /* 0x000fe20003f66270 */
[----:B------:R-:W-:Y:S01]  /*0f20*/  IMAD.HI.U32 R5, R6, R17, RZ ;  /* 0x0000001106057227 */ /* 0x000fe200078e00ff */
[----:B------:R-:W-:-:S03]  /*0f30*/  @!P6 IADD3 R15, PT, PT, R15, -R31, RZ ;  /* 0x8000001f0f0fe210 */ /* 0x000fc60007ffe0ff */
[----:B------:R-:W-:Y:S01]  /*0f40*/  @!P0 IMAD.IADD R11, R11, 0x1, -R31 ;  /* 0x000000010b0b8824 */ /* 0x000fe200078e0a1f */
[C---:B------:R-:W-:Y:S01]  /*0f50*/  ISETP.GT.U32.AND P6, PT, R31.reuse, R15, PT ;  /* 0x0000000f1f00720c */ /* 0x040fe20003fc4070 */
[----:B------:R-:W-:Y:S01]  /*0f60*/  IMAD.MOV R7, RZ, RZ, -R7 ;  /* 0x000000ffff077224 */ /* 0x000fe200078e0a07 */
[----:B------:R-:W-:Y:S01]  /*0f70*/  ISETP.GE.AND P0, PT, R24, RZ, PT ;  /* 0x000000ff1800720c */ /* 0x000fe20003f06270 */
[----:B------:R-:W-:Y:S01]  /*0f80*/  IMAD.MOV.U32 R24, RZ, RZ, R16 ;  /* 0x000000ffff187224 */ /* 0x000fe200078e0010 */
[----:B------:R-:W-:Y:S01]  /*0f90*/  @!P2 IADD3 R14, PT, PT, R14, -R31, RZ ;  /* 0x8000001f0e0ea210 */ /* 0x000fe20007ffe0ff */
[----:B------:R-:W-:Y:S01]  /*0fa0*/  IMAD.MOV R16, RZ, RZ, -R5 ;  /* 0x000000ffff107224 */ /* 0x000fe200078e0a05 */
[C---:B------:R-:W-:Y:S01]  /*0fb0*/  ISETP.GT.U32.AND P2, PT, R31.reuse, R13, PT ;  /* 0x0000000d1f00720c */ /* 0x040fe20003f44070 */
[----:B------:R-:W-:Y:S01]  /*0fc0*/  @!P3 IMAD.MOV R8, RZ, RZ, -R8 ;  /* 0x000000ffff08b224 */ /* 0x000fe200078e0a08 */
[C---:B------:R-:W-:Y:S01]  /*0fd0*/  ISETP.GT.U32.AND P3, PT, R31.reuse, R14, PT ;  /* 0x0000000e1f00720c */ /* 0x040fe20003f64070 */
[----:B------:R-:W-:-:S02]  /*0fe0*/  IMAD R16, R31, R16, R17 ;  /* 0x000000101f107224 */ /* 0x000fc400078e0211 */
[----:B------:R-:W-:Y:S02]  /*0ff0*/  IMAD R17, R31, R7, R18 ;  /* 0x000000071f117224 */ /* 0x000fe400078e0212 */
[----:B------:R-:W-:Y:S01]  /*1000*/  @!P6 IMAD.IADD R15, R15, 0x1, -R31 ;  /* 0x000000010f0fe824 */ /* 0x000fe200078e0a1f */
[----:B------:R-:W-:Y:S01]  /*1010*/  ISETP.GT.U32.AND P6, PT, R31, R16, PT ;  /* 0x000000101f00720c */ /* 0x000fe20003fc4070 */
[----:B------:R-:W-:-:S04]  /*1020*/  IMAD.HI.U32 R5, R6, R19, RZ ;  /* 0x0000001306057227 */ /* 0x000fc800078e00ff */
[--C-:B------:R-:W-:Y:S01]  /*1030*/  @!P1 IMAD.IADD R12, R12, 0x1, -R31.reuse ;  /* 0x000000010c0c9824 */ /* 0x100fe200078e0a1f */
[----:B------:R-:W-:Y:S01]  /*1040*/  ISETP.GE.AND P1, PT, R20, RZ, PT ;  /* 0x000000ff1400720c */ /* 0x000fe20003f26270 */
[----:B------:R-:W-:Y:S01]  /*1050*/  @!P3 IMAD.IADD R14, R14, 0x1, -R31 ;  /* 0x000000010e0eb824 */ /* 0x000fe200078e0a1f */
[----:B------:R-:W-:Y:S01]  /*1060*/  ISETP.GE.AND P3, PT, R25, RZ, PT ;  /* 0x000000ff1900720c */ /* 0x000fe20003f66270 */
[----:B------:R-:W-:Y:S01]  /*1070*/  IMAD.MOV R20, RZ, RZ, -R5 ;  /* 0x000000ffff147224 */ /* 0x000fe200078e0a05 */
[----:B------:R-:W-:Y:S01]  /*1080*/  IABS R25, R38 ;  /* 0x0000002600197213 */ /* 0x000fe20000000000 */
[----:B------:R-:W-:Y:S01]  /*1090*/  @!P0 IMAD.MOV R24, RZ, RZ, -R24 ;  /* 0x000000ffff188224 */ /* 0x000fe200078e0a18 */
[----:B------:R-:W-:Y:S01]  /*10a0*/  ISETP.GE.AND P0, PT, R21, RZ, PT ;  /* 0x000000ff1500720c */ /* 0x000fe20003f06270 */
[----:B------:R-:W-:Y:S01]  /*10b0*/  @!P4 IMAD.MOV R10, RZ, RZ, -R10 ;  /* 0x000000ffff0ac224 */ /* 0x000fe200078e0a0a */
[----:B------:R-:W-:Y:S01]  /*10c0*/  @!P6 IADD3 R16, PT, PT, R16, -R31, RZ ;  /* 0x8000001f1010e210 */ /* 0x000fe20007ffe0ff */
[----:B------:R-:W-:Y:S01]  /*10d0*/  IMAD.HI.U32 R18, R6, R25, RZ ;  /* 0x0000001906127227 */ /* 0x000fe200078e00ff */
[----:B------:R-:W-:-:S02]  /*10e0*/  ISETP.GT.U32.AND P6, PT, R31, R17, PT ;  /* 0x000000111f00720c */ /* 0x000fc40003fc4070 */
[----:B------:R-:W-:Y:S01]  /*10f0*/  IABS R21, R37 ;  /* 0x0000002500157213 */ /* 0x000fe20000000000 */
[----:B------:R-:W-:Y:S01]  /*1100*/  IMAD.MOV R26, RZ, RZ, -R18 ;  /* 0x000000ffff1a7224 */ /* 0x000fe200078e0a12 */
[----:B------:R-:W-:Y:S01]  /*1110*/  @!P2 IADD3 R13, PT, PT, R13, -R31, RZ ;  /* 0x8000001f0d0da210 */ /* 0x000fe20007ffe0ff */
[C---:B------:R-:W-:Y:S01]  /*1120*/  IMAD R18, R31.reuse, R20, R19 ;  /* 0x000000141f127224 */ /* 0x040fe200078e0213 */
[----:B------:R-:W-:Y:S01]  /*1130*/  ISETP.GE.AND P2, PT, R22, RZ, PT ;  /* 0x000000ff1600720c */ /* 0x000fe20003f46270 */
[----:B------:R-:W-:Y:S01]  /*1140*/  IMAD.HI.U32 R7, R6, R21, RZ ;  /* 0x0000001506077227 */ /* 0x000fe200078e00ff */
[----:B------:R-:W-:Y:S02]  /*1150*/  LOP3.LUT R5, R136, 0x7f, RZ, 0xc0, !PT ;  /* 0x0000007f88057812 */ /* 0x000fe400078ec0ff */
[----:B------:R-:W-:Y:S01]  /*1160*/  ISETP.GT.U32.AND P4, PT, R31, R16, PT ;  /* 0x000000101f00720c */ /* 0x000fe20003f84070 */
[----:B------:R-:W-:Y:S01]  /*1170*/  IMAD.MOV R22, RZ, RZ, -R7 ;  /* 0x000000ffff167224 */ /* 0x000fe200078e0a07 */
[----:B------:R-:W-:Y:S01]  /*1180*/  @!P1 IADD3 R12, PT, PT, -R12, RZ, RZ ;  /* 0x000000ff0c0c9210 */ /* 0x000fe20007ffe1ff */
[----:B------:R-:W-:Y:S01]  /*1190*/  @!P6 IMAD.IADD R17, R17, 0x1, -R31 ;  /* 0x000000011111e824 */ /* 0x000fe200078e0a1f */
[C---:B------:R-:W-:Y:S01]  /*11a0*/  ISETP.GT.U32.AND P6, PT, R31.reuse, R18, PT ;  /* 0x000000121f00720c */ /* 0x040fe20003fc4070 */
[----:B------:R-:W-:-:S02]  /*11b0*/  IMAD R19, R31, R22, R21 ;  /* 0x000000161f137224 */ /* 0x000fc400078e0215 */
[----:B------:R-:W-:-:S04]  /*11c0*/  IMAD.HI.U32 R7, R6, R27, RZ ;  /* 0x0000001b06077227 */ /* 0x000fc800078e00ff */
[C---:B------:R-:W-:Y:S02]  /*11d0*/  IMAD R20, R31.reuse, R26, R25 ;  /* 0x0000001a1f147224 */ /* 0x040fe400078e0219 */
[----:B------:R-:W-:Y:S01]  /*11e0*/  IMAD.MOV R22, RZ, RZ, -R7 ;  /* 0x000000ffff167224 */ /* 0x000fe200078e0a07 */
[----:B------:R-:W-:Y:S01]  /*11f0*/  @!P4 IADD3 R16, PT, PT, R16, -R31, RZ ;  /* 0x8000001f1010c210 */ /* 0x000fe20007ffe0ff */
[----:B------:R-:W-:Y:S02]  /*1200*/  IMAD R203, R0, 0x200, R5 ;  /* 0x0000020000cb7824 */ /* 0x000fe400078e0205 */
[----:B------:R-:W-:Y:S01]  /*1210*/  @!P6 IMAD.IADD R18, R18, 0x1, -R31 ;  /* 0x000000011212e824 */ /* 0x000fe200078e0a1f */
[----:B------:R-:W-:Y:S01]  /*1220*/  ISETP.GT.U32.AND P6, PT, R31, R19, PT ;  /* 0x000000131f00720c */ /* 0x000fe20003fc4070 */
[C---:B------:R-:W-:Y:S01]  /*1230*/  IMAD.HI.U32 R21, R6.reuse, R28, RZ ;  /* 0x0000001c06157227 */ /* 0x040fe200078e00ff */
[----:B------:R-:W-:Y:S02]  /*1240*/  IADD3 R205, PT, PT, R203, 0x100, RZ ;  /* 0x00000100cbcd7810 */ /* 0x000fe40007ffe0ff */
[----:B------:R-:W-:Y:S01]  /*1250*/  IABS R25, R203 ;  /* 0x000000cb00197213 */ /* 0x000fe20000000000 */
[----:B------:R-:W-:Y:S01]  /*1260*/  IMAD R9, R31, R22, R27 ;  /* 0x000000161f097224 */ /* 0x000fe200078e021b */
[----:B------:R-:W-:Y:S01]  /*1270*/  IABS R22, R33 ;  /* 0x0000002100167213 */ /* 0x000fe20000000000 */
[----:B------:R-:W-:Y:S01]  /*1280*/  VIADD R206, R203, 0x80 ;  /* 0x00000080cbce7836 */ /* 0x000fe20000000000 */
[----:B------:R-:W-:Y:S01]  /*1290*/  IADD3 R21, PT, PT, -R21, RZ, RZ ;  /* 0x000000ff15157210 */ /* 0x000fe20007ffe1ff */
[----:B------:R-:W-:Y:S01]  /*12a0*/  VIADD R204, R203, 0x180 ;  /* 0x00000180cbcc7836 */ /* 0x000fe20000000000 */
[----:B------:R-:W-:Y:S01]  /*12b0*/  IABS R27, R205 ;  /* 0x000000cd001b7213 */ /* 0x000fe20000000000 */
[----:B------:R-:W-:Y:S01]  /*12c0*/  IMAD.HI.U32 R6, R6, R22, RZ ;  /* 0x0000001606067227 */ /* 0x000fe200078e00ff */
[----:B------:R-:W-:-:S02]  /*12d0*/  IABS R26, R206 ;  /* 0x000000ce001a7213 */ /* 0x000fc40000000000 */
[----:B------:R-:W-:Y:S01]  /*12e0*/  @!P6 IADD3 R19, PT, PT, R19, -R31, RZ ;  /* 0x8000001f1313e210 */ /* 0x000fe20007ffe0ff */
[----:B------:R-:W-:Y:S01]  /*12f0*/  @!P5 IMAD.MOV R11, RZ, RZ, -R11 ;  /* 0x000000ffff0bd224 */ /* 0x000fe200078e0a0b */
[C---:B------:R-:W-:Y:S01]  /*1300*/  ISETP.GT.U32.AND P6, PT, R31.reuse, R20, PT ;  /* 0x000000141f00720c */ /* 0x040fe20003fc4070 */
[C---:B------:R-:W-:Y:S01]  /*1310*/  IMAD.HI.U32 R0, R4.reuse, R25, RZ ;  /* 0x0000001904007227 */ /* 0x040fe200078e00ff */
[----:B------:R-:W-:Y:S02]  /*1320*/  IABS R29, R204 ;  /* 0x000000cc001d7213 */ /* 0x000fe40000000000 */
[C---:B------:R-:W-:Y:S01]  /*1330*/  ISETP.GT.U32.AND P5, PT, R31.reuse, R17, PT ;  /* 0x000000111f00720c */ /* 0x040fe20003fa4070 */
[C---:B------:R-:W-:Y:S02]  /*1340*/  IMAD R21, R31.reuse, R21, R28 ;  /* 0x000000151f157224 */ /* 0x040fe400078e021c */
[----:B------:R-:W-:Y:S02]  /*1350*/  IMAD.MOV R32, RZ, RZ, -R6 ;  /* 0x000000ffff207224 */ /* 0x000fe400078e0a06 */
[----:B------:R-:W-:Y:S01]  /*1360*/  @!P0 IMAD.MOV R13, RZ, RZ, -R13 ;  /* 0x000000ffff0d8224 */ /* 0x000fe200078e0a0d */
[----:B------:R-:W-:Y:S01]  /*1370*/  ISETP.GT.U32.AND P0, PT, R31, R19, PT ;  /* 0x000000131f00720c */ /* 0x000fe20003f04070 */
[----:B------:R-:W-:-:S04]  /*1380*/  IMAD.HI.U32 R6, R4, R26, RZ ;  /* 0x0000001a04067227 */ /* 0x000fc800078e00ff */
[----:B------:R-:W-:Y:S01]  /*1390*/  @!P6 IMAD.IADD R20, R20, 0x1, -R31 ;  /* 0x000000011414e824 */ /* 0x000fe200078e0a1f */
[----:B------:R-:W-:Y:S01]  /*13a0*/  ISETP.GT.U32.AND P6, PT, R31, R18, PT ;  /* 0x000000121f00720c */ /* 0x000fe20003fc4070 */
[----:B------:R-:W-:-:S03]  /*13b0*/  IMAD.HI.U32 R7, R4, R27, RZ ;  /* 0x0000001b04077227 */ /* 0x000fc600078e00ff */
[----:B------:R-:W-:Y:S01]  /*13c0*/  ISETP.GT.U32.AND P1, PT, R31, R20, PT ;  /* 0x000000141f00720c */ /* 0x000fe20003f24070 */
[----:B------:R-:W-:-:S04]  /*13d0*/  IMAD.HI.U32 R4, R4, R29, RZ ;  /* 0x0000001d04047227 */ /* 0x000fc800078e00ff */
[----:B------:R-:W-:Y:S01]  /*13e0*/  IMAD.MOV R0, RZ, RZ, -R0 ;  /* 0x000000ffff007224 */ /* 0x000fe200078e0a00 */
[----:B------:R-:W-:Y:S01]  /*13f0*/  IADD3 R30, PT, PT, -R4, RZ, RZ ;  /* 0x000000ff041e7210 */ /* 0x000fe20007ffe1ff */
[----:B------:R-:W-:Y:S01]  /*1400*/  @!P3 IMAD.MOV R15, RZ, RZ, -R15 ;  /* 0x000000ffff0fb224 */ /* 0x000fe200078e0a0f */
[C---:B------:R-:W-:Y:S01]  /*1410*/  ISETP.GT.U32.AND P3, PT, R31.reuse, R21, PT ;  /* 0x000000151f00720c */ /* 0x040fe20003f64070 */
[----:B------:R-:W-:Y:S02]  /*1420*/  IMAD.MOV R6, RZ, RZ, -R6 ;  /* 0x000000ffff067224 */ /* 0x000fe400078e0a06 */
[----:B------:R-:W-:Y:S02]  /*1430*/  IMAD.MOV R28, RZ, RZ, -R7 ;  /* 0x000000ffff1c7224 */ /* 0x000fe400078e0a07 */
[C---:B------:R-:W-:Y:S01]  /*1440*/  IMAD R22, R31.reuse, R32, R22 ;  /* 0x000000201f167224 */ /* 0x040fe200078e0216 */
[----:B------:R-:W-:Y:S01]  /*1450*/  @!P1 IADD3 R20, PT, PT, R20, -R31, RZ ;  /* 0x8000001f14149210 */ /* 0x000fe20007ffe0ff */
[----:B------:R-:W-:Y:S01]  /*1460*/  @!P2 IMAD.MOV R14, RZ, RZ, -R14 ;  /* 0x000000ffff0ea224 */ /* 0x000fe200078e0a0e */
[----:B------:R-:W-:Y:S01]  /*1470*/  ISETP.GT.U32.AND P2, PT, R31, R9, PT ;  /* 0x000000091f00720c */ /* 0x000fe20003f44070 */
[----:B------:R-:W-:Y:S01]  /*1480*/  IMAD R0, R23, R0, R25 ;  /* 0x0000000017007224 */ /* 0x000fe200078e0219 */
[----:B------:R-:W-:Y:S01]  /*1490*/  ISETP.GT.U32.AND P4, PT, R31, R22, PT ;  /* 0x000000161f00720c */ /* 0x000fe20003f84070 */
[C---:B------:R-:W-:Y:S01]  /*14a0*/  IMAD R4, R23.reuse, R6, R26 ;  /* 0x0000000617047224 */ /* 0x040fe200078e021a */
[----:B------:R-:W-:Y:S01]  /*14b0*/  ISETP.GE.AND P1, PT, R34, RZ, PT ;  /* 0x000000ff2200720c */ /* 0x000fe20003f26270 */
[----:B------:R-:W-:Y:S01]  /*14c0*/  IMAD R6, R23, R28, R27 ;  /* 0x0000001c17067224 */ /* 0x000fe200078e021b */
[----:B------:R-:W2:Y:S01]  /*14d0*/  LDS R25, [UR10] ;  /* 0x0000000aff197984 */ /* 0x000ea20008000800 */
[--C-:B------:R-:W-:Y:S01]  /*14e0*/  @!P5 IMAD.IADD R17, R17, 0x1, -R31.reuse ;  /* 0x000000011111d824 */ /* 0x100fe200078e0a1f */
[C---:B------:R-:W-:Y:S01]  /*14f0*/  ISETP.GT.U32.AND P5, PT, R23.reuse, R0, PT ;  /* 0x000000001700720c */ /* 0x040fe20003fa4070 */
[--C-:B------:R-:W-:Y:S01]  /*1500*/  @!P6 IMAD.IADD R18, R18, 0x1, -R31.reuse ;  /* 0x000000011212e824 */ /* 0x100fe200078e0a1f */
[----:B------:R-:W-:Y:S01]  /*1510*/  ISETP.GT.U32.AND P6, PT, R23, R4, PT ;  /* 0x000000041700720c */ /* 0x000fe20003fc4070 */
[--C-:B------:R-:W-:Y:S01]  /*1520*/  @!P0 IMAD.IADD R19, R19, 0x1, -R31.reuse ;  /* 0x0000000113138824 */ /* 0x100fe200078e0a1f */
[----:B------:R-:W-:Y:S01]  /*1530*/  ISETP.GT.U32.AND P0, PT, R23, R6, PT ;  /* 0x000000061700720c */ /* 0x000fe20003f04070 */
[--C-:B------:R-:W-:Y:S01]  /*1540*/  @!P3 IMAD.IADD R21, R21, 0x1, -R31.reuse ;  /* 0x000000011515b824 */ /* 0x100fe200078e0a1f */
[----:B------:R-:W-:Y:S01]  /*1550*/  ISETP.GE.AND P3, PT, R35, RZ, PT ;  /* 0x000000ff2300720c */ /* 0x000fe20003f66270 */
[----:B------:R-:W-:-:S02]  /*1560*/  @!P2 IMAD.IADD R9, R9, 0x1, -R31 ;  /* 0x000000010909a824 */ /* 0x000fc400078e0a1f */
[----:B------:R-:W-:Y:S01]  /*1570*/  IMAD R7, R23, R30, R29 ;  /* 0x0000001e17077224 */ /* 0x000fe200078e021d */
[----:B------:R-:W-:Y:S01]  /*1580*/  @!P1 IADD3 R16, PT, PT, -R16, RZ, RZ ;  /* 0x000000ff10109210 */ /* 0x000fe20007ffe1ff */
[----:B------:R-:W-:Y:S01]  /*1590*/  @!P4 IMAD.IADD R22, R22, 0x1, -R31 ;  /* 0x000000011616c824 */ /* 0x000fe200078e0a1f */
[----:B------:R-:W-:Y:S01]  /*15a0*/  BAR.SYNC.DEFER_BLOCKING 0x0 ;  /* 0x0000000000007b1d */ /* 0x000fe20000010000 */
[----:B------:R-:W-:Y:S02]  /*15b0*/  ISETP.GT.U32.AND P4, PT, R31, R9, PT ;  /* 0x000000091f00720c */ /* 0x000fe40003f84070 */
[----:B------:R-:W-:Y:S01]  /*15c0*/  @!P5 IADD3 R0, PT, PT, R0, -R23, RZ ;  /* 0x800000170000d210 */ /* 0x000fe20007ffe0ff */
[--C-:B------:R-:W-:Y:S01]  /*15d0*/  @!P6 IMAD.IADD R4, R4, 0x1, -R23.reuse ;  /* 0x000000010404e824 */ /* 0x100fe200078e0a17 */
[C---:B------:R-:W-:Y:S01]  /*15e0*/  ISETP.GT.U32.AND P2, PT, R23.reuse, R7, PT ;  /* 0x000000071700720c */ /* 0x040fe20003f44070 */
[----:B------:R-:W-:Y:S01]  /*15f0*/  @!P0 IMAD.IADD R6, R6, 0x1, -R23 ;  /* 0x0000000106068824 */ /* 0x000fe200078e0a17 */
[----:B------:R-:W-:Y:S01]  /*1600*/  ISETP.GT.U32.AND P0, PT, R23, R0, PT ;  /* 0x000000001700720c */ /* 0x000fe20003f04070 */
[----:B------:R-:W-:Y:S01]  /*1610*/  @!P3 IMAD.MOV R17, RZ, RZ, -R17 ;  /* 0x000000ffff11b224 */ /* 0x000fe200078e0a11 */
[----:B------:R-:W-:-:S02]  /*1620*/  ISETP.GT.U32.AND P5, PT, R31, R21, PT ;  /* 0x000000151f00720c */ /* 0x000fc40003fa4070 */
[----:B------:R-:W-:Y:S02]  /*1630*/  ISETP.GT.U32.AND P6, PT, R31, R22, PT ;  /* 0x000000161f00720c */ /* 0x000fe40003fc4070 */
[----:B------:R-:W-:Y:S01]  /*1640*/  ISETP.GT.U32.AND P1, PT, R23, R4, PT ;  /* 0x000000041700720c */ /* 0x000fe20003f24070 */
[----:B------:R-:W-:Y:S01]  /*1650*/  @!P4 IMAD.IADD R9, R9, 0x1, -R31 ;  /* 0x000000010909c824 */ /* 0x000fe200078e0a1f */
[----:B------:R-:W-:Y:S02]  /*1660*/  ISETP.GT.U32.AND P3, PT, R23, R6, PT ;  /* 0x000000061700720c */ /* 0x000fe40003f64070 */
[----:B------:R-:W-:Y:S01]  /*1670*/  ISETP.GE.AND P4, PT, R36, RZ, PT ;  /* 0x000000ff2400720c */ /* 0x000fe20003f86270 */
[--C-:B------:R-:W-:Y:S02]  /*1680*/  @!P2 IMAD.IADD R7, R7, 0x1, -R23.reuse ;  /* 0x000000010707a824 */ /* 0x100fe400078e0a17 */
[----:B------:R-:W-:Y:S01]  /*1690*/  @!P0 IMAD.IADD R0, R0, 0x1, -R23 ;  /* 0x0000000100008824 */ /* 0x000fe200078e0a17 */
[----:B------:R-:W-:Y:S01]  /*16a0*/  ISETP.GE.AND P0, PT, R39, RZ, PT ;  /* 0x000000ff2700720c */ /* 0x000fe20003f06270 */
[----:B------:R-:W-:Y:S01]  /*16b0*/  @!P5 IMAD.IADD R21, R21, 0x1, -R31 ;  /* 0x000000011515d824 */ /* 0x000fe200078e0a1f */
[----:B------:R-:W-:-:S02]  /*16c0*/  ISETP.GT.U32.AND P2, PT, R23, R7, PT ;  /* 0x000000071700720c */ /* 0x000fc40003f44070 */
[----:B------:R-:W-:Y:S01]  /*16d0*/  @!P6 IADD3 R22, PT, PT, R22, -R31, RZ ;  /* 0x8000001f1616e210 */ /* 0x000fe20007ffe0ff */
[--C-:B------:R-:W-:Y:S01]  /*16e0*/  @!P1 IMAD.IADD R4, R4, 0x1, -R23.reuse ;  /* 0x0000000104049824 */ /* 0x100fe200078e0a17 */
[----:B------:R-:W-:Y:S01]  /*16f0*/  ISETP.GE.AND P5, PT, R37, RZ, PT ;  /* 0x000000ff2500720c */ /* 0x000fe20003fa6270 */
[----:B------:R-:W-:Y:S01]  /*1700*/  @!P3 IMAD.IADD R6, R6, 0x1, -R23 ;  /* 0x000000010606b824 */ /* 0x000fe200078e0a17 */
[----:B------:R-:W-:Y:S01]  /*1710*/  ISETP.GE.AND P6, PT, R38, RZ, PT ;  /* 0x000000ff2600720c */ /* 0x000fe20003fc6270 */
[----:B------:R-:W-:Y:S01]  /*1720*/  @!P4 IMAD.MOV R18, RZ, RZ, -R18 ;  /* 0x000000ffff12c224 */ /* 0x000fe200078e0a12 */
[----:B------:R-:W-:Y:S02]  /*1730*/  ISETP.GE.AND P1, PT, R40, RZ, PT ;  /* 0x000000ff2800720c */ /* 0x000fe40003f26270 */
[----:B------:R-:W-:Y:S02]  /*1740*/  ISETP.GE.AND P3, PT, R33, RZ, PT ;  /* 0x000000ff2100720c */ /* 0x000fe40003f66270 */
[----:B------:R-:W-:-:S02]  /*1750*/  ISETP.GE.AND P4, PT, R203, RZ, PT ;  /* 0x000000ffcb00720c */ /* 0x000fc40003f86270 */
[----:B------:R-:W-:Y:S02]  /*1760*/  @!P0 IADD3 R9, PT, PT, -R9, RZ, RZ ;  /* 0x000000ff09098210 */ /* 0x000fe40007ffe1ff */
[----:B------:R-:W-:Y:S01]  /*1770*/  ISETP.GE.AND P0, PT, R205, RZ, PT ;  /* 0x000000ffcd00720c */ /* 0x000fe20003f06270 */
[----:B------:R-:W-:Y:S01]  /*1780*/  @!P5 IMAD.MOV R19, RZ, RZ, -R19 ;  /* 0x000000ffff13d224 */ /* 0x000fe200078e0a13 */
[----:B------:R-:W-:Y:S01]  /*1790*/  @!P2 IADD3 R7, PT, PT, R7, -R23, RZ ;  /* 0x800000170707a210 */ /* 0x000fe20007ffe0ff */
[----:B------:R-:W-:Y:S01]  /*17a0*/  @!P6 IMAD.MOV R20, RZ, RZ, -R20 ;  /* 0x000000ffff14e224 */ /* 0x000fe200078e0a14 */
[----:B------:R-:W-:Y:S01]  /*17b0*/  ISETP.NE.AND P2, PT, R3, RZ, PT ;  /* 0x000000ff0300720c */ /* 0x000fe20003f45270 */
[----:B------:R-:W-:Y:S01]  /*17c0*/  @!P1 IMAD.MOV R21, RZ, RZ, -R21 ;  /* 0x000000ffff159224 */ /* 0x000fe200078e0a15 */
[----:B------:R-:W-:Y:S01]  /*17d0*/  LOP3.LUT R3, RZ, R3, RZ, 0x33, !PT ;  /* 0x00000003ff037212 */ /* 0x000fe200078e33ff */
[----:B------:R-:W-:Y:S01]  /*17e0*/  @!P3 IMAD.MOV R22, RZ, RZ, -R22 ;  /* 0x000000ffff16b224 */ /* 0x000fe200078e0a16 */
[----:B------:R-:W-:-:S02]  /*17f0*/  ISETP.GE.AND P6, PT, R204, RZ, PT ;  /* 0x000000ffcc00720c */ /* 0x000fc40003fc6270 */
[C---:B------:R-:W-:Y:S02]  /*1800*/  SEL R23, R3.reuse, R9, !P2 ;  /* 0x0000000903177207 */ /* 0x040fe40005000000 */
[C---:B------:R-:W-:Y:S01]  /*1810*/  SEL R8, R3.reuse, R8, !P2 ;  /* 0x0000000803087207 */ /* 0x040fe20005000000 */
[----:B------:R-:W-:Y:S01]  /*1820*/  @!P0 IMAD.MOV R6, RZ, RZ, -R6 ;  /* 0x000000ffff068224 */ /* 0x000fe200078e0a06 */
[C---:B------:R-:W-:Y:S02]  /*1830*/  SEL R10, R3.reuse, R10, !P2 ;  /* 0x0000000a030a7207 */ /* 0x040fe40005000000 */
[C---:B------:R-:W-:Y:S01]  /*1840*/  SEL R11, R3.reuse, R11, !P2 ;  /* 0x0000000b030b7207 */ /* 0x040fe20005000000 */
[----:B---3--:R-:W-:Y:S01]  /*1850*/  IMAD R51, R8, UR9, RZ ;  /* 0x0000000908337c24 */ /* 0x008fe2000f8e02ff */
[C---:B------:R-:W-:Y:S01]  /*1860*/  SEL R12, R3.reuse, R12, !P2 ;  /* 0x0000000c030c7207 */ /* 0x040fe20005000000 */
[----:B------:R-:W-:Y:S01]  /*1870*/  IMAD R50, R10, UR9, RZ ;  /* 0x000000090a327c24 */ /* 0x000fe2000f8e02ff */
[C---:B------:R-:W-:Y:S01]  /*1880*/  SEL R13, R3.reuse, R13, !P2 ;  /* 0x0000000d030d7207 */ /* 0x040fe20005000000 */
[----:B------:R-:W-:Y:S01]  /*1890*/  @!P6 IMAD.MOV R7, RZ, RZ, -R7 ;  /* 0x000000ffff07e224 */ /* 0x000fe200078e0a07 */
[----:B------:R-:W-:Y:S01]  /*18a0*/  SEL R14, R3, R14, !P2 ;  /* 0x0000000e030e7207 */ /* 0x000fe20005000000 */
[----:B------:R-:W-:Y:S01]  /*18b0*/  IMAD R49, R11, UR9, RZ ;  /* 0x000000090b317c24 */ /* 0x000fe2000f8e02ff */
[C---:B------:R-:W-:Y:S01]  /*18c0*/  SEL R15, R3.reuse, R15, !P2 ;  /* 0x0000000f030f7207 */ /* 0x040fe20005000000 */
[----:B------:R-:W-:Y:S01]  /*18d0*/  IMAD R48, R12, UR9, RZ ;  /* 0x000000090c307c24 */ /* 0x000fe2000f8e02ff */
[----:B------:R-:W-:Y:S01]  /*18e0*/  SEL R16, R3, R16, !P2 ;  /* 0x0000001003107207 */ /* 0x000fe20005000000 */
[----:B------:R-:W-:Y:S01]  /*18f0*/  IMAD R47, R13, UR9, RZ ;  /* 0x000000090d2f7c24 */ /* 0x000fe2000f8e02ff */
[C---:B------:R-:W-:Y:S01]  /*1900*/  SEL R17, R3.reuse, R17, !P2 ;  /* 0x0000001103117207 */ /* 0x040fe20005000000 */
[----:B------:R-:W-:Y:S01]  /*1910*/  IMAD R46, R14, UR9, RZ ;  /* 0x000000090e2e7c24 */ /* 0x000fe2000f8e02ff */
[C---:B------:R-:W-:Y:S01]  /*1920*/  SEL R18, R3.reuse, R18, !P2 ;  /* 0x0000001203127207 */ /* 0x040fe20005000000 */
[----:B------:R-:W-:Y:S01]  /*1930*/  IMAD R44, R16, UR9, RZ ;  /* 0x00000009102c7c24 */ /* 0x000fe2000f8e02ff */
[----:B------:R-:W-:Y:S01]  /*1940*/  SEL R19, R3, R19, !P2 ;  /* 0x0000001303137207 */ /* 0x000fe20005000000 */
[----:B------:R-:W-:Y:S01]  /*1950*/  IMAD R45, R15, UR9, RZ ;  /* 0x000000090f2d7c24 */ /* 0x000fe2000f8e02ff */
[C---:B------:R-:W-:Y:S01]  /*1960*/  SEL R20, R3.reuse, R20, !P2 ;  /* 0x0000001403147207 */ /* 0x040fe20005000000 */
[----:B------:R-:W-:Y:S01]  /*1970*/  IMAD R43, R18, UR9, RZ ;  /* 0x00000009122b7c24 */ /* 0x000fe2000f8e02ff */
[----:B------:R-:W-:Y:S01]  /*1980*/  SEL R21, R3, R21, !P2 ;  /* 0x0000001503157207 */ /* 0x000fe20005000000 */
[----:B------:R-:W-:Y:S01]  /*1990*/  IMAD R41, R19, UR9, RZ ;  /* 0x0000000913297c24 */ /* 0x000fe2000f8e02ff */
[----:B------:R-:W-:Y:S01]  /*19a0*/  SEL R27, R3, R22, !P2 ;  /* 0x00000016031b7207 */ /* 0x000fe20005000000 */
[----:B------:R-:W-:Y:S01]  /*19b0*/  IMAD R42, R17, UR9, RZ ;  /* 0x00000009112a7c24 */ /* 0x000fe2000f8e02ff */
[----:B------:R-:W-:Y:S01]  /*19c0*/  SEL R9, R3, R24, !P2 ;  /* 0x0000001803097207 */ /* 0x000fe20005000000 */
[----:B------:R-:W-:Y:S01]  /*19d0*/  STL [R1+0x530], R51 ;  /* 0x0005303301007387 */ /* 0x000fe20000100800 */
[----:B------:R-:W-:Y:S01]  /*19e0*/  ISETP.NE.AND P1, PT, R2, RZ, PT ;  /* 0x000000ff0200720c */ /* 0x000fe20003f25270 */
[----:B------:R-:W-:Y:S01]  /*19f0*/  IMAD R20, R20, UR9, RZ ;  /* 0x0000000914147c24 */ /* 0x000fe2000f8e02ff */
[----:B------:R-:W-:Y:S01]  /*1a00*/  LOP3.LUT R3, RZ, R2, RZ, 0x33, !PT ;  /* 0x00000002ff037212 */ /* 0x000fe200078e33ff */
[----:B-1----:R-:W-:Y:S01]  /*1a10*/  VIADD R2, R252, 0xffffffff ;  /* 0xfffffffffc027836 */ /* 0x002fe20000000000 */
[----:B------:R-:W-:Y:S01]  /*1a20*/  @!P4 IADD3 R0, PT, PT, -R0, RZ, RZ ;  /* 0x000000ff0000c210 */ /* 0x000fe20007ffe1ff */
[----:B------:R-:W-:Y:S01]  /*1a30*/  STL [R1+0x52c], R50 ;  /* 0x00052c3201007387 */ /* 0x000fe20000100800 */
[----:B-----5:R-:W-:-:S02]  /*1a40*/  LEA R26, P3, R207, UR14, 0x2 ;  /* 0x0000000ecf1a7c11 */ /* 0x020fc4000f8610ff */
[C---:B------:R-:W-:Y:S01]  /*1a50*/  SEL R140, R3.reuse, R0, !P1 ;  /* 0x00000000038c7207 */ /* 0x040fe20004800000 */
[----:B------:R-:W-:Y:S01]  /*1a60*/  STL [R1+0x528], R49 ;  /* 0x0005283101007387 */ /* 0x000fe20000100800 */
[----:B------:R-:W-:Y:S02]  /*1a70*/  IADD3 R0, PT, PT, R252, -0x2, RZ ;  /* 0xfffffffefc007810 */ /* 0x000fe40007ffe0ff */
[----:B------:R-:W-:Y:S01]  /*1a80*/  SEL R138, R3, R6, !P1 ;  /* 0x00000006038a7207 */ /* 0x000fe20004800000 */
[----:B------:R-:W-:Y:S01]  /*1a90*/  STL [R1+0x524], R48 ;  /* 0x0005243001007387 */ /* 0x000fe20000100800 */
[----:B------:R-:W-:Y:S01]  /*1aa0*/  ISETP.GE.U32.AND P6, PT, R0, 0x7fffffdf, PT ;  /* 0x7fffffdf0000780c */ /* 0x000fe20003fc6070 */
[----:B------:R-:W-:Y:S01]  /*1ab0*/  IMAD R140, R140, UR7, RZ ;  /* 0x000000078c8c7c24 */ /* 0x000fe2000f8e02ff */
[----:B------:R-:W-:Y:S01]  /*1ac0*/  LEA.HI.X.SX32 R0, R207, UR15, 0x2, P3 ;  /* 0x0000000fcf007c11 */ /* 0x000fe200098f16ff */
[----:B------:R-:W-:Y:S01]  /*1ad0*/  STL [R1+0x520], R47 ;  /* 0x0005202f01007387 */ /* 0x000fe20000100800 */
[----:B------:R-:W-:Y:S01]  /*1ae0*/  LEA R6, P4, R51, R26, 0x2 ;  /* 0x0000001a33067211 */ /* 0x000fe200078810ff */
[----:B------:R-:W-:Y:S01]  /*1af0*/  IMAD R138, R138, UR7, RZ ;  /* 0x000000078a8a7c24 */ /* 0x000fe2000f8e02ff */
[----:B------:R-:W-:Y:S01]  /*1b00*/  ISETP.GE.AND P5, PT, R206, RZ, PT ;  /* 0x000000ffce00720c */ /* 0x000fe20003fa6270 */
[----:B------:R-:W-:Y:S01]  /*1b10*/  STL [R1+0x51c], R46 ;  /* 0x00051c2e01007387 */ /* 0x000fe20000100800 */
[----:B------:R-:W-:-:S02]  /*1b20*/  SEL R137, R3, R7, !P1 ;  /* 0x0000000703897207 */ /* 0x000fc40004800000 */
[C---:B------:R-:W-:Y:S01]  /*1b30*/  LEA R32, P3, R50.reuse, R26, 0x2 ;  /* 0x0000001a32207211 */ /* 0x040fe200078610ff */
[----:B------:R-:W-:Y:S01]  /*1b40*/  STL [R1+0x518], R45 ;  /* 0x0005182d01007387 */ /* 0x000fe20000100800 */
[----:B------:R-:W-:Y:S01]  /*1b50*/  LEA.HI.X.SX32 R7, R51, R0, 0x2, P4 ;  /* 0x0000000033077211 */ /* 0x000fe200020f16ff */
[----:B------:R-:W-:Y:S01]  /*1b60*/  IMAD R137, R137, UR7, RZ ;  /* 0x0000000789897c24 */ /* 0x000fe2000f8e02ff */
[C---:B------:R-:W-:Y:S01]  /*1b70*/  LEA R18, P4, R49.reuse, R26, 0x2 ;  /* 0x0000001a31127211 */ /* 0x040fe200078810ff */
[----:B------:R-:W-:Y:S01]  /*1b80*/  STL [R1+0x514], R44 ;  /* 0x0005142c01007387 */ /* 0x000fe20000100800 */
[----:B------:R-:W-:Y:S02]  /*1b90*/  LEA.HI.X.SX32 R33, R50, R0, 0x2, P3 ;  /* 0x0000000032217211 */ /* 0x000fe400018f16ff */
[----:B------:R-:W-:Y:S01]  /*1ba0*/  LEA R16, P3, R48, R26, 0x2 ;  /* 0x0000001a30107211 */ /* 0x000fe200078610ff */
[----:B------:R-:W-:Y:S01]  /*1bb0*/  @!P5 IMAD.MOV R4, RZ, RZ, -R4 ;  /* 0x000000ffff04d224 */ /* 0x000fe200078e0a04 */
[----:B------:R-:W-:Y:S01]  /*1bc0*/  LEA.HI.X.SX32 R19, R49, R0, 0x2, P4 ;  /* 0x0000000031137211 */ /* 0x000fe200020f16ff */
[----:B------:R1:W-:Y:S01]  /*1bd0*/  STL [R1+0x510], R42 ;  /* 0x0005102a01007387 */ /* 0x0003e20000100800 */
[----:B------:R-:W-:-:S02]  /*1be0*/  LEA R24, P4, R47, R26, 0x2 ;  /* 0x0000001a2f187211 */ /* 0x000fc400078810ff */
[----:B------:R-:W-:Y:S01]  /*1bf0*/  ISETP.GE.U32.AND P0, PT, R2, 0x7fffffe0, PT ;  /* 0x7fffffe00200780c */ /* 0x000fe20003f06070 */
[----:B------:R-:W-:Y:S01]  /*1c00*/  VIADD R2, R252, 0xfffffffd ;  /* 0xfffffffdfc027836 */ /* 0x000fe20000000000 */
[----:B--2---:R-:W-:Y:S01]  /*1c10*/  R2UR UR11, R25 ;  /* 0x00000000190b72ca */ /* 0x004fe200000e0000 */
[----:B------:R-:W-:Y:S01]  /*1c20*/  STL [R1+0x50c], R43 ;  /* 0x00050c2b01007387 */ /* 0x000fe20000100800 */
[----:B------:R-:W-:Y:S02]  /*1c30*/  LEA.HI.X.SX32 R17, R48, R0, 0x2, P3 ;  /* 0x0000000030117211 */ /* 0x000fe400018f16ff */
[----:B------:R-:W-:Y:S01]  /*1c40*/  LEA R12, P3, R46, R26, 0x2 ;  /* 0x0000001a2e0c7211 */ /* 0x000fe200078610ff */
[----:B------:R-:W-:Y:S01]  /*1c50*/  STL [R1+0x508], R41 ;  /* 0x0005082901007387 */ /* 0x000fe20000100800 */
[----:B------:R-:W-:Y:S02]  /*1c60*/  LEA.HI.X.SX32 R25, R47, R0, 0x2, P4 ;  /* 0x000000002f197211 */ /* 0x000fe400020f16ff */
[----:B------:R-:W-:Y:S01]  /*1c70*/  LEA R22, P4, R45, R26, 0x2 ;  /* 0x0000001a2d167211 */ /* 0x000fe200078810ff */
[----:B------:R-:W-:Y:S01]  /*1c80*/  STL [R1+0x504], R20 ;  /* 0x0005041401007387 */ /* 0x000fe20000100800 */
[----:B------:R-:W-:Y:S01]  /*1c90*/  ISETP.GE.U32.AND P5, PT, R2, 0x7fffffde, PT ;  /* 0x7fffffde0200780c */ /* 0x000fe20003fa6070 */
[----:B------:R-:W-:Y:S01]  /*1ca0*/  IMAD R2, R23, UR9, RZ ;  /* 0x0000000917027c24 */ /* 0x000fe2000f8e02ff */
[----:B------:R-:W-:-:S02]  /*1cb0*/  LEA.HI.X.SX32 R13, R46, R0, 0x2, P3 ;  /* 0x000000002e0d7211 */ /* 0x000fc400018f16ff */
[----:B------:R-:W-:Y:S02]  /*1cc0*/  LEA R38, P3, R44, R26, 0x2 ;  /* 0x0000001a2c267211 */ /* 0x000fe400078610ff */
[----:B------:R-:W-:Y:S01]  /*1cd0*/  LEA.HI.X.SX32 R23, R45, R0, 0x2, P4 ;  /* 0x000000002d177211 */ /* 0x000fe200020f16ff */
[----:B------:R2:W-:Y:S01]  /*1ce0*/  STL [R1+0x500], R2 ;  /* 0x0005000201007387 */ /* 0x0005e20000100800 */
[----:B------:R-:W-:Y:S02]  /*1cf0*/  LEA R10, P4, R42, R26, 0x2 ;  /* 0x0000001a2a0a7211 */ /* 0x000fe400078810ff */
[----:B------:R-:W-:Y:S01]  /*1d00*/  SEL R139, R3, R4, !P1 ;  /* 0x00000004038b7207 */ /* 0x000fe20004800000 */
[----:B------:R-:W-:Y:S01]  /*1d10*/  VIADD R3, R252, 0xfffffffc ;  /* 0xfffffffcfc037836 */ /* 0x000fe20000000000 */
[----:B------:R-:W-:Y:S01]  /*1d20*/  LEA.HI.X.SX32 R39, R44, R0, 0x2, P3 ;  /* 0x000000002c277211 */ /* 0x000fe200018f16ff */
[----:B------:R-:W-:Y:S01]  /*1d30*/  IMAD R4, R21, UR9, RZ ;  /* 0x0000000915047c24 */ /* 0x000fe2000f8e02ff */
[----:B------:R-:W-:Y:S01]  /*1d40*/  LEA R8, P3, R43, R26, 0x2 ;  /* 0x0000001a2b087211 */ /* 0x000fe200078610ff */
[----:B------:R-:W-:Y:S01]  /*1d50*/  IMAD R139, R139, UR7, RZ ;  /* 0x000000078b8b7c24 */ /* 0x000fe2000f8e02ff */
[----:B------:R-:W-:Y:S01]  /*1d60*/  LEA.HI.X.SX32 R11, R42, R0, 0x2, P4 ;  /* 0x000000002a0b7211 */ /* 0x000fe200020f16ff */
[----:B-1----:R-:W-:Y:S01]  /*1d70*/  IMAD R42, R9, UR9, RZ ;  /* 0x00000009092a7c24 */ /* 0x002fe2000f8e02ff */
[----:B------:R-:W-:Y:S01]  /*1d80*/  LEA R14, P4, R41, R26, 0x2 ;  /* 0x0000001a290e7211 */ /* 0x000fe200078810ff */
[----:B------:R1:W-:Y:S01]  /*1d90*/  STL [R1+0x4fc], R4 ;  /* 0x0004fc0401007387 */ /* 0x0003e20000100800 */
[----:B------:R-:W-:Y:S01]  /*1da0*/  LEA.HI.X.SX32 R9, R43, R0, 0x2, P3 ;  /* 0x000000002b097211 */ /* 0x000fe200018f16ff */
[----:B------:R-:W-:Y:S01]  /*1db0*/  UMOV UR7, 0x1 ;  /* 0x0000000100077882 */ /* 0x000fe20000000000 */
[----:B------:R-:W-:Y:S01]  /*1dc0*/  ISETP.GE.U32.AND P2, PT, R3, 0x7fffffdd, PT ;  /* 0x7fffffdd0300780c */ /* 0x000fe20003f46070 */
[----:B------:R-:W-:Y:S01]  /*1dd0*/  IMAD R3, R27, UR9, RZ ;  /* 0x000000091b037c24 */ /* 0x000fe2000f8e02ff */
[----:B------:R-:W-:-:S02]  /*1de0*/  LEA R36, P3, R20, R26, 0x2 ;  /* 0x0000001a14247211 */ /* 0x000fc400078610ff */
[----:B------:R-:W-:Y:S02]  /*1df0*/  LEA.HI.X.SX32 R15, R41, R0, 0x2, P4 ;  /* 0x00000000290f7211 */ /* 0x000fe400020f16ff */
[----:B------:R-:W-:Y:S01]  /*1e00*/  LEA R30, P4, R2, R26, 0x2 ;  /* 0x0000001a021e7211 */ /* 0x000fe200078810ff */
[----:B------:R3:W-:Y:S01]  /*1e10*/  STL [R1+0x4f8], R3 ;  /* 0x0004f80301007387 */ /* 0x0007e20000100800 */
[----:B------:R-:W-:Y:S02]  /*1e20*/  LEA.HI.X.SX32 R37, R20, R0, 0x2, P3 ;  /* 0x0000000014257211 */ /* 0x000fe400018f16ff */
[----:B------:R-:W-:Y:S01]  /*1e30*/  LEA R28, P3, R4, R26, 0x2 ;  /* 0x0000001a041c7211 */ /* 0x000fe200078610ff */
[----:B------:R-:W-:Y:S01]  /*1e40*/  STL [R1+0x2e8], R42 ;  /* 0x0002e82a01007387 */ /* 0x000fe20000100800 */
[----:B------:R-:W-:Y:S01]  /*1e50*/  LEA.HI.X.SX32 R31, R2, R0, 0x2, P4 ;  /* 0x00000000021f7211 */ /* 0x000fe200020f16ff */
[----:B--2---:R-:W-:Y:S01]  /*1e60*/  IMAD.SHL.U32 R2, R140, 0x4, RZ ;  /* 0x000000048c027824 */ /* 0x004fe200078e00ff */
[----:B------:R-:W-:-:S02]  /*1e70*/  LEA R20, P4, R3, R26, 0x2 ;  /* 0x0000001a03147211 */ /* 0x000fc400078810ff */
[-C--:B------:R-:W-:Y:S02]  /*1e80*/  LEA.HI.X.SX32 R29, R4, R0.reuse, 0x2, P3 ;  /* 0x00000000041d7211 */ /* 0x080fe400018f16ff */
[----:B------:R-:W-:Y:S01]  /*1e90*/  LEA.HI.X.SX32 R21, R3, R0, 0x2, P4 ;  /* 0x0000000003157211 */ /* 0x000fe200020f16ff */
[----:B------:R2:W-:Y:S01]  /*1ea0*/  STL [R1+0x4f4], R2 ;  /* 0x0004f40201007387 */ /* 0x0005e20000100800 */
[----:B-1----:R-:W-:Y:S01]  /*1eb0*/  SHF.L.U32 R4, R139, 0x2, RZ ;  /* 0x000000028b047819 */ /* 0x002fe200000006ff */
[----:B---3--:R-:W-:Y:S01]  /*1ec0*/  IMAD.SHL.U32 R3, R138, 0x4, RZ ;  /* 0x000000048a037824 */ /* 0x008fe200078e00ff */
[----:B------:R-:W-:Y:S02]  /*1ed0*/  IADD3 R40, P4, PT, R2, UR12, RZ ;  /* 0x0000000c02287c10 */ /* 0x000fe4000ff9e0ff */
[----:B------:R-:W-:Y:S01]  /*1ee0*/  IADD3 R58, P3, PT, R4, UR12, RZ ;  /* 0x0000000c043a7c10 */ /* 0x000fe2000ff7e0ff */
[----:B------:R-:W-:Y:S01]  /*1ef0*/  STL [R1+0x4f0], R4 ;  /* 0x0004f00401007387 */ /* 0x000fe20000100800 */
[----:B------:R-:W-:-:S02]  /*1f00*/  LEA.HI.X.SX32 R41, R140, UR13, 0x2, P4 ;  /* 0x0000000d8c297c11 */ /* 0x000fc4000a0f16ff */
[----:B------:R-:W-:Y:S01]  /*1f10*/  IADD3 R60, P4, PT, R3, UR12, RZ ;  /* 0x0000000c033c7c10 */ /* 0x000fe2000ff9e0ff */
[----:B--2---:R-:W-:Y:S01]  /*1f20*/  IMAD.SHL.U32 R2, R137, 0x4, RZ ;  /* 0x0000000489027824 */ /* 0x004fe200078e00ff */
[----:B------:R1:W-:Y:S01]  /*1f30*/  STL [R1+0x4ec], R3 ;  /* 0x0004ec0301007387 */ /* 0x0003e20000100800 */
[----:B------:R-:W-:Y:S02]  /*1f40*/  LEA.HI.X.SX32 R59, R139, UR13, 0x2, P3 ;  /* 0x0000000d8b3b7c11 */ /* 0x000fe400098f16ff */
[----:B------:R-:W-:Y:S01]  /*1f50*/  LEA.HI.X.SX32 R61, R138, UR13, 0x2, P4 ;  /* 0x0000000d8a3d7c11 */ /* 0x000fe2000a0f16ff */
[----:B------:R2:W-:Y:S01]  /*1f60*/  STL [R1+0x4e8], R2 ;  /* 0x0004e80201007387 */ /* 0x0005e20000100800 */
[----:B------:R-:W-:Y:S01]  /*1f70*/  IADD3 R34, P3, PT, R2, UR12, RZ ;  /* 0x0000000c02227c10 */ /* 0x000fe2000ff7e0ff */
[----:B------:R-:W-:Y:S01]  /*1f80*/  UIADD3 UR12, UPT, UPT, UR11, UR5, URZ ;  /* 0x000000050b0c7290 */ /* 0x000fe2000fffe0ff */
[----:B------:R-:W-:Y:S02]  /*1f90*/  ISETP.NE.U32.AND P1, PT, R5, RZ, PT ;  /* 0x000000ff0500720c */ /* 0x000fe40003f25070 */
[----:B------:R-:W-:Y:S01]  /*1fa0*/  LEA R26, P4, R42, R26, 0x2 ;  /* 0x0000001a2a1a7211 */ /* 0x000fe200078810ff */
[----:B-1----:R-:W-:Y:S01]  /*1fb0*/  VIADD R3, R252, 0xfffffffb ;  /* 0xfffffffbfc037836 */ /* 0x002fe20000000000 */
[----:B------:R-:W-:-:S02]  /*1fc0*/  LEA.HI.X.SX32 R35, R137, UR13, 0x2, P3 ;  /* 0x0000000d89237c11 */ /* 0x000fc400098f16ff */
[----:B------:R-:W-:Y:S01]  /*1fd0*/  IADD3 R4, PT, PT, R252, -0x6, RZ ;  /* 0xfffffffafc047810 */ /* 0x000fe20007ffe0ff */
[----:B--2---:R-:W-:Y:S08]  /*1fe0*/  BRA.U UP0, `(.L_x_5) ;  /* 0x0000000100187547 */ /* 0x004ff0000b800000 */
[----:B------:R-:W-:Y:S01]  /*1ff0*/  ELECT P3, URZ, PT ;  /* 0x0000000000ff782f */ /* 0x000fe20003860000 */
[----:B------:R-:W-:Y:S01]  /*2000*/  IMAD.MOV.U32 R2, RZ, RZ, 0x1 ;  /* 0x00000001ff027424 */ /* 0x000fe200078e00ff */
[----:B------:R-:W-:Y:S01]  /*2010*/  UMOV UR5, 0x40 ;  /* 0x0000004000057882 */ /* 0x000fe20000000000 */
[----:B------:R-:W-:Y:S01]  /*2020*/  UVIRTCOUNT.DEALLOC.SMPOOL 0x80 ;  /* 0x000000800000784c */ /* 0x000fe20000000000 */
[----:B------:R-:W-:-:S09]  /*2030*/  ULEA UR5, UR6, UR5, 0x18 ;  /* 0x0000000506057291 */ /* 0x000fd2000f8ec0ff */
[----:B------:R1:W-:Y:S03]  /*2040*/  @P3 STS.U8 [UR5], R2 ;  /* 0x00000002ff003988 */ /* 0x0003e60008000005 */
.L_x_5:
[----:B------:R-:W-:Y:S01]  /*2050*/  STTM.x64 tmem[UR12], RZ ;  /* 0x000000ff000079ed */ /* 0x000fe2000834000c */
[----:B------:R-:W-:Y:S01]  /*2060*/  STTM.x64 tmem[UR12+0x40], RZ ;  /* 0x000040ff000079ed */ /* 0x000fe2000834000c */
[----:B------:R-:W-:Y:S01]  /*2070*/  STTM.x64 tmem[UR12+0x80], RZ ;  /* 0x000080ff000079ed */ /* 0x000fe2000834000c */
[----:B------:R-:W-:Y:S01]  /*2080*/  STTM.x64 tmem[UR12+0xc0], RZ ;  /* 0x0000c0ff000079ed */ /* 0x000fe2000834000c */
[----:B------:R-:W2:Y:S02]  /*2090*/  FENCE.VIEW.ASYNC.T ;  /* 0x00000000000073c6 */ /* 0x000ea40000000200 */
[----:B--2---:R-:W-:Y:S01]  /*20a0*/  VOTEU.ALL UP1, P1 ;  /* 0x0000000000ff7886 */ /* 0x004fe20000820000 */
[----:B------:R-:W2:Y:S01]  /*20b0*/  LDCU.64 UR26, c[0x0][0x358] ;  /* 0x00006b00ff1a77ac */ /* 0x000ea20008000a00 */
[----:B-1----:R-:W-:Y:S01]  /*20c0*/  IMAD.SHL.U32 R2, R5, 0x4, RZ ;  /* 0x0000000405027824 */ /* 0x002fe200078e00ff */
[----:B------:R-:W-:Y:S01]  /*20d0*/  LEA.HI.X.SX32 R27, R42, R0, 0x2, P4 ;  /* 0x000000002a1b7211 */ /* 0x000fe200020f16ff */
[----:B------:R-:W-:Y:S01]  /*20e0*/  VIADD R0, R252, 0xfffffff9 ;  /* 0xfffffff9fc007836 */ /* 0x000fe20000000000 */
[----:B------:R-:W-:-:S04]  /*20f0*/  @!UP1 UIADD3 UR14, UPT, UPT, -UR7, 0x100000, URZ ;  /* 0x00100000070e9890 */ /* 0x000fc8000fffe1ff */
[----:B------:R-:W-:Y:S02]  /*2100*/  @!UP1 USHF.L.U32 UR15, UR14, 0xb, URZ ;  /* 0x0000000b0e0f9899 */ /* 0x000fe400080006ff */
[----:B------:R-:W-:Y:S01]  /*2110*/  @!UP1 USHF.L.U32 UR14, UR14, 0x1, URZ ;  /* 0x000000010e0e9899 */ /* 0x000fe200080006ff */
[----:B------:R-:W-:Y:S01]  /*2120*/  VOTEU.ALL UP2, P1 ;  /* 0x0000000000ff7886 */ /* 0x000fe20000840000 */
[----:B------:R-:W-:-:S04]  /*2130*/  @!UP1 UIADD3 UR6, UPT, UPT, -UR7, 0x100000, URZ ;  /* 0x0010000007069890 */ /* 0x000fc8000fffe1ff */
[----:B------:R-:W-:Y:S02]  /*2140*/  @!UP1 USHF.L.U32 UR7, UR6, 0xb, URZ ;  /* 0x0000000b06079899 */ /* 0x000fe400080006ff */
[----:B------:R-:W-:Y:S01]  /*2150*/  @!UP1 USHF.L.U32 UR6, UR6, 0x1, URZ ;  /* 0x0000000106069899 */ /* 0x000fe200080006ff */
[----:B------:R-:W-:Y:S01]  /*2160*/  BAR.SYNC.DEFER_BLOCKING 0x0 ;  /* 0x0000000000007b1d */ /* 0x000fe20000010000 */
[----:B------:R-:W-:Y:S01]  /*2170*/  IADD3 R201, PT, PT, R2, UR10, RZ ;  /* 0x0000000a02c97c10 */ /* 0x000fe2000fffe0ff */
[----:B------:R-:W-:Y:S01]  /*2180*/  IMAD.WIDE R84, R142, 0x4, R58 ;  /* 0x000000048e547825 */ /* 0x000fe200078e023a */
[----:B------:R-:W-:Y:S02]  /*2190*/  ISETP.GE.U32.AND P4, PT, R4, 0x7fffffdb, PT ;  /* 0x7fffffdb0400780c */ /* 0x000fe40003f86070 */
[----:B------:R-:W-:Y:S01]  /*21a0*/  ISETP.GE.U32.AND P3, PT, R3, 0x7fffffdc, PT ;  /* 0x7fffffdc0300780c */ /* 0x000fe20003f66070 */
[----:B------:R-:W-:Y:S01]  /*21b0*/  VOTEU.ALL UP1, P1 ;  /* 0x0000000000ff7886 */ /* 0x000fe20000820000 */
[C---:B------:R-:W-:Y:S01]  /*21c0*/  IMAD.WIDE R4, R142.reuse, 0x4, R40 ;  /* 0x000000048e047825 */ /* 0x040fe200078e0228 */
[----:B------:R-:W-:Y:S01]  /*21d0*/  STL.64 [R1+0x680], R12 ;  /* 0x0006800c01007387 */ /* 0x000fe20000100a00 */
[----:B------:R-:W-:-:S02]  /*21e0*/  SHF.L.U32 R3, R142, 0x2, RZ ;  /* 0x000000028e037819 */ /* 0x000fc400000006ff */
[C---:B------:R-:W-:Y:S01]  /*21f0*/  IMAD.WIDE R86, R142.reuse, 0x4, R60 ;  /* 0x000000048e567825 */ /* 0x040fe200078e023c */
[----:B------:R-:W-:Y:S03]  /*2200*/  STL.64 [R1+0x678], R38 ;  /* 0x0006782601007387 */ /* 0x000fe60000100a00 */
[----:B------:R-:W-:Y:S01]  /*2210*/  IMAD.WIDE R62, R142, 0x4, R34 ;  /* 0x000000048e3e7825 */ /* 0x000fe200078e0222 */
[----:B------:R1:W-:Y:S03]  /*2220*/  STL.64 [R1+0x670], R8 ;  /* 0x0006700801007387 */ /* 0x0003e60000100a00 */
[C---:B------:R-:W-:Y:S01]  /*2230*/  IMAD.WIDE R82, R3.reuse, 0x4, R40 ;  /* 0x0000000403527825 */ /* 0x040fe200078e0228 */
[----:B------:R-:W-:Y:S03]  /*2240*/  STL.64 [R1+0x668], R36 ;  /* 0x0006682401007387 */ /* 0x000fe60000100a00 */
[C---:B------:R-:W-:Y:S01]  /*2250*/  IMAD.WIDE R230, R3.reuse, 0x4, R58 ;  /* 0x0000000403e67825 */ /* 0x040fe200078e023a */
[----:B------:R-:W3:Y:S02]  /*2260*/  FENCE.VIEW.ASYNC.S ;  /* 0x00000000000073c6 */ /* 0x000ee40000000000 */
[----:B---3--:R3:W4:Y:S02]  /*2270*/  @!UP1 SYNCS.EXCH.64 URZ, [UR4], UR14 ;  /* 0x0000000e04ff95b2 */ /* 0x0087240008000100 */
[----:B----4-:R-:W-:Y:S01]  /*2280*/  BAR.SYNC.DEFER_BLOCKING 0x0 ;  /* 0x0000000000007b1d */ /* 0x010fe20000010000 */
[----:B------:R-:W-:-:S04]  /*2290*/  IMAD.WIDE R232, R3, 0x4, R60 ;  /* 0x0000000403e87825 */ /* 0x000fc800078e023c */
[C---:B-1----:R-:W-:Y:S02]  /*22a0*/  IMAD.SHL.U32 R9, R142.reuse, 0x2, RZ ;  /* 0x000000028e097824 */ /* 0x042fe400078e00ff */
[----:B------:R-:W-:Y:S01]  /*22b0*/  IMAD R8, R142, 0x3, RZ ;  /* 0x000000038e087824 */ /* 0x000fe200078e02ff */
[----:B------:R-:W-:Y:S01]  /*22c0*/  STL.64 [R1+0x660], R28 ;  /* 0x0006601c01007387 */ /* 0x000fe20000100a00 */
[----:B------:R-:W-:-:S03]  /*22d0*/  IMAD.WIDE R66, R9, 0x4, R40 ;  /* 0x0000000409427825 */ /* 0x000fc600078e0228 */
[----:B------:R-:W-:Y:S01]  /*22e0*/  STL.64 [R1+0x5c8], R206 ;  /* 0x0005c8ce01007387 */ /* 0x000fe20000100a00 */
[----:B------:R-:W-:-:S03]  /*22f0*/  IMAD.WIDE R220, R9, 0x4, R58 ;  /* 0x0000000409dc7825 */ /* 0x000fc600078e023a */
[----:B------:R-:W-:Y:S01]  /*2300*/  STL.64 [R1+0x5c0], R204 ;  /* 0x0005c0cc01007387 */ /* 0x000fe20000100a00 */
[----:B------:R-:W-:-:S03]  /*2310*/  IMAD.WIDE R222, R9, 0x4, R60 ;  /* 0x0000000409de7825 */ /* 0x000fc600078e023c */
[----:B------:R-:W-:Y:S01]  /*2320*/  STL.64 [R1+0x5b8], R202 ;  /* 0x0005b8ca01007387 */ /* 0x000fe20000100a00 */
[----:B------:R-:W-:Y:S01]  /*2330*/  IMAD.WIDE R74, R9, 0x4, R34 ;  /* 0x00000004094a7825 */ /* 0x000fe200078e0222 */
[----:B------:R3:W2:Y:S02]  /*2340*/  @!UP2 SYNCS.EXCH.64 URZ, [UR10+0x4a008], UR6 ;  /* 0x04a008060affa5b2 */ /* 0x0006a40008000100 */
[----:B------:R-:W-:Y:S01]  /*2350*/  @!PT LDS RZ, [RZ] ;  /* 0x00000000fffff984 */ /* 0x000fe20000000800 */
[----:B------:R-:W-:Y:S01]  /*2360*/  @!PT LDS RZ, [RZ] ;  /* 0x00000000fffff984 */ /* 0x000fe20000000800 */
[----:B------:R-:W-:Y:S01]  /*2370*/  @!PT LDS RZ, [RZ] ;  /* 0x00000000fffff984 */ /* 0x000fe20000000800 */
[----:B--2---:R-:W-:Y:S01]  /*2380*/  LDGSTS.E [R201], desc[UR26][R40.64], !P0 ;  /* 0x0000000028c97fae */ /* 0x004fe2000c1a101a */
[----:B------:R-:W-:-:S03]  /*2390*/  IMAD.WIDE R76, R8, 0x4, R40 ;  /* 0x00000004084c7825 */ /* 0x000fc600078e0228 */
[----:B------:R-:W-:Y:S01]  /*23a0*/  LDGSTS.E [R201+0x200], desc[UR26][R58.64], !P0 ;  /* 0x002000003ac97fae */ /* 0x000fe2000c1a101a */
[----:B------:R-:W-:-:S03]  /*23b0*/  IMAD.WIDE R226, R8, 0x4, R58 ;  /* 0x0000000408e27825 */ /* 0x000fc600078e023a */
[----:B------:R-:W-:Y:S01]  /*23c0*/  LDGSTS.E [R201+0x400], desc[UR26][R60.64], !P0 ;  /* 0x004000003cc97fae */ /* 0x000fe2000c1a101a */
[----:B------:R-:W-:-:S03]  /*23d0*/  IMAD.WIDE R228, R8, 0x4, R60 ;  /* 0x0000000408e47825 */ /* 0x000fc600078e023c */
[----:B------:R-:W-:Y:S01]  /*23e0*/  LDGSTS.E [R201+0x600], desc[UR26][R34.64], !P0 ;  /* 0x0060000022c97fae */ /* 0x000fe2000c1a101a */
[----:B------:R-:W-:Y:S01]  /*23f0*/  ISETP.GE.U32.AND P0, PT, R0, 0x7fffffda, PT ;  /* 0x7fffffda0000780c */ /* 0x000fe20003f06070 */
[----:B------:R-:W-:Y:S02]  /*2400*/  VIADD R0, R252, 0xfffffff8 ;  /* 0xfffffff8fc007836 */ /* 0x000fe40000000000 */
[----:B------:R-:W-:Y:S01]  /*2410*/  LDGSTS.E [R201+0x800], desc[UR26][R4.64], !P6 ;  /* 0x0080000004c97fae */ /* 0x000fe2000f1a101a */
[----:B------:R-:W-:-:S03]  /*2420*/  IMAD.WIDE R78, R8, 0x4, R34 ;  /* 0x00000004084e7825 */ /* 0x000fc600078e0222 */
[----:B------:R-:W-:Y:S01]  /*2430*/  LDGSTS.E [R201+0xa00], desc[UR26][R84.64], !P6 ;  /* 0x00a0000054c97fae */ /* 0x000fe2000f1a101a */
[----:B------:R-:W-:-:S03]  /*2440*/  IMAD.WIDE R88, R3, 0x4, R34 ;  /* 0x0000000403587825 */ /* 0x000fc600078e0222 */
[----:B------:R-:W-:Y:S04]  /*2450*/  LDGSTS.E [R201+0xc00], desc[UR26][R86.64], !P6 ;  /* 0x00c0000056c97fae */ /* 0x000fe8000f1a101a */
[----:B------:R-:W-:Y:S01]  /*2460*/  LDGSTS.E [R201+0xe00], desc[UR26][R62.64], !P6 ;  /* 0x00e000003ec97fae */ /* 0x000fe2000f1a101a */
[----:B------:R-:W-:Y:S01]  /*2470*/  ISETP.GE.U32.AND P6, PT, R0, 0x7fffffd9, PT ;  /* 0x7fffffd90000780c */ /* 0x000fe20003fc6070 */
[----:B------:R-:W-:Y:S02]  /*2480*/  VIADD R0, R252, 0xfffffff7 ;  /* 0xfffffff7fc007836 */ /* 0x000fe40000000000 */
[----:B------:R-:W-:Y:S04]  /*2490*/  LDGSTS.E [R201+0x1000], desc[UR26][R66.64], !P5 ;  /* 0x0100000042c97fae */ /* 0x000fe8000e9a101a */
[----:B------:R-:W-:Y:S04]  /*24a0*/  LDGSTS.E [R201+0x1200], desc[UR26][R220.64], !P5 ;  /* 0x01200000dcc97fae */ /* 0x000fe8000e9a101a */
[----:B------:R-:W-:Y:S04]  /*24b0*/  LDGSTS.E [R201+0x1400], desc[UR26][R222.64], !P5 ;  /* 0x01400000dec97fae */ /* 0x000fe8000e9a101a */
[----:B------:R-:W-:Y:S01]  /*24c0*/  LDGSTS.E [R201+0x1600], desc[UR26][R74.64], !P5 ;  /* 0x016000004ac97fae */ /* 0x000fe2000e9a101a */
[----:B------:R-:W-:Y:S01]  /*24d0*/  ISETP.GE.U32.AND P5, PT, R0, 0x7fffffd8, PT ;  /* 0x7fffffd80000780c */ /* 0x000fe20003fa6070 */
[----:B------:R-:W-:-:S02]  /*24e0*/  VIADD R0, R252, 0xfffffff6 ;  /* 0xfffffff6fc007836 */ /* 0x000fc40000000000 */
[----:B------:R-:W-:Y:S04]  /*24f0*/  STL.64 [R1+0x5b0], R138 ;  /* 0x0005b08a01007387 */ /* 0x000fe80000100a00 */
[----:B------:R-:W-:Y:S04]  /*2500*/  LDGSTS.E [R201+0x1800], desc[UR26][R76.64], !P2 ;  /* 0x018000004cc97fae */ /* 0x000fe8000d1a101a */
[----:B------:R1:W-:Y:S04]  /*2510*/  STL [R1+0x5ac], R9 ;  /* 0x0005ac0901007387 */ /* 0x0003e80000100800 */
[----:B------:R-:W-:Y:S04]  /*2520*/  LDGSTS.E [R201+0x1a00], desc[UR26][R226.64], !P2 ;  /* 0x01a00000e2c97fae */ /* 0x000fe8000d1a101a */
[----:B------:R2:W-:Y:S01]  /*2530*/  STL [R1+0x5a8], R8 ;  /* 0x0005a80801007387 */ /* 0x0005e20000100800 */
[----:B-1----:R-:W-:-:S03]  /*2540*/  IMAD R9, R142, 0x19, RZ ;  /* 0x000000198e097824 */ /* 0x002fc600078e02ff */
[----:B------:R-:W-:Y:S01]  /*2550*/  LDGSTS.E [R201+0x1c00], desc[UR26][R228.64], !P2 ;  /* 0x01c00000e4c97fae */ /* 0x000fe2000d1a101a */
[----:B------:R-:W-:-:S03]  /*2560*/  IMAD.WIDE R204, R9, 0x4, R40 ;  /* 0x0000000409cc7825 */ /* 0x000fc600078e0228 */
[----:B------:R-:W-:Y:S01]  /*2570*/  LDGSTS.E [R201+0x1e00], desc[UR26][R78.64], !P2 ;  /* 0x01e000004ec97fae */ /* 0x000fe2000d1a101a */
[----:B------:R-:W-:Y:S01]  /*2580*/  ISETP.GE.U32.AND P2, PT, R0, 0x7fffffd7, PT ;  /* 0x7fffffd70000780c */ /* 0x000fe20003f46070 */
[----:B--2---:R-:W-:Y:S02]  /*2590*/  IMAD R8, R142, 0x5, RZ ;  /* 0x000000058e087824 */ /* 0x004fe400078e02ff */
[----:B------:R-:W-:Y:S01]  /*25a0*/  VIADD R0, R252, 0xfffffff5 ;  /* 0xfffffff5fc007836 */ /* 0x000fe20000000000 */
[----:B------:R-:W-:Y:S01]  /*25b0*/  LDGSTS.E [R201+0x2000], desc[UR26][R82.64], !P3 ;  /* 0x0200000052c97fae */ /* 0x000fe2000d9a101a */
[----:B------:R-:W-:-:S03]  /*25c0*/  IMAD.WIDE R218, R8, 0x4, R40 ;  /* 0x0000000408da7825 */ /* 0x000fc600078e0228 */
[----:B------:R1:W-:Y:S01]  /*25d0*/  STL [R1+0x5a4], R3 ;  /* 0x0005a40301007387 */ /* 0x0003e20000100800 */
[----:B------:R-:W-:-:S03]  /*25e0*/  IMAD.WIDE R234, R8, 0x4, R58 ;  /* 0x0000000408ea7825 */ /* 0x000fc600078e023a */
[----:B------:R-:W-:Y:S01]  /*25f0*/  LDGSTS.E [R201+0x2200], desc[UR26][R230.64], !P3 ;  /* 0x02200000e6c97fae */ /* 0x000fe2000d9a101a */
[----:B------:R-:W-:-:S03]  /*2600*/  IMAD.WIDE R236, R8, 0x4, R60 ;  /* 0x0000000408ec7825 */ /* 0x000fc600078e023c */
[----:B------:R-:W-:Y:S01]  /*2610*/  LDGSTS.E [R201+0x2400], desc[UR26][R232.64], !P3 ;  /* 0x02400000e8c97fae */ /* 0x000fe2000d9a101a */
[----:B------:R-:W-:-:S03]  /*2620*/  IMAD.WIDE R224, R8, 0x4, R34 ;  /* 0x0000000408e07825 */ /* 0x000fc600078e0222 */
[----:B------:R-:W-:Y:S01]  /*2630*/  LDGSTS.E [R201+0x2600], desc[UR26][R88.64], !P3 ;  /* 0x0260000058c97fae */ /* 0x000fe2000d9a101a */
[----:B-1----:R-:W-:Y:S01]  /*2640*/  IMAD R3, R142, 0x6, RZ ;  /* 0x000000068e037824 */ /* 0x002fe200078e02ff */
[----:B------:R-:W-:Y:S01]  /*2650*/  ISETP.GE.U32.AND P3, PT, R0, 0x7fffffd6, PT ;  /* 0x7fffffd60000780c */ /* 0x000fe20003f66070 */
        /* <DEDUP_REMOVED lines=12> */
[----:B------:R-:W-:Y:S01]  /*2720*/  IMAD.WIDE R202, R9, 0x4, R58 ;  /* 0x0000000409ca7825 */ /* 0x000fe200078e023a */
[----:B------:R-:W-:Y:S01]  /*2730*/  IADD3 R0, PT, PT, R252, -0xd, RZ ;  /* 0xfffffff3fc007810 */ /* 0x000fe20007ffe0ff */
[----:B------:R-:W-:Y:S02]  /*2740*/  LDGSTS.E [R201+0x3000], desc[UR26][R42.64], !P0 ;  /* 0x030000002ac97fae */ /* 0x000fe4000c1a101a */
[C---:B------:R-:W-:Y:S02]  /*2750*/  IMAD.WIDE R50, R8.reuse, 0x4, R40 ;  /* 0x0000000408327825 */ /* 0x040fe400078e0228 */
[----:B------:R-:W-:Y:S02]  /*2760*/  LDGSTS.E [R201+0x3200], desc[UR26][R44.64], !P0 ;  /* 0x032000002cc97fae */ /* 0x000fe4000c1a101a */
[----:B------:R-:W-:-:S02]  /*2770*/  IMAD.WIDE R52, R8, 0x4, R58 ;  /* 0x0000000408347825 */ /* 0x000fc400078e023a */
[----:B------:R1:W-:Y:S02]  /*2780*/  STL [R1+0x59c], R3 ;  /* 0x00059c0301007387 */ /* 0x0003e40000100800 */
[C---:B------:R-:W-:Y:S02]  /*2790*/  IMAD.WIDE R54, R8.reuse, 0x4, R60 ;  /* 0x0000000408367825 */ /* 0x040fe400078e023c */
[----:B------:R-:W-:Y:S02]  /*27a0*/  LDGSTS.E [R201+0x3400], desc[UR26][R46.64], !P0 ;  /* 0x034000002ec97fae */ /* 0x000fe4000c1a101a */
[----:B------:R-:W-:Y:S02]  /*27b0*/  IMAD.WIDE R56, R8, 0x4, R34 ;  /* 0x0000000408387825 */ /* 0x000fe400078e0222 */
[----:B------:R-:W-:Y:S01]  /*27c0*/  LDGSTS.E [R201+0x3600], desc[UR26][R48.64], !P0 ;  /* 0x0360000030c97fae */ /* 0x000fe2000c1a101a */
[----:B------:R-:W-:Y:S01]  /*27d0*/  ISETP.GE.U32.AND P0, PT, R0, 0x7fffffd4, PT ;  /* 0x7fffffd40000780c */ /* 0x000fe20003f06070 */
[----:B-1----:R-:W-:-:S02]  /*27e0*/  IMAD.SHL.U32 R3, R142, 0x8, RZ ;  /* 0x000000088e037824 */ /* 0x002fc400078e00ff */
        /* <DEDUP_REMOVED lines=36> */
[----:B-1----:R-:W-:-:S02]  /*2a30*/  IMAD R8, R142, 0xb, RZ ;  /* 0x0000000b8e087824 */ /* 0x002fc400078e02ff */
[----:B------:R-:W-:Y:S01]  /*2a40*/  VIADD R0, R252, 0xffffffef ;  /* 0xffffffeffc007836 */ /* 0x000fe20000000000 */
[----:B------:R-:W-:Y:S01]  /*2a50*/  LDGSTS.E [R201+0x5000], desc[UR26][R96.64], !P3 ;  /* 0x0500000060c97fae */ /* 0x000fe2000d9a101a */
[----:B------:R-:W-:-:S03]  /*2a60*/  IMAD.WIDE R104, R8, 0x4, R40 ;  /* 0x0000000408687825 */ /* 0x000fc600078e0228 */
[----:B------:R-:W-:Y:S01]  /*2a70*/  LDGSTS.E [R201+0x5200], desc[UR26][R98.64], !P3 ;  /* 0x0520000062c97fae */ /* 0x000fe2000d9a101a */
[----:B------:R-:W-:-:S03]  /*2a80*/  IMAD.WIDE R106, R8, 0x4, R58 ;  /* 0x00000004086a7825 */ /* 0x000fc600078e023a */
[----:B------:R1:W-:Y:S01]  /*2a90*/  STL [R1+0x58c], R3 ;  /* 0x00058c0301007387 */ /* 0x0003e20000100800 */
[----:B------:R-:W-:-:S03]  /*2aa0*/  IMAD.WIDE R108, R8, 0x4, R60 ;  /* 0x00000004086c7825 */ /* 0x000fc600078e023c */
[----:B------:R-:W-:Y:S01]  /*2ab0*/  LDGSTS.E [R201+0x5400], desc[UR26][R100.64], !P3 ;  /* 0x0540000064c97fae */ /* 0x000fe2000d9a101a */
[----:B------:R-:W-:-:S03]  /*2ac0*/  IMAD.WIDE R110, R8, 0x4, R34 ;  /* 0x00000004086e7825 */ /* 0x000fc600078e0222 */
[----:B------:R-:W-:Y:S01]  /*2ad0*/  LDGSTS.E [R201+0x5600], desc[UR26][R102.64], !P3 ;  /* 0x0560000066c97fae */ /* 0x000fe2000d9a101a */
[----:B------:R-:W-:Y:S01]  /*2ae0*/  ISETP.GE.U32.AND P3, PT, R0, 0x7fffffd0, PT ;  /* 0x7fffffd00000780c */ /* 0x000fe20003f66070 */
[----:B-1----:R-:W-:Y:S02]  /*2af0*/  IMAD R3, R142, 0xc, RZ ;  /* 0x0000000c8e037824 */ /* 0x002fe400078e02ff */
        /* <DEDUP_REMOVED lines=47> */
[----:B-1----:R-:W-:Y:S01]  /*2df0*/  IMAD.SHL.U32 R3, R142, 0x10, RZ ;  /* 0x000000108e037824 */ /* 0x002fe200078e00ff */
[----:B------:R-:W-:Y:S01]  /*2e00*/  ISETP.GE.U32.AND P5, PT, R0, 0x7fffffcc, PT ;  /* 0x7fffffcc0000780c */ /* 0x000fe20003fa6070 */
[----:B------:R-:W-:Y:S01]  /*2e10*/  VIADD R0, R252, 0xffffffea ;  /* 0xffffffeafc007836 */ /* 0x000fe20000000000 */
[----:B------:R1:W-:Y:S01]  /*2e20*/  STL [R1+0x578], R8 ;  /* 0x0005780801007387 */ /* 0x0003e20000100800 */
[----:B------:R-:W-:-:S03]  /*2e30*/  IMAD.WIDE R152, R3, 0x4, R40 ;  /* 0x0000000403987825 */ /* 0x000fc600078e0228 */
[----:B------:R-:W-:Y:S01]  /*2e40*/  LDGSTS.E [R201+0x7800], desc[UR26][R144.64], !P2 ;  /* 0x0780000090c97fae */ /* 0x000fe2000d1a101a */
[----:B------:R-:W-:-:S03]  /*2e50*/  IMAD.WIDE R154, R3, 0x4, R58 ;  /* 0x00000004039a7825 */ /* 0x000fc600078e023a */
[----:B------:R-:W-:Y:S01]  /*2e60*/  LDGSTS.E [R201+0x7a00], desc[UR26][R146.64], !P2 ;  /* 0x07a0000092c97fae */ /* 0x000fe2000d1a101a */
[----:B------:R-:W-:-:S03]  /*2e70*/  IMAD.WIDE R156, R3, 0x4, R60 ;  /* 0x00000004039c7825 */ /* 0x000fc600078e023c */
[----:B------:R-:W-:Y:S01]  /*2e80*/  LDGSTS.E [R201+0x7c00], desc[UR26][R148.64], !P2 ;  /* 0x07c0000094c97fae */ /* 0x000fe2000d1a101a */
[----:B-1----:R-:W-:Y:S02]  /*2e90*/  IMAD R8, R142, 0x11, RZ ;  /* 0x000000118e087824 */ /* 0x002fe400078e02ff */
[----:B------:R-:W-:Y:S01]  /*2ea0*/  IMAD.WIDE R158, R3, 0x4, R34 ;  /* 0x00000004039e7825 */ /* 0x000fe200078e0222 */
[----:B------:R1:W-:Y:S03]  /*2eb0*/  STL [R1+0x574], R3 ;  /* 0x0005740301007387 */ /* 0x0003e60000100800 */
[----:B------:R-:W-:Y:S01]  /*2ec0*/  IMAD.WIDE R160, R8, 0x4, R40 ;  /* 0x0000000408a07825 */ /* 0x000fe200078e0228 */
[----:B------:R-:W-:Y:S01]  /*2ed0*/  LDGSTS.E [R201+0x7e00], desc[UR26][R150.64], !P2 ;  /* 0x07e0000096c97fae */ /* 0x000fe2000d1a101a */
[----:B------:R-:W-:Y:S02]  /*2ee0*/  ISETP.GE.U32.AND P2, PT, R0, 0x7fffffcb, PT ;  /* 0x7fffffcb0000780c */ /* 0x000fe40003f46070 */
[----:B------:R-:W-:Y:S01]  /*2ef0*/  IADD3 R0, PT, PT, R252, -0x17, RZ ;  /* 0xffffffe9fc007810 */ /* 0x000fe20007ffe0ff */
[----:B------:R-:W-:Y:S01]  /*2f00*/  LDGSTS.E [R201+0x8000], desc[UR26][R152.64], !P3 ;  /* 0x0800000098c97fae */ /* 0x000fe2000d9a101a */
[----:B------:R-:W-:-:S03]  /*2f10*/  IMAD.WIDE R162, R8, 0x4, R58 ;  /* 0x0000000408a27825 */ /* 0x000fc600078e023a */
[----:B------:R-:W-:Y:S01]  /*2f20*/  LDGSTS.E [R201+0x8200], desc[UR26][R154.64], !P3 ;  /* 0x082000009ac97fae */ /* 0x000fe2000d9a101a */
[----:B-1----:R-:W-:Y:S02]  /*2f30*/  IMAD R3, R142, 0x12, RZ ;  /* 0x000000128e037824 */ /* 0x002fe400078e02ff */
[C---:B------:R-:W-:Y:S01]  /*2f40*/  IMAD.WIDE R164, R8.reuse, 0x4, R60 ;  /* 0x0000000408a47825 */ /* 0x040fe200078e023c */
[----:B------:R1:W-:Y:S03]  /*2f50*/  STL [R1+0x570], R8 ;  /* 0x0005700801007387 */ /* 0x0003e60000100800 */
[----:B------:R-:W-:Y:S01]  /*2f60*/  IMAD.WIDE R166, R8, 0x4, R34 ;  /* 0x0000000408a67825 */ /* 0x000fe200078e0222 */
[----:B------:R-:W-:Y:S03]  /*2f70*/  LDGSTS.E [R201+0x8400], desc[UR26][R156.64], !P3 ;  /* 0x084000009cc97fae */ /* 0x000fe6000d9a101a */
[----:B------:R-:W-:Y:S01]  /*2f80*/  IMAD.WIDE R168, R3, 0x4, R40 ;  /* 0x0000000403a87825 */ /* 0x000fe200078e0228 */
[----:B------:R-:W-:Y:S01]  /*2f90*/  LDGSTS.E [R201+0x8600], desc[UR26][R158.64], !P3 ;  /* 0x086000009ec97fae */ /* 0x000fe2000d9a101a */
[----:B------:R-:W-:-:S02]  /*2fa0*/  ISETP.GE.U32.AND P3, PT, R0, 0x7fffffca, PT ;  /* 0x7fffffca0000780c */ /* 0x000fc40003f66070 */
[----:B-1----:R-:W-:Y:S01]  /*2fb0*/  IMAD R8, R142, 0x13, RZ ;  /* 0x000000138e087824 */ /* 0x002fe200078e02ff */
[----:B------:R-:W-:Y:S01]  /*2fc0*/  LDGSTS.E [R201+0x8800], desc[UR26][R160.64], !P4 ;  /* 0x08800000a0c97fae */ /* 0x000fe2000e1a101a */
[----:B------:R-:W-:-:S03]  /*2fd0*/  IMAD.WIDE R170, R3, 0x4, R58 ;  /* 0x0000000403aa7825 */ /* 0x000fc600078e023a */
[----:B------:R-:W-:Y:S01]  /*2fe0*/  LDGSTS.E [R201+0x8a00], desc[UR26][R162.64], !P4 ;  /* 0x08a00000a2c97fae */ /* 0x000fe2000e1a101a */
[----:B------:R-:W-:Y:S02]  /*2ff0*/  VIADD R0, R252, 0xffffffe8 ;  /* 0xffffffe8fc007836 */ /* 0x000fe40000000000 */
        /* <DEDUP_REMOVED lines=11> */
[----:B------:R-:W-:-:S03]  /*30b0*/  IMAD.WIDE R180, R8, 0x4, R60 ;  /* 0x0000000408b47825 */ /* 0x000fc600078e023c */
[----:B------:R1:W-:Y:S01]  /*30c0*/  STL [R1+0x568], R8 ;  /* 0x0005680801007387 */ /* 0x0003e20000100800 */
[----:B------:R-:W-:-:S03]  /*30d0*/  IMAD.WIDE R182, R8, 0x4, R34 ;  /* 0x0000000408b67825 */ /* 0x000fc600078e0222 */
[----:B------:R-:W-:Y:S01]  /*30e0*/  LDGSTS.E [R201+0x9400], desc[UR26][R172.64], !P0 ;  /* 0x09400000acc97fae */ /* 0x000fe2000c1a101a */
[----:B------:R-:W-:Y:S02]  /*30f0*/  VIADD R0, R252, 0xffffffe7 ;  /* 0xffffffe7fc007836 */ /* 0x000fe40000000000 */
[C---:B------:R-:W-:Y:S01]  /*3100*/  IMAD.WIDE R184, R3.reuse, 0x4, R40 ;  /* 0x0000000403b87825 */ /* 0x040fe200078e0228 */
[----:B------:R-:W-:Y:S02]  /*3110*/  LDGSTS.E [R201+0x9600], desc[UR26][R174.64], !P0 ;  /* 0x09600000aec97fae */ /* 0x000fe4000c1a101a */
[----:B------:R-:W-:Y:S01]  /*3120*/  ISETP.GE.U32.AND P0, PT, R0, 0x7fffffc8, PT ;  /* 0x7fffffc80000780c */ /* 0x000fe20003f06070 */
        /* <DEDUP_REMOVED lines=13> */
[----:B------:R-:W-:Y:S01]  /*3200*/  VIADD R0, R252, 0xffffffe6 ;  /* 0xffffffe6fc007836 */ /* 0x000fe20000000000 */
[----:B------:R-:W-:Y:S01]  /*3210*/  LDGSTS.E [R201+0xa200], desc[UR26][R186.64], !P5 ;  /* 0x0a200000bac97fae */ /* 0x000fe2000e9a101a */
[----:B------:R-:W-:-:S03]  /*3220*/  IMAD.WIDE R196, R8, 0x4, R60 ;  /* 0x0000000408c47825 */ /* 0x000fc600078e023c */
[----:B------:R1:W-:Y:S01]  /*3230*/  STL [R1+0x560], R8 ;  /* 0x0005600801007387 */ /* 0x0003e20000100800 */
[----:B------:R-:W-:Y:S01]  /*3240*/  IMAD.WIDE R198, R8, 0x4, R34 ;  /* 0x0000000408c67825 */ /* 0x000fe200078e0222 */
[----:B------:R-:W-:Y:S02]  /*3250*/  ISETP.GE.U32.AND P6, PT, R0, 0x7fffffc7, PT ;  /* 0x7fffffc70000780c */ /* 0x000fe40003fc6070 */
[----:B------:R-:W-:Y:S01]  /*3260*/  LDGSTS.E [R201+0xa400], desc[UR26][R188.64], !P5 ;  /* 0x0a400000bcc97fae */ /* 0x000fe2000e9a101a */
[C---:B------:R-:W-:Y:S01]  /*3270*/  IMAD.WIDE R208, R3.reuse, 0x4, R40 ;  /* 0x0000000403d07825 */ /* 0x040fe200078e0228 */
[----:B------:R-:W-:Y:S02]  /*3280*/  IADD3 R0, PT, PT, R252, -0x1b, RZ ;  /* 0xffffffe5fc007810 */ /* 0x000fe40007ffe0ff */
[----:B------:R-:W-:Y:S01]  /*3290*/  LDGSTS.E [R201+0xa600], desc[UR26][R190.64], !P5 ;  /* 0x0a600000bec97fae */ /* 0x000fe2000e9a101a */
[----:B------:R-:W-:Y:S01]  /*32a0*/  IMAD.WIDE R210, R3, 0x4, R58 ;  /* 0x0000000403d27825 */ /* 0x000fe200078e023a */
[----:B------:R-:W-:-:S02]  /*32b0*/  ISETP.GE.U32.AND P5, PT, R0, 0x7fffffc6, PT ;  /* 0x7fffffc60000780c */ /* 0x000fc40003fa6070 */
[----:B------:R-:W-:Y:S01]  /*32c0*/  LDGSTS.E [R201+0xa800], desc[UR26][R192.64], !P2 ;  /* 0x0a800000c0c97fae */ /* 0x000fe2000d1a101a */
[----:B-1----:R-:W-:Y:S02]  /*32d0*/  IMAD R8, R142, 0x17, RZ ;  /* 0x000000178e087824 */ /* 0x002fe400078e02ff */
[C---:B------:R-:W-:Y:S01]  /*32e0*/  IMAD.WIDE R212, R3.reuse, 0x4, R60 ;  /* 0x0000000403d47825 */ /* 0x040fe200078e023c */
[----:B------:R-:W-:Y:S03]  /*32f0*/  LDGSTS.E [R201+0xaa00], desc[UR26][R194.64], !P2 ;  /* 0x0aa00000c2c97fae */ /* 0x000fe6000d1a101a */
[----:B------:R-:W-:Y:S01]  /*3300*/  IMAD.WIDE R214, R3, 0x4, R34 ;  /* 0x0000000403d67825 */ /* 0x000fe200078e0222 */
[----:B------:R1:W-:Y:S03]  /*3310*/  STL [R1+0x55c], R3 ;  /* 0x00055c0301007387 */ /* 0x0003e60000100800 */
[C---:B------:R-:W-:Y:S01]  /*3320*/  IMAD.WIDE R216, R8.reuse, 0x4, R40 ;  /* 0x0000000408d87825 */ /* 0x040fe200078e0228 */
[----:B------:R-:W-:Y:S03]  /*3330*/  LDGSTS.E [R201+0xac00], desc[UR26][R196.64], !P2 ;  /* 0x0ac00000c4c97fae */ /* 0x000fe6000d1a101a */
[----:B------:R-:W-:Y:S01]  /*3340*/  IMAD.WIDE R238, R8, 0x4, R58 ;  /* 0x0000000408ee7825 */ /* 0x000fe200078e023a */
[----:B------:R-:W-:Y:S03]  /*3350*/  LDGSTS.E [R201+0xae00], desc[UR26][R198.64], !P2 ;  /* 0x0ae00000c6c97fae */ /* 0x000fe6000d1a101a */
[----:B-1----:R-:W-:Y:S01]  /*3360*/  IMAD R3, R142, 0x18, RZ ;  /* 0x000000188e037824 */ /* 0x002fe200078e02ff */
[----:B------:R-:W-:Y:S01]  /*3370*/  LDGSTS.E [R201+0xb000], desc[UR26][R208.64], !P3 ;  /* 0x0b000000d0c97fae */ /* 0x000fe2000d9a101a */
[----:B------:R-:W-:-:S03]  /*3380*/  IMAD.WIDE R240, R8, 0x4, R60 ;  /* 0x0000000408f07825 */ /* 0x000fc600078e023c */
        /* <DEDUP_REMOVED lines=10> */
[----:B------:R2:W-:Y:S01]  /*3430*/  STL [R1+0x554], R3 ;  /* 0x0005540301007387 */ /* 0x0005e20000100800 */
[----:B-1----:R-:W-:Y:S02]  /*3440*/  IMAD R8, R142, 0x1a, RZ ;  /* 0x0000001a8e087824 */ /* 0x002fe400078e02ff */
[----:B------:R-:W-:Y:S01]  /*3450*/  VIADD R0, R252, 0xffffffe4 ;  /* 0xffffffe4fc007836 */ /* 0x000fe20000000000 */
[----:B------:R-:W-:Y:S01]  /*3460*/  LDGSTS.E [R201+0xba00], desc[UR26][R238.64], !P4 ;  /* 0x0ba00000eec97fae */ /* 0x000fe2000e1a101a */
[----:B------:R-:W-:-:S03]  /*3470*/  IMAD.WIDE R36, R8, 0x4, R40 ;  /* 0x0000000408247825 */ /* 0x000fc600078e0228 */
[----:B------:R-:W-:Y:S01]  /*3480*/  LDGSTS.E [R201+0xbc00], desc[UR26][R240.64], !P4 ;  /* 0x0bc00000f0c97fae */ /* 0x000fe2000e1a101a */
[----:B------:R-:W-:Y:S01]  /*3490*/  IMAD.WIDE R28, R8, 0x4, R58 ;  /* 0x00000004081c7825 */ /* 0x000fe200078e023a */
[----:B------:R-:W-:Y:S02]  /*34a0*/  ISETP.GE.U32.AND P2, PT, R0, 0x7fffffc5, PT ;  /* 0x7fffffc50000780c */ /* 0x000fe40003f46070 */
[----:B------:R-:W-:Y:S01]  /*34b0*/  LDGSTS.E [R201+0xbe00], desc[UR26][R242.64], !P4 ;  /* 0x0be00000f2c97fae */ /* 0x000fe2000e1a101a */
[----:B--2---:R-:W-:Y:S02]  /*34c0*/  IMAD R3, R142, 0x1b, RZ ;  /* 0x0000001b8e037824 */ /* 0x004fe400078e02ff */
[----:B------:R-:W-:Y:S01]  /*34d0*/  IMAD.WIDE R12, R8, 0x4, R60 ;  /* 0x00000004080c7825 */ /* 0x000fe200078e023c */
[----:B------:R-:W-:Y:S03]  /*34e0*/  LDGSTS.E [R201+0xc000], desc[UR26][R244.64], !P0 ;  /* 0x0c000000f4c97fae */ /* 0x000fe6000c1a101a */
[----:B------:R-:W-:Y:S01]  /*34f0*/  VIADD R0, R252, 0xffffffe3 ;  /* 0xffffffe3fc007836 */ /* 0x000fe20000000000 */
[----:B------:R-:W-:Y:S04]  /*3500*/  LDGSTS.E [R201+0xc200], desc[UR26][R246.64], !P0 ;  /* 0x0c200000f6c97fae */ /* 0x000fe8000c1a101a */
[----:B------:R-:W-:Y:S01]  /*3510*/  STL [R1+0x550], R9 ;  /* 0x0005500901007387 */ /* 0x000fe20000100800 */
[----:B------:R-:W-:Y:S01]  /*3520*/  ISETP.GE.U32.AND P3, PT, R0, 0x7fffffc4, PT ;  /* 0x7fffffc40000780c */ /* 0x000fe20003f66070 */
[----:B------:R-:W-:-:S02]  /*3530*/  VIADD R0, R252, 0xffffffe2 ;  /* 0xffffffe2fc007836 */ /* 0x000fc40000000000 */
[----:B------:R-:W-:Y:S03]  /*3540*/  LDGSTS.E [R201+0xc400], desc[UR26][R248.64], !P0 ;  /* 0x0c400000f8c97fae */ /* 0x000fe6000c1a101a */
[----:B------:R-:W-:Y:S01]  /*3550*/  ISETP.GE.U32.AND P4, PT, R0, 0x7fffffc3, PT ;  /* 0x7fffffc30000780c */ /* 0x000fe20003f86070 */
[----:B------:R1:W-:Y:S01]  /*3560*/  STL [R1+0x54c], R8 ;  /* 0x00054c0801007387 */ /* 0x0003e20000100800 */
[----:B------:R-:W-:-:S03]  /*3570*/  IADD3 R0, PT, PT, R252, -0x1f, RZ ;  /* 0xffffffe1fc007810 */ /* 0x000fc60007ffe0ff */
[----:B------:R-:W-:Y:S01]  /*3580*/  LDGSTS.E [R201+0xc600], desc[UR26][R250.64], !P0 ;  /* 0x0c600000fac97fae */ /* 0x000fe2000c1a101a */
[----:B------:R-:W-:Y:S01]  /*3590*/  ISETP.GE.U32.AND P0, PT, R0, 0x7fffffc2, PT ;  /* 0x7fffffc20000780c */ /* 0x000fe20003f06070 */
[----:B------:R-:W-:Y:S02]  /*35a0*/  VIADD R0, R252, 0xffffffe0 ;  /* 0xffffffe0fc007836 */ /* 0x000fe40000000000 */
[----:B------:R-:W-:Y:S01]  /*35b0*/  STL [R1+0x548], R3 ;  /* 0x0005480301007387 */ /* 0x000fe20000100800 */
[----:B-1----:R-:W-:-:S03]  /*35c0*/  IMAD.WIDE R8, R8, 0x4, R34 ;  /* 0x0000000408087825 */ /* 0x002fc600078e0222 */
[----:B------:R-:W-:Y:S04]  /*35d0*/  STL.64 [R1], R204 ;  /* 0x000000cc01007387 */ /* 0x000fe80000100a00 */
[----:B------:R-:W-:Y:S04]  /*35e0*/  LDGSTS.E [R201+0xc800], desc[UR26][R204.64], !P6 ;  /* 0x0c800000ccc97fae */ /* 0x000fe8000f1a101a */
[----:B------:R-:W-:Y:S04]  /*35f0*/  STL.64 [R1+0x8], R36 ;  /* 0x0000082401007387 */ /* 0x000fe80000100a00 */
[----:B------:R-:W-:Y:S04]  /*3600*/  LDGSTS.E [R201+0xca00], desc[UR26][R202.64], !P6 ;  /* 0x0ca00000cac97fae */ /* 0x000fe8000f1a101a */
[----:B------:R-:W-:Y:S04]  /*3610*/  STL.64 [R1+0x10], R202 ;  /* 0x000010ca01007387 */ /* 0x000fe80000100a00 */
[----:B------:R1:W-:Y:S04]  /*3620*/  LDGSTS.E [R201+0xcc00], desc[UR26][R138.64], !P6 ;  /* 0x0cc000008ac97fae */ /* 0x0003e8000f1a101a */
[----:B------:R1:W-:Y:S04]  /*3630*/  STL.64 [R1+0x18], R138 ;  /* 0x0000188a01007387 */ /* 0x0003e80000100a00 */
[----:B------:R2:W-:Y:S01]  /*3640*/  LDGSTS.E [R201+0xce00], desc[UR26][R38.64], !P6 ;  /* 0x0ce0000026c97fae */ /* 0x0005e2000f1a101a */
[----:B------:R-:W-:-:S03]  /*3650*/  ISETP.GE.U32.AND P6, PT, R0, 0x7fffffc1, PT ;  /* 0x7fffffc10000780c */ /* 0x000fc60003fc6070 */
[----:B------:R2:W-:Y:S04]  /*3660*/  STL.64 [R1+0x20], R38 ;  /* 0x0000202601007387 */ /* 0x0005e80000100a00 */
[----:B------:R4:W-:Y:S01]  /*3670*/  LDGSTS.E [R201+0xd000], desc[UR26][R36.64], !P5 ;  /* 0x0d00000024c97fae */ /* 0x0009e2000e9a101a */
[----:B-1----:R-:W-:-:S03]  /*3680*/  VIADD R139, R252, 0x1f ;  /* 0x0000001ffc8b7836 */ /* 0x002fc60000000000 */
[----:B------:R1:W-:Y:S04]  /*3690*/  STL.64 [R1+0x40], R28 ;  /* 0x0000401c01007387 */ /* 0x0003e80000100a00 */
[----:B------:R1:W-:Y:S01]  /*36a0*/  LDGSTS.E [R201+0xd200], desc[UR26][R28.64], !P5 ;  /* 0x0d2000001cc97fae */ /* 0x0003e2000e9a101a */
[----:B--2---:R-:W-:-:S03]  /*36b0*/  IMAD.WIDE R38, R3, 0x4, R40 ;  /* 0x0000000403267825 */ /* 0x004fc600078e0228 */
[----:B------:R2:W-:Y:S01]  /*36c0*/  STL.64 [R1+0x38], R12 ;  /* 0x0000380c01007387 */ /* 0x0005e20000100a00 */
[----:B----4-:R-:W-:-:S03]  /*36d0*/  IMAD.WIDE R36, R3, 0x4, R58 ;  /* 0x0000000403247825 */ /* 0x010fc600078e023a */
[----:B------:R2:W-:Y:S04]  /*36e0*/  LDGSTS.E [R201+0xd400], desc[UR26][R12.64], !P5 ;  /* 0x0d4000000cc97fae */ /* 0x0005e8000e9a101a */
[----:B------:R4:W-:Y:S01]  /*36f0*/  STL.64 [R1+0x30], R8 ;  /* 0x0000300801007387 */ /* 0x0009e20000100a00 */
[----:B-1----:R-:W-:-:S03]  /*3700*/  IMAD.WIDE R28, R3, 0x4, R60 ;  /* 0x00000004031c7825 */ /* 0x002fc600078e023c */
[----:B------:R4:W-:Y:S01]  /*3710*/  LDGSTS.E [R201+0xd600], desc[UR26][R8.64], !P5 ;  /* 0x0d60000008c97fae */ /* 0x0009e2000e9a101a */
[----:B------:R-:W-:Y:S01]  /*3720*/  ISETP.GE.AND P5, PT, R200, R0, PT ;  /* 0x00000000c800720c */ /* 0x000fe20003fa6270 */
[----:B------:R-:W-:Y:S02]  /*3730*/  VIADD R0, R252, 0xffffffdf ;  /* 0xffffffdffc007836 */ /* 0x000fe40000000000 */
[----:B--2---:R-:W-:Y:S01]  /*3740*/  IMAD.WIDE R12, R3, 0x4, R34 ;  /* 0x00000004030c7825 */ /* 0x004fe200078e0222 */
[----:B------:R1:W-:Y:S03]  /*3750*/  LDGSTS.E [R201+0xd800], desc[UR26][R38.64], !P2 ;  /* 0x0d80000026c97fae */ /* 0x0003e6000d1a101a */
[C---:B------:R-:W-:Y:S01]  /*3760*/  IMAD R3, R142.reuse, 0x1d, RZ ;  /* 0x0000001d8e037824 */ /* 0x040fe200078e02ff */
[----:B------:R2:W-:Y:S01]  /*3770*/  LDGSTS.E [R201+0xda00], desc[UR26][R36.64], !P2 ;  /* 0x0da0000024c97fae */ /* 0x0005e2000d1a101a */
[----:B----4-:R-:W-:-:S03]  /*3780*/  IMAD R8, R142, 0x1c, RZ ;  /* 0x0000001c8e087824 */ /* 0x010fc600078e02ff */
[----:B------:R4:W-:Y:S04]  /*3790*/  LDGSTS.E [R201+0xdc00], desc[UR26][R28.64], !P2 ;  /* 0x0dc000001cc97fae */ /* 0x0009e8000d1a101a */
[----:B------:R-:W-:Y:S04]  /*37a0*/  STL [R1+0x544], R8 ;  /* 0x0005440801007387 */ /* 0x000fe80000100800 */
[----:B------:R1:W-:Y:S04]  /*37b0*/  STL.64 [R1+0x28], R38 ;  /* 0x0000282601007387 */ /* 0x0003e80000100a00 */
[----:B------:R2:W-:Y:S04]  /*37c0*/  STL.64 [R1+0x48], R36 ;  /* 0x0000482401007387 */ /* 0x0005e80000100a00 */
[----:B------:R4:W-:Y:S04]  /*37d0*/  STL.64 [R1+0x50], R28 ;  /* 0x0000501c01007387 */ /* 0x0009e80000100a00 */
[----:B------:R3:W-:Y:S01]  /*37e0*/  STL.64 [R1+0x58], R12 ;  /* 0x0000580c01007387 */ /* 0x0007e20000100a00 */
[----:B-1----:R-:W-:-:S03]  /*37f0*/  IMAD.WIDE R38, R3, 0x4, R40 ;  /* 0x0000000403267825 */ /* 0x002fc600078e0228 */
[----:B------:R3:W-:Y:S01]  /*3800*/  LDGSTS.E [R201+0xde00], desc[UR26][R12.64], !P2 ;  /* 0x0de000000cc97fae */ /* 0x0007e2000d1a101a */
[----:B--2---:R-:W-:Y:S01]  /*3810*/  IMAD.WIDE R36, R8, 0x4, R40 ;  /* 0x0000000408247825 */ /* 0x004fe200078e0228 */
[----:B------:R-:W-:Y:S02]  /*3820*/  ISETP.GE.U32.AND P2, PT, R0, 0x7fffffc0, PT ;  /* 0x7fffffc00000780c */ /* 0x000fe40003f46070 */
[----:B------:R-:W-:Y:S01]  /*3830*/  STL [R1+0x540], R3 ;  /* 0x0005400301007387 */ /* 0x000fe20000100800 */
[----:B----4-:R-:W-:-:S03]  /*3840*/  IMAD.WIDE R28, R8, 0x4, R58 ;  /* 0x00000004081c7825 */ /* 0x010fc600078e023a */
[----:B------:R1:W-:Y:S01]  /*3850*/  STL.64 [R1+0x60], R36 ;  /* 0x0000602401007387 */ /* 0x0003e20000100a00 */
[----:B------:R-:W-:Y:S02]  /*3860*/  VIADD R0, R252, 0xffffffde ;  /* 0xffffffdefc007836 */ /* 0x000fe40000000000 */
[C---:B---3--:R-:W-:Y:S01]  /*3870*/  IMAD.WIDE R12, R8.reuse, 0x4, R60 ;  /* 0x00000004080c7825 */ /* 0x048fe200078e023c */
[----:B------:R1:W-:Y:S03]  /*3880*/  LDGSTS.E [R201+0xe000], desc[UR26][R36.64], !P3 ;  /* 0x0e00000024c97fae */ /* 0x0003e6000d9a101a */
[----:B------:R-:W-:Y:S01]  /*3890*/  IMAD.WIDE R8, R8, 0x4, R34 ;  /* 0x0000000408087825 */ /* 0x000fe200078e0222 */
[----:B------:R2:W-:Y:S04]  /*38a0*/  STL.64 [R1+0x68], R28 ;  /* 0x0000681c01007387 */ /* 0x0005e80000100a00 */
[----:B------:R2:W-:Y:S01]  /*38b0*/  LDGSTS.E [R201+0xe200], desc[UR26][R28.64], !P3 ;  /* 0x0e2000001cc97fae */ /* 0x0005e2000d9a101a */
[----:B-1----:R-:W-:-:S03]  /*38c0*/  IMAD.WIDE R36, R3, 0x4, R58 ;  /* 0x0000000403247825 */ /* 0x002fc600078e023a */
[----:B------:R1:W-:Y:S04]  /*38d0*/  STL.64 [R1+0x70], R12 ;  /* 0x0000700c01007387 */ /* 0x0003e80000100a00 */
[----:B------:R1:W-:Y:S01]  /*38e0*/  LDGSTS.E [R201+0xe400], desc[UR26][R12.64], !P3 ;  /* 0x0e4000000cc97fae */ /* 0x0003e2000d9a101a */
[----:B--2---:R-:W-:-:S03]  /*38f0*/  IMAD.WIDE R28, R3, 0x4, R60 ;  /* 0x00000004031c7825 */ /* 0x004fc600078e023c */
[----:B------:R2:W-:Y:S04]  /*3900*/  STL.64 [R1+0x78], R8 ;  /* 0x0000780801007387 */ /* 0x0005e80000100a00 */
[----:B------:R2:W-:Y:S01]  /*3910*/  LDGSTS.E [R201+0xe600], desc[UR26][R8.64], !P3 ;  /* 0x0e60000008c97fae */ /* 0x0005e2000d9a101a */
[----:B------:R-:W-:Y:S02]  /*3920*/  ISETP.GE.U32.AND P3, PT, R0, 0x7fffffbf, PT ;  /* 0x7fffffbf0000780c */ /* 0x000fe40003f66070 */
[----:B------:R-:W-:Y:S01]  /*3930*/  IADD3 R0, PT, PT, R252, -0x23, RZ ;  /* 0xffffffddfc007810 */ /* 0x000fe20007ffe0ff */
[----:B-1----:R-:W-:Y:S01]  /*3940*/  IMAD.WIDE R12, R3, 0x4, R34 ;  /* 0x00000004030c7825 */ /* 0x002fe200078e0222 */
[----:B------:R-:W-:Y:S03]  /*3950*/  STL.64 [R1+0x80], R38 ;  /* 0x0000802601007387 */ /* 0x000fe60000100a00 */
[----:B------:R-:W-:Y:S01]  /*3960*/  IMAD R3, R142, 0x1f, RZ ;  /* 0x0000001f8e037824 */ /* 0x000fe200078e02ff */
[----:B------:R-:W-:Y:S01]  /*3970*/  LDGSTS.E [R201+0xe800], desc[UR26][R38.64], !P4 ;  /* 0x0e80000026c97fae */ /* 0x000fe2000e1a101a */
[----:B--2---:R-:W-:-:S03]  /*3980*/  LOP3.LUT R8, R136, 0x60, RZ, 0xc0, !PT ;  /* 0x0000006088087812 */ /* 0x004fc600078ec0ff */
[----:B------:R1:W-:Y:S01]  /*3990*/  STL.64 [R1+0x88], R36 ;  /* 0x0000882401007387 */ /* 0x0003e20000100a00 */
[C---:B------:R-:W-:Y:S01]  /*39a0*/  IMAD.WIDE R206, R3.reuse, 0x4, R58 ;  /* 0x0000000403ce7825 */ /* 0x040fe200078e023a */
[----:B------:R-:W-:Y:S02]  /*39b0*/  SHF.R.U32.HI R136, RZ, 0x1, R8 ;  /* 0x00000001ff887819 */ /* 0x000fe40000011608 */
[----:B------:R1:W-:Y:S01]  /*39c0*/  LDGSTS.E [R201+0xea00], desc[UR26][R36.64], !P4 ;  /* 0x0ea0000024c97fae */ /* 0x0003e2000e1a101a */
[----:B------:R-:W-:-:S03]  /*39d0*/  IMAD.WIDE R204, R3, 0x4, R60 ;  /* 0x0000000403cc7825 */ /* 0x000fc600078e023c */
[----:B------:R2:W-:Y:S01]  /*39e0*/  STL.64 [R1+0x90], R28 ;  /* 0x0000901c01007387 */ /* 0x0005e20000100a00 */
[----:B------:R-:W-:-:S03]  /*39f0*/  IMAD.WIDE R202, R3, 0x4, R34 ;  /* 0x0000000403ca7825 */ /* 0x000fc600078e0222 */
[----:B------:R2:W-:Y:S01]  /*3a00*/  LDGSTS.E [R201+0xec00], desc[UR26][R28.64], !P4 ;  /* 0x0ec000001cc97fae */ /* 0x0005e2000e1a101a */
[----:B-1----:R-:W-:-:S03]  /*3a10*/  IMAD R36, R142, 0x1e, RZ ;  /* 0x0000001e8e247824 */ /* 0x002fc600078e02ff */
[----:B------:R1:W-:Y:S01]  /*3a20*/  STL.64 [R1+0x98], R12 ;  /* 0x0000980c01007387 */ /* 0x0003e20000100a00 */
[----:B------:R-:W-:-:S03]  /*3a30*/  IMAD.WIDE R38, R36, 0x4, R58 ;  /* 0x0000000424267825 */ /* 0x000fc600078e023a */
[----:B------:R1:W-:Y:S01]  /*3a40*/  LDGSTS.E [R201+0xee00], desc[UR26][R12.64], !P4 ;  /* 0x0ee000000cc97fae */ /* 0x0003e2000e1a101a */
[----:B------:R-:W-:Y:S01]  /*3a50*/  ISETP.GE.U32.AND P4, PT, R0, 0x7fffffbe, PT ;  /* 0x7fffffbe0000780c */ /* 0x000fe20003f86070 */
[----:B--2---:R-:W-:Y:S02]  /*3a60*/  IMAD.WIDE R28, R3, 0x4, R40 ;  /* 0x00000004031c7825 */ /* 0x004fe400078e0228 */
[----:B------:R2:W-:Y:S02]  /*3a70*/  STL [R1+0x53c], R36 ;  /* 0x00053c2401007387 */ /* 0x0005e40000100800 */
[----:B------:R-:W-:-:S04]  /*3a80*/  IMAD.WIDE R8, R36, 0x4, R60 ;  /* 0x0000000424087825 */ /* 0x000fc800078e023c */
[----:B-1----:R-:W-:-:S04]  /*3a90*/  IMAD.WIDE R12, R36, 0x4, R40 ;  /* 0x00000004240c7825 */ /* 0x002fc800078e0228 */
[----:B--2---:R-:W-:Y:S01]  /*3aa0*/  IMAD.WIDE R36, R36, 0x4, R34 ;  /* 0x0000000424247825 */ /* 0x004fe200078e0222 */
[----:B------:R1:W-:Y:S04]  /*3ab0*/  STL.64 [R1+0xa0], R12 ;  /* 0x0000a00c01007387 */ /* 0x0003e80000100a00 */
[----:B------:R-:W-:Y:S04]  /*3ac0*/  STL.64 [R1+0xc0], R28 ;  /* 0x0000c01c01007387 */ /* 0x000fe80000100a00 */
[----:B------:R2:W-:Y:S04]  /*3ad0*/  STL.64 [R1+0xa8], R38 ;  /* 0x0000a82601007387 */ /* 0x0005e80000100a00 */
[----:B------:R3:W-:Y:S04]  /*3ae0*/  STL.64 [R1+0xb0], R8 ;  /* 0x0000b00801007387 */ /* 0x0007e80000100a00 */
[----:B------:R4:W-:Y:S04]  /*3af0*/  STL.64 [R1+0xb8], R36 ;  /* 0x0000b82401007387 */ /* 0x0009e80000100a00 */
[----:B------:R-:W-:Y:S04]  /*3b00*/  LDGSTS.E [R201+0xf000], desc[UR26][R12.64], !P0 ;  /* 0x0f0000000cc97fae */ /* 0x000fe8000c1a101a */
[----:B------:R-:W-:Y:S04]  /*3b10*/  LDGSTS.E [R201+0xf200], desc[UR26][R38.64], !P0 ;  /* 0x0f20000026c97fae */ /* 0x000fe8000c1a101a */
[----:B------:R-:W-:Y:S04]  /*3b20*/  LDGSTS.E [R201+0xf400], desc[UR26][R8.64], !P0 ;  /* 0x0f40000008c97fae */ /* 0x000fe8000c1a101a */
[----:B-1----:R-:W4:Y:S04]  /*3b30*/  LDL.LU.64 R12, [R1+0x680] ;  /* 0x00068000010c7983 */ /* 0x002f280000300a00 */
[----:B------:R-:W-:Y:S04]  /*3b40*/  STL.64 [R1+0xd0], R206 ;  /* 0x0000d0ce01007387 */ /* 0x000fe80000100a00 */
[----:B--2---:R-:W2:Y:S04]  /*3b50*/  LDL.LU.64 R38, [R1+0x678] ;  /* 0x0006780001267983 */ /* 0x004ea80000300a00 */
[----:B------:R-:W-:Y:S04]  /*3b60*/  STL.64 [R1+0xe0], R204 ;  /* 0x0000e0cc01007387 */ /* 0x000fe80000100a00 */
[----:B---3--:R-:W3:Y:S04]  /*3b70*/  LDL.LU.64 R8, [R1+0x670] ;  /* 0x0006700001087983 */ /* 0x008ee80000300a00 */
[----:B------:R1:W-:Y:S04]  /*3b80*/  STL.64 [R1+0xf0], R202 ;  /* 0x0000f0ca01007387 */ /* 0x0003e80000100a00 */
[----:B------:R-:W-:Y:S04]  /*3b90*/  LDGSTS.E [R201+0xf600], desc[UR26][R36.64], !P0 ;  /* 0x0f60000024c97fae */ /* 0x000fe8000c1a101a */
[----:B------:R-:W-:Y:S04]  /*3ba0*/  LDGSTS.E [R201+0xf800], desc[UR26][R28.64], !P6 ;  /* 0x0f8000001cc97fae */ /* 0x000fe8000f1a101a */
[----:B----4-:R-:W4:Y:S01]  /*3bb0*/  LDL.LU.64 R36, [R1+0x668] ;  /* 0x0006680001247983 */ /* 0x010f220000300a00 */
[----:B------:R-:W-:-:S03]  /*3bc0*/  ISETP.GT.AND P0, PT, R139, 0x1f, PT ;  /* 0x0000001f8b00780c */ /* 0x000fc60003f04270 */
[----:B------:R-:W4:Y:S01]  /*3bd0*/  LDL.LU.64 R28, [R1+0x660] ;  /* 0x00066000011c7983 */ /* 0x000f220000300a00 */
[----:B------:R-:W-:Y:S01]  /*3be0*/  SEL R3, RZ, 0x4, !P0 ;  /* 0x00000004ff037807 */ /* 0x000fe20004000000 */
[C---:B------:R-:W-:Y:S01]  /*3bf0*/  VIADD R138, R252.reuse, 0xffffffc0 ;  /* 0xffffffc0fc8a7836 */ /* 0x040fe20000000000 */
[----:B------:R-:W-:Y:S01]  /*3c00*/  SEL R0, RZ, 0x4, P5 ;  /* 0x00000004ff007807 */ /* 0x000fe20002800000 */
[----:B------:R-:W-:Y:S01]  /*3c10*/  LDGSTS.E [R201+0xfa00], desc[UR26][R206.64], !P6 ;  /* 0x0fa00000cec97fae */ /* 0x000fe2000f1a101a */
[----:B------:R-:W-:Y:S01]  /*3c20*/  ISETP.GT.AND P5, PT, R139, 0x3f, PT ;  /* 0x0000003f8b00780c */ /* 0x000fe20003fa4270 */
[----:B------:R-:W-:Y:S01]  /*3c30*/  VIADD R141, R252, 0xffffffdc ;  /* 0xffffffdcfc8d7836 */ /* 0x000fe20000000000 */
[----:B------:R-:W-:Y:S01]  /*3c40*/  LOP3.LUT R136, R2, R136, RZ, 0x3c, !PT ;  /* 0x0000008802887212 */ /* 0x000fe200078e3cff */
[----:B------:R-:W-:Y:S01]  /*3c50*/  LDGSTS.E [R201+0xfc00], desc[UR26][R204.64], !P6 ;  /* 0x0fc00000ccc97fae */ /* 0x000fe2000f1a101a */
[----:B------:R-:W-:Y:S02]  /*3c60*/  SEL R2, R0, RZ, P5 ;  /* 0x000000ff00027207 */ /* 0x000fe40002800000 */
[----:B------:R-:W-:Y:S01]  /*3c70*/  ISETP.GE.U32.AND P5, PT, R141, 0x7fffffbd, PT ;  /* 0x7fffffbd8d00780c */ /* 0x000fe20003fa6070 */
[----:B------:R1:W-:Y:S01]  /*3c80*/  LDGSTS.E [R201+0xfe00], desc[UR26][R202.64], !P6 ;  /* 0x0fe00000cac97fae */ /* 0x0003e2000f1a101a */
[----:B------:R-:W-:Y:S01]  /*3c90*/  ISETP.GE.AND P6, PT, R200, R252, PT ;  /* 0x000000fcc800720c */ /* 0x000fe20003fc6270 */
[----:B------:R-:W-:-:S02]  /*3ca0*/  VIADD R141, R136, UR10 ;  /* 0x0000000a888d7c36 */ /* 0x000fc40008000000 */
[----:B------:R-:W0:Y:S01]  /*3cb0*/  LDGDEPBAR ;  /* 0x00000000000079af */ /* 0x000e220000000000 */
[----:B------:R-:W-:Y:S02]  /*3cc0*/  SEL R3, R3, RZ, !P6 ;  /* 0x000000ff03037207 */ /* 0x000fe40007000000 */
[----:B------:R-:W-:Y:S02]  /*3cd0*/  ISETP.GE.AND P6, PT, R200, R138, PT ;  /* 0x0000008ac800720c */ /* 0x000fe40003fc6270 */
[----:B------:R-:W-:Y:S02]  /*3ce0*/  LOP3.LUT R138, R136, 0x40, RZ, 0x3c, !PT ;  /* 0x00000040888a7812 */ /* 0x000fe400078e3cff */
[----:B------:R-:W-:Y:S02]  /*3cf0*/  SEL R0, RZ, 0x4, P6 ;  /* 0x00000004ff007807 */ /* 0x000fe40003000000 */
[----:B------:R-:W-:Y:S01]  /*3d00*/  ISETP.NE.U32.AND P6, PT, R3, RZ, PT ;  /* 0x000000ff0300720c */ /* 0x000fe20003fc5070 */
[----:B------:R-:W-:Y:S01]  /*3d10*/  VIADD R136, R138, UR10 ;  /* 0x0000000a8a887c36 */ /* 0x000fe20008000000 */
[----:B------:R-:W-:Y:S01]  /*3d20*/  SHF.L.U32 R200, R142, 0x5, RZ ;  /* 0x000000058ec87819 */ /* 0x000fe200000006ff */
[----:B------:R-:W-:-:S04]  /*3d30*/  VIADD R3, R252, 0xffffffdb ;  /* 0xffffffdbfc037836 */ /* 0x000fc80000000000 */
[----:B------:R-:W-:-:S04]  /*3d40*/  IMAD.WIDE R40, R200, 0x4, R40 ;  /* 0x00000004c8287825 */ /* 0x000fc800078e0228 */
[C---:B------:R-:W-:Y:S01]  /*3d50*/  IMAD.WIDE R58, R200.reuse, 0x4, R58 ;  /* 0x00000004c83a7825 */ /* 0x040fe200078e023a */
[----:B------:R1:W-:Y:S03]  /*3d60*/  STL.64 [R1+0x178], R40 ;  /* 0x0001782801007387 */ /* 0x0003e60000100a00 */
[C---:B------:R-:W-:Y:S01]  /*3d70*/  IMAD.WIDE R60, R200.reuse, 0x4, R60 ;  /* 0x00000004c83c7825 */ /* 0x040fe200078e023c */
[----:B------:R-:W-:Y:S03]  /*3d80*/  LDGSTS.E [R141+0x40000], desc[UR26][R6.64], P6 ;  /* 0x40000000068d7fae */ /* 0x000fe6000b1a101a */
[C---:B------:R-:W-:Y:S01]  /*3d90*/  IMAD.WIDE R34, R200.reuse, 0x4, R34 ;  /* 0x00000004c8227825 */ /* 0x040fe200078e0222 */
[----:B------:R-:W-:Y:S03]  /*3da0*/  LDGSTS.E [R141+0x40400], desc[UR26][R18.64], P6 ;  /* 0x40400000128d7fae */ /* 0x000fe6000b1a101a */
[C---:B------:R-:W-:Y:S01]  /*3db0*/  IMAD.WIDE R4, R200.reuse, 0x4, R4 ;  /* 0x00000004c8047825 */ /* 0x040fe200078e0204 */
[----:B------:R-:W-:Y:S04]  /*3dc0*/  LDGSTS.E [R141+0x40800], desc[UR26][R24.64], P6 ;  /* 0x40800000188d7fae */ /* 0x000fe8000b1a101a */
[----:B------:R-:W-:Y:S04]  /*3dd0*/  LDGSTS.E [R141+0x40c00], desc[UR26][R22.64], P6 ;  /* 0x40c00000168d7fae */ /* 0x000fe8000b1a101a */
[----:B------:R-:W-:Y:S04]  /*3de0*/  LDGSTS.E [R141+0x41000], desc[UR26][R10.64], P6 ;  /* 0x410000000a8d7fae */ /* 0x000fe8000b1a101a */
[----:B------:R-:W-:Y:S04]  /*3df0*/  LDGSTS.E [R141+0x41400], desc[UR26][R14.64], P6 ;  /* 0x414000000e8d7fae */ /* 0x000fe8000b1a101a */
[----:B------:R-:W-:Y:S04]  /*3e00*/  LDGSTS.E [R141+0x41800], desc[UR26][R30.64], P6 ;  /* 0x418000001e8d7fae */ /* 0x000fe8000b1a101a */
[----:B------:R-:W-:Y:S04]  /*3e10*/  LDGSTS.E [R141+0x41c00], desc[UR26][R20.64], P6 ;  /* 0x41c00000148d7fae */ /* 0x000fe8000b1a101a */
[----:B------:R-:W-:Y:S04]  /*3e20*/  LDGSTS.E [R136+0x40200], desc[UR26][R32.64], P6 ;  /* 0x4020000020887fae */ /* 0x000fe8000b1a101a */
[----:B------:R-:W-:Y:S04]  /*3e30*/  LDGSTS.E [R136+0x40600], desc[UR26][R16.64], P6 ;  /* 0x4060000010887fae */ /* 0x000fe8000b1a101a */
[----:B------:R1:W-:Y:S04]  /*3e40*/  STL.64 [R1+0x170], R58 ;  /* 0x0001703a01007387 */ /* 0x0003e80000100a00 */
[----:B------:R-:W-:Y:S04]  /*3e50*/  STL.64 [R1+0x168], R60 ;  /* 0x0001683c01007387 */ /* 0x000fe80000100a00 */
[----:B------:R2:W-:Y:S04]  /*3e60*/  STL.64 [R1+0x160], R34 ;  /* 0x0001602201007387 */ /* 0x0005e80000100a00 */
[----:B------:R2:W-:Y:S01]  /*3e70*/  STL.64 [R1+0x158], R4 ;  /* 0x0001580401007387 */ /* 0x0005e20000100a00 */
[----:B-1----:R-:W-:-:S04]  /*3e80*/  IMAD.WIDE R202, R200, 0x4, R232 ;  /* 0x00000004c8ca7825 */ /* 0x002fc800078e02e8 */
[----:B------:R-:W-:Y:S01]  /*3e90*/  IMAD.WIDE R138, R200, 0x4, R88 ;  /* 0x00000004c88a7825 */ /* 0x000fe200078e0258 */
[----:B------:R-:W-:Y:S04]  /*3ea0*/  LDGSTS.E [R136+0x40a00], desc[UR26][R12.64], P6 ;  /* 0x40a000000c887fae */ /* 0x000fe8000b1a101a */
[----:B--2---:R-:W-:Y:S04]  /*3eb0*/  LDGSTS.E [R136+0x40e00], desc[UR26][R38.64], P6 ;  /* 0x40e0000026887fae */ /* 0x004fe8000b1a101a */
[----:B---3--:R-:W-:Y:S04]  /*3ec0*/  LDGSTS.E [R136+0x41200], desc[UR26][R8.64], P6 ;  /* 0x4120000008887fae */ /* 0x008fe8000b1a101a */
[----:B----4-:R-:W-:Y:S04]  /*3ed0*/  LDGSTS.E [R136+0x41600], desc[UR26][R36.64], P6 ;  /* 0x4160000024887fae */ /* 0x010fe8000b1a101a */
[----:B------:R-:W-:Y:S04]  /*3ee0*/  LDGSTS.E [R136+0x41a00], desc[UR26][R28.64], P6 ;  /* 0x41a000001c887fae */ /* 0x000fe8000b1a101a */
[----:B------:R-:W-:Y:S01]  /*3ef0*/  LDGSTS.E [R136+0x41e00], desc[UR26][R26.64], P6 ;  /* 0x41e000001a887fae */ /* 0x000fe2000b1a101a */
[----:B------:R-:W-:-:S02]  /*3f00*/  ISETP.GE.U32.AND P6, PT, R3, 0x7fffffbc, PT ;  /* 0x7fffffbc0300780c */ /* 0x000fc40003fc6070 */
[----:B------:R-:W-:Y:S01]  /*3f10*/  IADD3 R3, PT, PT, R252, -0x26, RZ ;  /* 0xffffffdafc037810 */ /* 0x000fe20007ffe0ff */
[----:B------:R-:W0:Y:S01]  /*3f20*/  LDGDEPBAR ;  /* 0x00000000000079af */ /* 0x000e220000000000 */
[----:B------:R-:W-:Y:S06]  /*3f30*/  BAR.SYNC.DEFER_BLOCKING 0x0 ;  /* 0x0000000000007b1d */ /* 0x000fec0000010000 */
[----:B------:R-:W-:Y:S01]  /*3f40*/  @!PT LDS RZ, [RZ] ;  /* 0x00000000fffff984 */ /* 0x000fe20000000800 */
[----:B------:R-:W-:Y:S01]  /*3f50*/  @!PT LDS RZ, [RZ] ;  /* 0x00000000fffff984 */ /* 0x000fe20000000800 */
[----:B------:R-:W-:Y:S01]  /*3f60*/  @!PT LDS RZ, [RZ] ;  /* 0x00000000fffff984 */ /* 0x000fe20000000800 */
[----:B------:R1:W-:Y:S04]  /*3f70*/  LDGSTS.E [R201+0x10000], desc[UR26][R40.64], !P2 ;  /* 0x1000000028c97fae */ /* 0x0003e8000d1a101a */
[----:B------:R2:W-:Y:S04]  /*3f80*/  LDGSTS.E [R201+0x10200], desc[UR26][R58.64], !P2 ;  /* 0x102000003ac97fae */ /* 0x0005e8000d1a101a */
[----:B------:R-:W-:Y:S04]  /*3f90*/  LDGSTS.E [R201+0x10400], desc[UR26][R60.64], !P2 ;  /* 0x104000003cc97fae */ /* 0x000fe8000d1a101a */
[----:B------:R3:W-:Y:S01]  /*3fa0*/  LDGSTS.E [R201+0x10600], desc[UR26][R34.64], !P2 ;  /* 0x1060000022c97fae */ /* 0x0007e2000d1a101a */
[----:B-1----:R-:W-:Y:S01]  /*3fb0*/  IMAD.WIDE R40, R200, 0x4, R86 ;  /* 0x00000004c8287825 */ /* 0x002fe200078e0256 */
[----:B------:R-:W-:-:S02]  /*3fc0*/  ISETP.GE.U32.AND P2, PT, R3, 0x7fffffbb, PT ;  /* 0x7fffffbb0300780c */ /* 0x000fc40003f46070 */
[----:B------:R1:W-:Y:S01]  /*3fd0*/  LDGSTS.E [R201+0x10800], desc[UR26][R4.64], !P3 ;  /* 0x1080000004c97fae */ /* 0x0003e2000d9a101a */
[----:B--2---:R-:W-:-:S04]  /*3fe0*/  IMAD.WIDE R58, R200, 0x4, R84 ;  /* 0x00000004c83a7825 */ /* 0x004fc800078e0254 */
[----:B------:R-:W-:Y:S01]  /*3ff0*/  VIADD R3, R252, 0xffffffd9 ;  /* 0xffffffd9fc037836 */ /* 0x000fe20000000000 */
[----:B------:R2:W-:Y:S01]  /*4000*/  STL.64 [R1+0x150], R58 ;  /* 0x0001503a01007387 */ /* 0x0005e20000100a00 */
[----:B---3--:R-:W-:-:S03]  /*4010*/  IMAD.WIDE R34, R200, 0x4, R62 ;  /* 0x00000004c8227825 */ /* 0x008fc600078e023e */
[----:B------:R2:W-:Y:S01]  /*4020*/  LDGSTS.E [R201+0x10a00], desc[UR26][R58.64], !P3 ;  /* 0x10a000003ac97fae */ /* 0x0005e2000d9a101a */
[----:B-1----:R-:W-:-:S03]  /*4030*/  IMAD.WIDE R4, R200, 0x4, R74 ;  /* 0x00000004c8047825 */ /* 0x002fc600078e024a */
[----:B------:R1:W-:Y:S04]  /*4040*/  STL.64 [R1+0x148], R40 ;  /* 0x0001482801007387 */ /* 0x0003e80000100a00 */
[----:B------:R1:W-:Y:S01]  /*4050*/  LDGSTS.E [R201+0x10c00], desc[UR26][R40.64], !P3 ;  /* 0x10c0000028c97fae */ /* 0x0003e2000d9a101a */
[----:B--2---:R-:W-:-:S03]  /*4060*/  IMAD.WIDE R58, R200, 0x4, R66 ;  /* 0x00000004c83a7825 */ /* 0x004fc600078e0242 */
[----:B------:R2:W-:Y:S04]  /*4070*/  STL.64 [R1+0x140], R34 ;  /* 0x0001402201007387 */ /* 0x0005e80000100a00 */
[----:B------:R2:W-:Y:S01]  /*4080*/  LDGSTS.E [R201+0x10e00], desc[UR26][R34.64], !P3 ;  /* 0x10e0000022c97fae */ /* 0x0005e2000d9a101a */
[----:B------:R-:W-:Y:S01]  /*4090*/  ISETP.GE.U32.AND P3, PT, R3, 0x7fffffba, PT ;  /* 0x7fffffba0300780c */ /* 0x000fe20003f66070 */
[----:B------:R-:W-:Y:S02]  /*40a0*/  VIADD R3, R252, 0xffffffd8 ;  /* 0xffffffd8fc037836 */ /* 0x000fe40000000000 */
[C---:B-1----:R-:W-:Y:S01]  /*40b0*/  IMAD.WIDE R40, R200.reuse, 0x4, R220 ;  /* 0x00000004c8287825 */ /* 0x042fe200078e02dc */
[----:B------:R1:W-:Y:S04]  /*40c0*/  STL.64 [R1+0x138], R58 ;  /* 0x0001383a01007387 */ /* 0x0003e80000100a00 */
[----:B------:R1:W-:Y:S01]  /*40d0*/  LDGSTS.E [R201+0x11000], desc[UR26][R58.64], !P4 ;  /* 0x110000003ac97fae */ /* 0x0003e2000e1a101a */
[----:B--2---:R-:W-:-:S03]  /*40e0*/  IMAD.WIDE R34, R200, 0x4, R222 ;  /* 0x00000004c8227825 */ /* 0x004fc600078e02de */
        /* <DEDUP_REMOVED lines=11> */
[----:B------:R-:W-:Y:S04]  /*41a0*/  STL.64 [R1+0x118], R58 ;  /* 0x0001183a01007387 */ /* 0x000fe80000100a00 */
[----:B------:R-:W-:Y:S01]  /*41b0*/  STL.64 [R1+0x110], R40 ;  /* 0x0001102801007387 */ /* 0x000fe20000100a00 */
[----:B--2---:R-:W-:-:S03]  /*41c0*/  IMAD.WIDE R4, R200, 0x4, R78 ;  /* 0x00000004c8047825 */ /* 0x004fc600078e024e */
[----:B------:R-:W-:Y:S04]  /*41d0*/  STL.64 [R1+0x108], R34 ;  /* 0x0001082201007387 */ /* 0x000fe80000100a00 */
[----:B------:R1:W-:Y:S04]  /*41e0*/  STL.64 [R1+0x100], R4 ;  /* 0x0001000401007387 */ /* 0x0003e80000100a00 */
[----:B------:R-:W-:Y:S04]  /*41f0*/  LDGSTS.E [R201+0x11800], desc[UR26][R58.64], !P5 ;  /* 0x118000003ac97fae */ /* 0x000fe8000e9a101a */
[----:B------:R-:W2:Y:S04]  /*4200*/  LDL.LU.64 R74, [R1+0x10] ;  /* 0x00001000014a7983 */ /* 0x000ea80000300a00 */
[----:B------:R3:W-:Y:S04]  /*4210*/  LDGSTS.E [R201+0x11a00], desc[UR26][R40.64], !P5 ;  /* 0x11a0000028c97fae */ /* 0x0007e8000e9a101a */
[----:B------:R-:W4:Y:S04]  /*4220*/  LDL.LU.64 R76, [R1+0x18] ;  /* 0x00001800014c7983 */ /* 0x000f280000300a00 */
[----:B------:R-:W-:Y:S04]  /*4230*/  LDGSTS.E [R201+0x11c00], desc[UR26][R34.64], !P5 ;  /* 0x11c0000022c97fae */ /* 0x000fe8000e9a101a */
[----:B------:R-:W2:Y:S04]  /*4240*/  LDL.LU.64 R78, [R1+0x20] ;  /* 0x00002000014e7983 */ /* 0x000ea80000300a00 */
[----:B------:R-:W-:Y:S04]  /*4250*/  LDGSTS.E [R201+0x11e00], desc[UR26][R4.64], !P5 ;  /* 0x11e0000004c97fae */ /* 0x000fe8000e9a101a */
[----:B------:R-:W2:Y:S04]  /*4260*/  LDL.LU.64 R228, [R1+0x40] ;  /* 0x0000400001e47983 */ /* 0x000ea80000300a00 */
[----:B-1----:R-:W2:Y:S04]  /*4270*/  LDL.LU.64 R4, [R1+0x38] ;  /* 0x0000380001047983 */ /* 0x002ea80000300a00 */
[----:B------:R-:W2:Y:S04]  /*4280*/  LDL.LU.64 R34, [R1+0x30] ;  /* 0x0000300001227983 */ /* 0x000ea80000300a00 */
[----:B------:R-:W2:Y:S04]  /*4290*/  LDL.LU.64 R66, [R1+0x28] ;  /* 0x0000280001427983 */ /* 0x000ea80000300a00 */
[----:B------:R-:W2:Y:S04]  /*42a0*/  LDL.LU.64 R58, [R1+0x48] ;  /* 0x00004800013a7983 */ /* 0x000ea80000300a00 */
[----:B------:R-:W2:Y:S04]  /*42b0*/  LDL.LU.64 R60, [R1+0x50] ;  /* 0x00005000013c7983 */ /* 0x000ea80000300a00 */
[----:B------:R-:W2:Y:S04]  /*42c0*/  LDL.LU.64 R62, [R1+0x58] ;  /* 0x00005800013e7983 */ /* 0x000ea80000300a00 */
[----:B------:R-:W2:Y:S04]  /*42d0*/  LDL.LU.64 R232, [R1+0x8] ;  /* 0x0000080001e87983 */ /* 0x000ea80000300a00 */
[----:B------:R-:W2:Y:S01]  /*42e0*/  LDL.LU.64 R88, [R1] ;  /* 0x0000000001587983 */ /* 0x000ea20000300a00 */
[----:B------:R-:W-:Y:S01]  /*42f0*/  IMAD.WIDE R206, R200, 0x4, R82 ;  /* 0x00000004c8ce7825 */ /* 0x000fe200078e0252 */
[----:B------:R-:W-:-:S03]  /*4300*/  ISETP.GE.U32.AND P5, PT, R3, 0x7fffffb8, PT ;  /* 0x7fffffb80300780c */ /* 0x000fc60003fa6070 */
[----:B------:R-:W-:Y:S01]  /*4310*/  IMAD.WIDE R204, R200, 0x4, R230 ;  /* 0x00000004c8cc7825 */ /* 0x000fe200078e02e6 */
[----:B------:R-:W-:Y:S01]  /*4320*/  IADD3 R3, PT, PT, R252, -0x2a, RZ ;  /* 0xffffffd6fc037810 */ /* 0x000fe20007ffe0ff */
[----:B------:R1:W-:Y:S02]  /*4330*/  LDGSTS.E [R201+0x12000], desc[UR26][R206.64], !P6 ;  /* 0x12000000cec97fae */ /* 0x0003e4000f1a101a */
[C---:B------:R-:W-:Y:S02]  /*4340*/  IMAD.WIDE R230, R200.reuse, 0x4, R218 ;  /* 0x00000004c8e67825 */ /* 0x040fe400078e02da */
[----:B------:R1:W-:Y:S02]  /*4350*/  LDGSTS.E [R201+0x12200], desc[UR26][R204.64], !P6 ;  /* 0x12200000ccc97fae */ /* 0x0003e4000f1a101a */
[C---:B------:R-:W-:Y:S02]  /*4360*/  IMAD.WIDE R234, R200.reuse, 0x4, R234 ;  /* 0x00000004c8ea7825 */ /* 0x040fe400078e02ea */
[----:B------:R1:W-:Y:S02]  /*4370*/  LDGSTS.E [R201+0x12400], desc[UR26][R202.64], !P6 ;  /* 0x12400000cac97fae */ /* 0x0003e4000f1a101a */
[----:B------:R-:W-:-:S02]  /*4380*/  IMAD.WIDE R226, R200, 0x4, R236 ;  /* 0x00000004c8e27825 */ /* 0x000fc400078e02ec */
[----:B------:R1:W-:Y:S01]  /*4390*/  LDGSTS.E [R201+0x12600], desc[UR26][R138.64], !P6 ;  /* 0x126000008ac97fae */ /* 0x0003e2000f1a101a */
[----:B------:R-:W-:Y:S01]  /*43a0*/  ISETP.GE.U32.AND P6, PT, R3, 0x7fffffb7, PT ;  /* 0x7fffffb70300780c */ /* 0x000fe20003fc6070 */
[----:B---3--:R-:W-:Y:S02]  /*43b0*/  IMAD.WIDE R40, R200, 0x4, R224 ;  /* 0x00000004c8287825 */ /* 0x008fe400078e02e0 */
[----:B------:R-:W-:Y:S02]  /*43c0*/  LDGSTS.E [R201+0x12800], desc[UR26][R230.64], !P2 ;  /* 0x12800000e6c97fae */ /* 0x000fe4000d1a101a */
[----:B------:R-:W-:Y:S02]  /*43d0*/  VIADD R3, R252, 0xffffffd5 ;  /* 0xffffffd5fc037836 */ /* 0x000fe40000000000 */
[----:B------:R-:W-:Y:S01]  /*43e0*/  LDGSTS.E [R201+0x12a00], desc[UR26][R234.64], !P2 ;  /* 0x12a00000eac97fae */ /* 0x000fe2000d1a101a */
[----:B------:R-:W-:-:S03]  /*43f0*/  IMAD.WIDE R42, R200, 0x4, R42 ;  /* 0x00000004c82a7825 */ /* 0x000fc600078e022a */
[----:B------:R-:W-:Y:S01]  /*4400*/  LDGSTS.E [R201+0x12c00], desc[UR26][R226.64], !P2 ;  /* 0x12c00000e2c97fae */ /* 0x000fe2000d1a101a */
[----:B------:R-:W-:-:S03]  /*4410*/  IMAD.WIDE R44, R200, 0x4, R44 ;  /* 0x00000004c82c7825 */ /* 0x000fc600078e022c */
[----:B------:R-:W-:Y:S01]  /*4420*/  LDGSTS.E [R201+0x12e00], desc[UR26][R40.64], !P2 ;  /* 0x12e0000028c97fae */ /* 0x000fe2000d1a101a */
[C---:B------:R-:W-:Y:S01]  /*4430*/  IMAD.WIDE R46, R200.reuse, 0x4, R46 ;  /* 0x00000004c82e7825 */ /* 0x040fe200078e022e */
[----:B------:R-:W-:Y:S02]  /*4440*/  ISETP.GE.U32.AND P2, PT, R3, 0x7fffffb6, PT ;  /* 0x7fffffb60300780c */ /* 0x000fe40003f46070 */
[----:B------:R-:W-:Y:S01]  /*4450*/  LDGSTS.E [R201+0x13000], desc[UR26][R42.64], !P3 ;  /* 0x130000002ac97fae */ /* 0x000fe2000d9a101a */
[----:B------:R-:W-:-:S03]  /*4460*/  IMAD.WIDE R48, R200, 0x4, R48 ;  /* 0x00000004c8307825 */ /* 0x000fc600078e0230 */
[----:B------:R-:W-:Y:S01]  /*4470*/  LDGSTS.E [R201+0x13200], desc[UR26][R44.64], !P3 ;  /* 0x132000002cc97fae */ /* 0x000fe2000d9a101a */
[----:B------:R-:W-:Y:S02]  /*4480*/  VIADD R3, R252, 0xffffffd4 ;  /* 0xffffffd4fc037836 */ /* 0x000fe40000000000 */
[C---:B------:R-:W-:Y:S01]  /*4490*/  IMAD.WIDE R50, R200.reuse, 0x4, R50 ;  /* 0x00000004c8327825 */ /* 0x040fe200078e0232 */
[----:B------:R-:W-:Y:S03]  /*44a0*/  LDGSTS.E [R201+0x13400], desc[UR26][R46.64], !P3 ;  /* 0x134000002ec97fae */ /* 0x000fe6000d9a101a */
[C---:B------:R-:W-:Y:S01]  /*44b0*/  IMAD.WIDE R52, R200.reuse, 0x4, R52 ;  /* 0x00000004c8347825 */ /* 0x040fe200078e0234 */
[----:B------:R-:W-:Y:S01]  /*44c0*/  LDGSTS.E [R201+0x13600], desc[UR26][R48.64], !P3 ;  /* 0x1360000030c97fae */ /* 0x000fe2000d9a101a */
[----:B------:R-:W-:Y:S02]  /*44d0*/  ISETP.GE.U32.AND P3, PT, R3, 0x7fffffb5, PT ;  /* 0x7fffffb50300780c */ /* 0x000fe40003f66070 */
[C---:B------:R-:W-:Y:S01]  /*44e0*/  IMAD.WIDE R54, R200.reuse, 0x4, R54 ;  /* 0x00000004c8367825 */ /* 0x040fe200078e0236 */
[----:B------:R-:W-:Y:S03]  /*44f0*/  LDGSTS.E [R201+0x13800], desc[UR26][R50.64], !P4 ;  /* 0x1380000032c97fae */ /* 0x000fe6000e1a101a */
[----:B------:R-:W-:Y:S01]  /*4500*/  IMAD.WIDE R56, R200, 0x4, R56 ;  /* 0x00000004c8387825 */ /* 0x000fe200078e0238 */
[----:B------:R-:W-:Y:S03]  /*4510*/  LDGSTS.E [R201+0x13a00], desc[UR26][R52.64], !P4 ;  /* 0x13a0000034c97fae */ /* 0x000fe6000e1a101a */
[----:B------:R-:W-:Y:S01]  /*4520*/  VIADD R3, R252, 0xffffffd3 ;  /* 0xffffffd3fc037836 */ /* 0x000fe20000000000 */
[----:B------:R-:W-:Y:S01]  /*4530*/  LDGSTS.E [R201+0x13c00], desc[UR26][R54.64], !P4 ;  /* 0x13c0000036c97fae */ /* 0x000fe2000e1a101a */
[----:B------:R-:W-:-:S03]  /*4540*/  IMAD.WIDE R64, R200, 0x4, R64 ;  /* 0x00000004c8407825 */ /* 0x000fc600078e0240 */
[----:B------:R-:W-:Y:S01]  /*4550*/  LDGSTS.E [R201+0x13e00], desc[UR26][R56.64], !P4 ;  /* 0x13e0000038c97fae */ /* 0x000fe2000e1a101a */
[----:B------:R-:W-:Y:S01]  /*4560*/  IMAD.WIDE R68, R200, 0x4, R68 ;  /* 0x00000004c8447825 */ /* 0x000fe200078e0244 */
[----:B------:R-:W-:-:S03]  /*4570*/  ISETP.GE.U32.AND P4, PT, R3, 0x7fffffb4, PT ;  /* 0x7fffffb40300780c */ /* 0x000fc60003f86070 */
[----:B------:R-:W-:Y:S01]  /*4580*/  IMAD.WIDE R70, R200, 0x4, R70 ;  /* 0x00000004c8467825 */ /* 0x000fe200078e0246 */
[----:B------:R-:W-:Y:S01]  /*4590*/  IADD3 R3, PT, PT, R252, -0x2e, RZ ;  /* 0xffffffd2fc037810 */ /* 0x000fe20007ffe0ff */
[----:B------:R-:W-:Y:S02]  /*45a0*/  LDGSTS.E [R201+0x14000], desc[UR26][R64.64], !P5 ;  /* 0x1400000040c97fae */ /* 0x000fe4000e9a101a */
[C---:B------:R-:W-:Y:S02]  /*45b0*/  IMAD.WIDE R72, R200.reuse, 0x4, R72 ;  /* 0x00000004c8487825 */ /* 0x040fe400078e0248 */
[----:B------:R-:W-:Y:S02]  /*45c0*/  LDGSTS.E [R201+0x14200], desc[UR26][R68.64], !P5 ;  /* 0x1420000044c97fae */ /* 0x000fe4000e9a101a */
[C---:B------:R-:W-:Y:S02]  /*45d0*/  IMAD.WIDE R80, R200.reuse, 0x4, R80 ;  /* 0x00000004c8507825 */ /* 0x040fe400078e0250 */
[----:B------:R-:W-:Y:S02]  /*45e0*/  LDGSTS.E [R201+0x14400], desc[UR26][R70.64], !P5 ;  /* 0x1440000046c97fae */ /* 0x000fe4000e9a101a */
[----:B------:R-:W-:-:S02]  /*45f0*/  IMAD.WIDE R90, R200, 0x4, R90 ;  /* 0x00000004c85a7825 */ /* 0x000fc400078e025a */
[----:B------:R-:W-:Y:S01]  /*4600*/  LDGSTS.E [R201+0x14600], desc[UR26][R72.64], !P5 ;  /* 0x1460000048c97fae */ /* 0x000fe2000e9a101a */
[----:B------:R-:W-:Y:S01]  /*4610*/  ISETP.GE.U32.AND P5, PT, R3, 0x7fffffb3, PT ;  /* 0x7fffffb30300780c */ /* 0x000fe20003fa6070 */
[C---:B------:R-:W-:Y:S02]  /*4620*/  IMAD.WIDE R92, R200.reuse, 0x4, R92 ;  /* 0x00000004c85c7825 */ /* 0x040fe400078e025c */
[----:B------:R-:W-:Y:S02]  /*4630*/  LDGSTS.E [R201+0x14800], desc[UR26][R80.64], !P6 ;  /* 0x1480000050c97fae */ /* 0x000fe4000f1a101a */
[----:B------:R-:W-:Y:S02]  /*4640*/  IMAD.WIDE R94, R200, 0x4, R94 ;  /* 0x00000004c85e7825 */ /* 0x000fe400078e025e */
[----:B------:R-:W-:Y:S02]  /*4650*/  LDGSTS.E [R201+0x14a00], desc[UR26][R90.64], !P6 ;  /* 0x14a000005ac97fae */ /* 0x000fe4000f1a101a */
[----:B------:R-:W-:-:S02]  /*4660*/  VIADD R3, R252, 0xffffffd1 ;  /* 0xffffffd1fc037836 */ /* 0x000fc40000000000 */
        /* <DEDUP_REMOVED lines=18> */
[----:B------:R-:W-:-:S03]  /*4790*/  IMAD.WIDE R110, R200, 0x4, R110 ;  /* 0x00000004c86e7825 */ /* 0x000fc600078e026e */
[----:B------:R-:W-:Y:S01]  /*47a0*/  LDGSTS.E [R201+0x15c00], desc[UR26][R108.64], !P3 ;  /* 0x15c000006cc97fae */ /* 0x000fe2000d9a101a */
[----:B------:R-:W-:Y:S02]  /*47b0*/  VIADD R3, R252, 0xffffffcf ;  /* 0xffffffcffc037836 */ /* 0x000fe40000000000 */
[C---:B------:R-:W-:Y:S01]  /*47c0*/  IMAD.WIDE R112, R200.reuse, 0x4, R112 ;  /* 0x00000004c8707825 */ /* 0x040fe200078e0270 */
[----:B------:R-:W-:Y:S03]  /*47d0*/  LDGSTS.E [R201+0x15e00], desc[UR26][R110.64], !P3 ;  /* 0x15e000006ec97fae */ /* 0x000fe6000d9a101a */
[C---:B------:R-:W-:Y:S01]  /*47e0*/  IMAD.WIDE R114, R200.reuse, 0x4, R114 ;  /* 0x00000004c8727825 */ /* 0x040fe200078e0272 */
[----:B------:R-:W-:Y:S01]  /*47f0*/  ISETP.GE.U32.AND P3, PT, R3, 0x7fffffb0, PT ;  /* 0x7fffffb00300780c */ /* 0x000fe20003f66070 */
[----:B------:R-:W-:Y:S02]  /*4800*/  LDGSTS.E [R201+0x16000], desc[UR26][R112.64], !P4 ;  /* 0x1600000070c97fae */ /* 0x000fe4000e1a101a */
[----:B------:R-:W-:Y:S01]  /*4810*/  IMAD.WIDE R116, R200, 0x4, R116 ;  /* 0x00000004c8747825 */ /* 0x000fe200078e0274 */
[----:B------:R-:W-:Y:S01]  /*4820*/  IADD3 R3, PT, PT, R252, -0x32, RZ ;  /* 0xffffffcefc037810 */ /* 0x000fe20007ffe0ff */
[----:B------:R-:W-:Y:S02]  /*4830*/  LDGSTS.E [R201+0x16200], desc[UR26][R114.64], !P4 ;  /* 0x1620000072c97fae */ /* 0x000fe4000e1a101a */
[----:B------:R-:W-:-:S02]  /*4840*/  IMAD.WIDE R118, R200, 0x4, R118 ;  /* 0x00000004c8767825 */ /* 0x000fc400078e0276 */
[----:B------:R-:W-:Y:S02]  /*4850*/  LDGSTS.E [R201+0x16400], desc[UR26][R116.64], !P4 ;  /* 0x1640000074c97fae */ /* 0x000fe4000e1a101a */
[C---:B------:R-:W-:Y:S02]  /*4860*/  IMAD.WIDE R120, R200.reuse, 0x4, R120 ;  /* 0x00000004c8787825 */ /* 0x040fe400078e0278 */
[----:B------:R-:W-:Y:S02]  /*4870*/  LDGSTS.E [R201+0x16600], desc[UR26][R118.64], !P4 ;  /* 0x1660000076c97fae */ /* 0x000fe4000e1a101a */
[C---:B------:R-:W-:Y:S01]  /*4880*/  IMAD.WIDE R122, R200.reuse, 0x4, R122 ;  /* 0x00000004c87a7825 */ /* 0x040fe200078e027a */
[----:B------:R-:W-:Y:S01]  /*4890*/  ISETP.GE.U32.AND P4, PT, R3, 0x7fffffaf, PT ;  /* 0x7fffffaf0300780c */ /* 0x000fe20003f86070 */
[----:B------:R-:W-:Y:S02]  /*48a0*/  LDGSTS.E [R201+0x16800], desc[UR26][R120.64], !P5 ;  /* 0x1680000078c97fae */ /* 0x000fe4000e9a101a */
[----:B------:R-:W-:-:S02]  /*48b0*/  IMAD.WIDE R124, R200, 0x4, R124 ;  /* 0x00000004c87c7825 */ /* 0x000fc400078e027c */
[----:B------:R-:W-:Y:S02]  /*48c0*/  LDGSTS.E [R201+0x16a00], desc[UR26][R122.64], !P5 ;  /* 0x16a000007ac97fae */ /* 0x000fe4000e9a101a */
[----:B------:R-:W-:Y:S02]  /*48d0*/  IMAD.WIDE R126, R200, 0x4, R126 ;  /* 0x00000004c87e7825 */ /* 0x000fe400078e027e */
[----:B------:R-:W-:Y:S02]  /*48e0*/  LDGSTS.E [R201+0x16c00], desc[UR26][R124.64], !P5 ;  /* 0x16c000007cc97fae */ /* 0x000fe4000e9a101a */
[----:B------:R-:W-:Y:S02]  /*48f0*/  VIADD R3, R252, 0xffffffcd ;  /* 0xffffffcdfc037836 */ /* 0x000fe40000000000 */
[C---:B------:R-:W-:Y:S01]  /*4900*/  IMAD.WIDE R128, R200.reuse, 0x4, R128 ;  /* 0x00000004c8807825 */ /* 0x040fe200078e0280 */
[----:B------:R-:W-:Y:S03]  /*4910*/  LDGSTS.E [R201+0x16e00], desc[UR26][R126.64], !P5 ;  /* 0x16e000007ec97fae */ /* 0x000fe6000e9a101a */
        /* <DEDUP_REMOVED lines=70> */
[----:B------:R-:W-:-:S04]  /*4d80*/  IMAD.WIDE R194, R200, 0x4, R194 ;  /* 0x00000004c8c27825 */ /* 0x000fc800078e02c2 */
[C---:B------:R-:W-:Y:S01]  /*4d90*/  IMAD.WIDE R196, R200.reuse, 0x4, R196 ;  /* 0x00000004c8c47825 */ /* 0x040fe200078e02c4 */
[----:B------:R-:W-:Y:S03]  /*4da0*/  LDGSTS.E [R201+0x1a800], desc[UR26][R192.64], !P3 ;  /* 0x1a800000c0c97fae */ /* 0x000fe6000d9a101a */
[C---:B------:R-:W-:Y:S01]  /*4db0*/  IMAD.WIDE R198, R200.reuse, 0x4, R198 ;  /* 0x00000004c8c67825 */ /* 0x040fe200078e02c6 */
[----:B------:R-:W-:Y:S01]  /*4dc0*/  ISETP.GE.U32.AND P2, PT, R3, 0x7fffffa7, PT ;  /* 0x7fffffa70300780c */ /* 0x000fe20003f46070 */
[----:B------:R-:W-:Y:S02]  /*4dd0*/  LDGSTS.E [R201+0x1aa00], desc[UR26][R194.64], !P3 ;  /* 0x1aa00000c2c97fae */ /* 0x000fe4000d9a101a */
[C---:B------:R-:W-:Y:S02]  /*4de0*/  IMAD.WIDE R208, R200.reuse, 0x4, R208 ;  /* 0x00000004c8d07825 */ /* 0x040fe400078e02d0 */
        /* <DEDUP_REMOVED lines=9> */
[----:B------:R-:W-:Y:S03]  /*4e80*/  LDGSTS.E [R201+0x1b400], desc[UR26][R212.64], !P4 ;  /* 0x1b400000d4c97fae */ /* 0x000fe6000e1a101a */
[C---:B------:R-:W-:Y:S01]  /*4e90*/  IMAD.WIDE R218, R200.reuse, 0x4, R238 ;  /* 0x00000004c8da7825 */ /* 0x040fe200078e02ee */
[----:B------:R-:W-:Y:S01]  /*4ea0*/  ISETP.GE.U32.AND P3, PT, R3, 0x7fffffa6, PT ;  /* 0x7fffffa60300780c */ /* 0x000fe20003f66070 */
[----:B------:R-:W-:Y:S01]  /*4eb0*/  LDGSTS.E [R201+0x1b600], desc[UR26][R214.64], !P4 ;  /* 0x1b600000d6c97fae */ /* 0x000fe2000e1a101a */
[----:B------:R-:W3:Y:S01]  /*4ec0*/  LDC R239, c[0x0][0x3a0] ;  /* 0x0000e800ffef7b82 */ /* 0x000ee20000000800 */
[----:B------:R-:W-:-:S02]  /*4ed0*/  IMAD.WIDE R220, R200, 0x4, R240 ;  /* 0x00000004c8dc7825 */ /* 0x000fc400078e02f0 */
[----:B------:R-:W-:Y:S02]  /*4ee0*/  LDGSTS.E [R201+0x1b800], desc[UR26][R216.64], !P5 ;  /* 0x1b800000d8c97fae */ /* 0x000fe4000e9a101a */
[C---:B------:R-:W-:Y:S02]  /*4ef0*/  IMAD.WIDE R222, R200.reuse, 0x4, R242 ;  /* 0x00000004c8de7825 */ /* 0x040fe400078e02f2 */
[----:B------:R-:W-:Y:S01]  /*4f00*/  LDGSTS.E [R201+0x1ba00], desc[UR26][R218.64], !P5 ;  /* 0x1ba00000dac97fae */ /* 0x000fe2000e9a101a */
[----:B------:R-:W3:Y:S01]  /*4f10*/  LDC R238, c[0x0][0x3a0] ;  /* 0x0000e800ffee7b82 */ /* 0x000ee20000000800 */
[C---:B------:R-:W-:Y:S02]  /*4f20*/  IMAD.WIDE R224, R200.reuse, 0x4, R244 ;  /* 0x00000004c8e07825 */ /* 0x040fe400078e02f4 */
[----:B------:R-:W-:Y:S02]  /*4f30*/  LDGSTS.E [R201+0x1bc00], desc[UR26][R220.64], !P5 ;  /* 0x1bc00000dcc97fae */ /* 0x000fe4000e9a101a */
[----:B------:R-:W-:-:S02]  /*4f40*/  IMAD.WIDE R82, R200, 0x4, R246 ;  /* 0x00000004c8527825 */ /* 0x000fc400078e02f6 */
[----:B------:R-:W-:Y:S02]  /*4f50*/  LDGSTS.E [R201+0x1be00], desc[UR26][R222.64], !P5 ;  /* 0x1be00000dec97fae */ /* 0x000fe4000e9a101a */
[C---:B------:R-:W-:Y:S02]  /*4f60*/  IMAD.WIDE R84, R200.reuse, 0x4, R248 ;  /* 0x00000004c8547825 */ /* 0x040fe400078e02f8 */
[----:B------:R-:W-:Y:S02]  /*4f70*/  LDGSTS.E [R201+0x1c000], desc[UR26][R224.64], !P6 ;  /* 0x1c000000e0c97fae */ /* 0x000fe4000f1a101a */
[C---:B------:R-:W-:Y:S02]  /*4f80*/  IMAD.WIDE R86, R200.reuse, 0x4, R250 ;  /* 0x00000004c8567825 */ /* 0x040fe400078e02fa */
[----:B------:R-:W-:Y:S02]  /*4f90*/  LDGSTS.E [R201+0x1c200], desc[UR26][R82.64], !P6 ;  /* 0x1c20000052c97fae */ /* 0x000fe4000f1a101a */
[----:B--2---:R-:W-:-:S02]  /*4fa0*/  IMAD.WIDE R88, R200, 0x4, R88 ;  /* 0x00000004c8587825 */ /* 0x004fc400078e0258 */
[----:B------:R1:W-:Y:S02]  /*4fb0*/  STL.64 [R1+0x630], R206 ;  /* 0x000630ce01007387 */ /* 0x0003e40000100a00 */
[C---:B------:R-:W-:Y:S02]  /*4fc0*/  IMAD.WIDE R74, R200.reuse, 0x4, R74 ;  /* 0x00000004c84a7825 */ /* 0x040fe400078e024a */
[----:B------:R-:W-:Y:S02]  /*4fd0*/  LDGSTS.E [R201+0x1c400], desc[UR26][R84.64], !P6 ;  /* 0x1c40000054c97fae */ /* 0x000fe4000f1a101a */
[C---:B----4-:R-:W-:Y:S02]  /*4fe0*/  IMAD.WIDE R76, R200.reuse, 0x4, R76 ;  /* 0x00000004c84c7825 */ /* 0x050fe400078e024c */
[----:B------:R2:W-:Y:S02]  /*4ff0*/  STL.64 [R1+0x638], R204 ;  /* 0x000638cc01007387 */ /* 0x0005e40000100a00 */
[----:B------:R-:W-:-:S02]  /*5000*/  IMAD.WIDE R78, R200, 0x4, R78 ;  /* 0x00000004c84e7825 */ /* 0x000fc400078e024e */
[----:B------:R-:W-:Y:S02]  /*5010*/  LDGSTS.E [R201+0x1c600], desc[UR26][R86.64], !P6 ;  /* 0x1c60000056c97fae */ /* 0x000fe4000f1a101a */
[C---:B-1----:R-:W-:Y:S02]  /*5020*/  IMAD.WIDE R206, R200.reuse, 0x4, R232 ;  /* 0x00000004c8ce7825 */ /* 0x042fe400078e02e8 */
[----:B------:R1:W-:Y:S04]  /*5030*/  STL.64 [R1+0x640], R202 ;  /* 0x000640ca01007387 */ /* 0x0003e80000100a00 */
[----:B------:R-:W-:Y:S04]  /*5040*/  LDGSTS.E [R201+0x1c800], desc[UR26][R88.64], !P2 ;  /* 0x1c80000058c97fae */ /* 0x000fe8000d1a101a */
[----:B------:R4:W-:Y:S04]  /*5050*/  STL.64 [R1+0x648], R138 ;  /* 0x0006488a01007387 */ /* 0x0009e80000100a00 */
[----:B------:R-:W-:Y:S04]  /*5060*/  LDGSTS.E [R201+0x1ca00], desc[UR26][R74.64], !P2 ;  /* 0x1ca000004ac97fae */ /* 0x000fe8000d1a101a */
[----:B------:R-:W-:Y:S04]  /*5070*/  STL.64 [R1+0x650], R230 ;  /* 0x000650e601007387 */ /* 0x000fe80000100a00 */
[----:B------:R-:W-:Y:S04]  /*5080*/  LDGSTS.E [R201+0x1cc00], desc[UR26][R76.64], !P2 ;  /* 0x1cc000004cc97fae */ /* 0x000fe8000d1a101a */
[----:B------:R-:W-:Y:S04]  /*5090*/  STL.64 [R1+0x658], R234 ;  /* 0x000658ea01007387 */ /* 0x000fe80000100a00 */
[----:B------:R-:W-:Y:S04]  /*50a0*/  LDGSTS.E [R201+0x1ce00], desc[UR26][R78.64], !P2 ;  /* 0x1ce000004ec97fae */ /* 0x000fe8000d1a101a */
[----:B------:R3:W-:Y:S04]  /*50b0*/  STL.64 [R1+0x1b8], R206 ;  /* 0x0001b8ce01007387 */ /* 0x0007e80000100a00 */
[----:B------:R3:W-:Y:S01]  /*50c0*/  LDGSTS.E [R201+0x1d000], desc[UR26][R206.64], !P3 ;  /* 0x1d000000cec97fae */ /* 0x0007e2000d9a101a */
[----:B--2---:R-:W-:-:S04]  /*50d0*/  IMAD.WIDE R204, R200, 0x4, R228 ;  /* 0x00000004c8cc7825 */ /* 0x004fc800078e02e4 */
[C---:B-1----:R-:W-:Y:S01]  /*50e0*/  IMAD.WIDE R202, R200.reuse, 0x4, R4 ;  /* 0x00000004c8ca7825 */ /* 0x042fe200078e0204 */
[----:B------:R1:W-:Y:S03]  /*50f0*/  LDGSTS.E [R201+0x1d200], desc[UR26][R204.64], !P3 ;  /* 0x1d200000ccc97fae */ /* 0x0003e6000d9a101a */
[----:B----4-:R-:W-:Y:S01]  /*5100*/  IMAD.WIDE R138, R200, 0x4, R34 ;  /* 0x00000004c88a7825 */ /* 0x010fe200078e0222 */
[----:B------:R2:W-:Y:S01]  /*5110*/  LDGSTS.E [R201+0x1d400], desc[UR26][R202.64], !P3 ;  /* 0x1d400000cac97fae */ /* 0x0005e2000d9a101a */
[----:B---3--:R-:W3:Y:S03]  /*5120*/  LDC R207, c[0x0][0x3a0] ;  /* 0x0000e800ffcf7b82 */ /* 0x008ee60000000800 */
[----:B------:R-:W4:Y:S04]  /*5130*/  LDL.LU.64 R34, [R1+0x60] ;  /* 0x0000600001227983 */ /* 0x000f280000300a00 */
[----:B------:R1:W-:Y:S04]  /*5140*/  STL.64 [R1+0x1b0], R204 ;  /* 0x0001b0cc01007387 */ /* 0x0003e80000100a00 */
[----:B------:R-:W2:Y:S04]  /*5150*/  LDL.LU.64 R4, [R1+0x68] ;  /* 0x0000680001047983 */ /* 0x000ea80000300a00 */
[----:B------:R1:W-:Y:S04]  /*5160*/  STL.64 [R1+0x1a8], R202 ;  /* 0x0001a8ca01007387 */ /* 0x0003e80000100a00 */
[----:B------:R-:W2:Y:S04]  /*5170*/  LDL.LU.64 R228, [R1+0x70] ;  /* 0x0000700001e47983 */ /* 0x000ea80000300a00 */
[----:B------:R1:W-:Y:S04]  /*5180*/  STL.64 [R1+0x1a0], R138 ;  /* 0x0001a08a01007387 */ /* 0x0003e80000100a00 */
[----:B------:R-:W2:Y:S01]  /*5190*/  LDL.LU.64 R232, [R1+0x78] ;  /* 0x0000780001e87983 */ /* 0x000ea20000300a00 */
[----:B---3--:R-:W-:-:S03]  /*51a0*/  VIADD R207, R207, 0xffffffc0 ;  /* 0xffffffc0cfcf7836 */ /* 0x008fc60000000000 */
[----:B------:R-:W3:Y:S04]  /*51b0*/  LDL.LU.64 R236, [R1+0x80] ;  /* 0x0000800001ec7983 */ /* 0x000ee80000300a00 */
[----:B------:R-:W3:Y:S04]  /*51c0*/  LDL.LU.64 R240, [R1+0x88] ;  /* 0x0000880001f07983 */ /* 0x000ee80000300a00 */
[----:B------:R-:W3:Y:S04]  /*51d0*/  LDL.LU.64 R244, [R1+0x90] ;  /* 0x0000900001f47983 */ /* 0x000ee80000300a00 */
[----:B------:R-:W3:Y:S04]  /*51e0*/  LDL.LU.64 R246, [R1+0x98] ;  /* 0x0000980001f67983 */ /* 0x000ee80000300a00 */
[----:B------:R-:W3:Y:S04]  /*51f0*/  LDL.LU.64 R248, [R1+0xa0] ;  /* 0x0000a00001f87983 */ /* 0x000ee80000300a00 */
[----:B------:R-:W3:Y:S04]  /*5200*/  LDL.LU.64 R242, [R1+0xa8] ;  /* 0x0000a80001f27983 */ /* 0x000ee80000300a00 */
[----:B------:R1:W-:Y:S01]  /*5210*/  LDGSTS.E [R201+0x1d600], desc[UR26][R138.64], !P3 ;  /* 0x1d6000008ac97fae */ /* 0x0003e2000d9a101a */
[----:B------:R-:W-:-:S03]  /*5220*/  ISETP.GE.U32.AND P3, PT, R207, 0x7fffffa1, PT ;  /* 0x7fffffa1cf00780c */ /* 0x000fc60003f66070 */
[----:B------:R-:W3:Y:S04]  /*5230*/  LDL.LU.64 R234, [R1+0xb0] ;  /* 0x0000b00001ea7983 */ /* 0x000ee80000300a00 */
[----:B------:R-:W3:Y:S04]  /*5240*/  LDL.LU.64 R230, [R1+0xb8] ;  /* 0x0000b80001e67983 */ /* 0x000ee80000300a00 */
[----:B------:R-:W3:Y:S04]  /*5250*/  LDL.LU.64 R206, [R1+0xc0] ;  /* 0x0000c00001ce7983 */ /* 0x000ee80000300a00 */
[----:B-1----:R-:W3:Y:S04]  /*5260*/  LDL.LU.64 R204, [R1+0xd0] ;  /* 0x0000d00001cc7983 */ /* 0x002ee80000300a00 */
[----:B------:R-:W3:Y:S04]  /*5270*/  LDL.LU.64 R202, [R1+0xe0] ;  /* 0x0000e00001ca7983 */ /* 0x000ee80000300a00 */
[----:B------:R-:W3:Y:S01]  /*5280*/  LDL.LU.64 R138, [R1+0xf0] ;  /* 0x0000f000018a7983 */ /* 0x000ee20000300a00 */
[----:B------:R-:W-:-:S05]  /*5290*/  VIADD R3, R252, 0xffffffc4 ;  /* 0xffffffc4fc037836 */ /* 0x000fca0000000000 */
[----:B------:R-:W-:Y:S01]  /*52a0*/  ISETP.GE.U32.AND P4, PT, R3, 0x7fffffa5, PT ;  /* 0x7fffffa50300780c */ /* 0x000fe20003f86070 */
[----:B------:R-:W-:-:S05]  /*52b0*/  VIADD R3, R252, 0xffffffc3 ;  /* 0xffffffc3fc037836 */ /* 0x000fca0000000000 */
[----:B------:R-:W-:Y:S02]  /*52c0*/  ISETP.GE.U32.AND P5, PT, R3, 0x7fffffa4, PT ;  /* 0x7fffffa40300780c */ /* 0x000fe40003fa6070 */
[C---:B------:R-:W-:Y:S01]  /*52d0*/  IADD3 R3, PT, PT, R252.reuse, -0x3e, RZ ;  /* 0xffffffc2fc037810 */ /* 0x040fe20007ffe0ff */
[----:B------:R-:W-:Y:S02]  /*52e0*/  VIADD R252, R252, 0xffffffc1 ;  /* 0xffffffc1fcfc7836 */ /* 0x000fe40000000000 */
[----:B------:R-:W-:Y:S01]  /*52f0*/  IMAD.WIDE R66, R200, 0x4, R66 ;  /* 0x00000004c8427825 */ /* 0x000fe200078e0242 */
[----:B------:R-:W-:-:S03]  /*5300*/  ISETP.GE.U32.AND P6, PT, R3, 0x7fffffa3, PT ;  /* 0x7fffffa30300780c */ /* 0x000fc60003fc6070 */
[----:B------:R-:W-:Y:S01]  /*5310*/  IMAD.WIDE R58, R200, 0x4, R58 ;  /* 0x00000004c83a7825 */ /* 0x000fe200078e023a */
[----:B------:R-:W-:Y:S01]  /*5320*/  ISETP.GE.U32.AND P2, PT, R252, 0x7fffffa2, PT ;  /* 0x7fffffa2fc00780c */ /* 0x000fe20003f46070 */
[----:B------:R-:W-:Y:S01]  /*5330*/  LDGSTS.E [R201+0x1d800], desc[UR26][R66.64], !P4 ;  /* 0x1d80000042c97fae */ /* 0x000fe2000e1a101a */
[----:B------:R-:W1:Y:S01]  /*5340*/  LDC R252, c[0x0][0x3a0] ;  /* 0x0000e800fffc7b82 */ /* 0x000e620000000800 */
[C---:B------:R-:W-:Y:S02]  /*5350*/  IMAD.WIDE R60, R200.reuse, 0x4, R60 ;  /* 0x00000004c83c7825 */ /* 0x040fe400078e023c */
[----:B------:R-:W-:Y:S02]  /*5360*/  LDGSTS.E [R201+0x1da00], desc[UR26][R58.64], !P4 ;  /* 0x1da000003ac97fae */ /* 0x000fe4000e1a101a */
[----:B------:R-:W-:Y:S02]  /*5370*/  IMAD.WIDE R62, R200, 0x4, R62 ;  /* 0x00000004c83e7825 */ /* 0x000fe400078e023e */
[----:B------:R-:W-:Y:S01]  /*5380*/  LDGSTS.E [R201+0x1dc00], desc[UR26][R60.64], !P4 ;  /* 0x1dc000003cc97fae */ /* 0x000fe2000e1a101a */
[----:B------:R-:W1:Y:S03]  /*5390*/  LDC R3, c[0x0][0x3a0] ;  /* 0x0000e800ff037b82 */ /* 0x000e660000000800 */
[----:B------:R-:W-:Y:S01]  /*53a0*/  LDGSTS.E [R201+0x1de00], desc[UR26][R62.64], !P4 ;  /* 0x1de000003ec97fae */ /* 0x000fe2000e1a101a */
[----:B------:R-:W-:-:S02]  /*53b0*/  IMAD.SHL.U32 R143, R143, 0x20, RZ ;  /* 0x000000208f8f7824 */ /* 0x000fc400078e00ff */
[----:B----4-:R-:W-:-:S05]  /*53c0*/  IMAD.WIDE R34, R200, 0x4, R34 ;  /* 0x00000004c8227825 */ /* 0x010fca00078e0222 */
[----:B------:R-:W-:Y:S01]  /*53d0*/  LDGSTS.E [R201+0x1e000], desc[UR26][R34.64], !P5 ;  /* 0x1e00000022c97fae */ /* 0x000fe2000e9a101a */
[----:B--2---:R-:W-:-:S05]  /*53e0*/  IMAD.WIDE R4, R200, 0x4, R4 ;  /* 0x00000004c8047825 */ /* 0x004fca00078e0204 */
[----:B------:R-:W-:Y:S01]  /*53f0*/  LDGSTS.E [R201+0x1e200], desc[UR26][R4.64], !P5 ;  /* 0x1e20000004c97fae */ /* 0x000fe2000e9a101a */
[----:B------:R-:W-:-:S05]  /*5400*/  IMAD.WIDE R228, R200, 0x4, R228 ;  /* 0x00000004c8e47825 */ /* 0x000fca00078e02e4 */
[----:B------:R-:W-:Y:S01]  /*5410*/  LDGSTS.E [R201+0x1e400], desc[UR26][R228.64], !P5 ;  /* 0x1e400000e4c97fae */ /* 0x000fe2000e9a101a */
[----:B------:R-:W-:-:S04]  /*5420*/  IMAD.WIDE R232, R200, 0x4, R232 ;  /* 0x00000004c8e87825 */ /* 0x000fc800078e02e8 */
[C---:B---3--:R-:W-:Y:S01]  /*5430*/  IMAD.WIDE R236, R200.reuse, 0x4, R236 ;  /* 0x00000004c8ec7825 */ /* 0x048fe200078e02ec */
[----:B------:R-:W-:Y:S03]  /*5440*/  LDGSTS.E [R201+0x1e600], desc[UR26][R232.64], !P5 ;  /* 0x1e600000e8c97fae */ /* 0x000fe6000e9a101a */
[C---:B------:R-:W-:Y:S01]  /*5450*/  IMAD.WIDE R240, R200.reuse, 0x4, R240 ;  /* 0x00000004c8f07825 */ /* 0x040fe200078e02f0 */
        /* <DEDUP_REMOVED lines=8> */
[----:B------:R-:W-:Y:S04]  /*54e0*/  LDGSTS.E [R201+0x1f000], desc[UR26][R248.64], !P2 ;  /* 0x1f000000f8c97fae */ /* 0x000fe8000d1a101a */
[----:B------:R-:W-:Y:S01]  /*54f0*/  LDGSTS.E [R201+0x1f200], desc[UR26][R250.64], !P2 ;  /* 0x1f200000fac97fae */ /* 0x000fe2000d1a101a */
[----:B------:R-:W-:-:S04]  /*5500*/  IMAD.WIDE R234, R200, 0x4, R234 ;  /* 0x00000004c8ea7825 */ /* 0x000fc800078e02ea */
[C---:B------:R-:W-:Y:S01]  /*5510*/  IMAD.WIDE R230, R200.reuse, 0x4, R230 ;  /* 0x00000004c8e67825 */ /* 0x040fe200078e02e6 */
[----:B------:R2:W-:Y:S03]  /*5520*/  STL.64 [R1+0x18], R234 ;  /* 0x000018ea01007387 */ /* 0x0005e60000100a00 */
[C---:B------:R-:W-:Y:S01]  /*5530*/  IMAD.WIDE R206, R200.reuse, 0x4, R206 ;  /* 0x00000004c8ce7825 */ /* 0x040fe200078e02ce */
[----:B------:R3:W-:Y:S03]  /*5540*/  STL.64 [R1+0x20], R230 ;  /* 0x000020e601007387 */ /* 0x0007e60000100a00 */
[C---:B------:R-:W-:Y:S01]  /*5550*/  IMAD.WIDE R204, R200.reuse, 0x4, R204 ;  /* 0x00000004c8cc7825 */ /* 0x040fe200078e02cc */
[----:B------:R2:W-:Y:S03]  /*5560*/  LDGSTS.E [R201+0x1f400], desc[UR26][R234.64], !P2 ;  /* 0x1f400000eac97fae */ /* 0x0005e6000d1a101a */
[C---:B------:R-:W-:Y:S01]  /*5570*/  IMAD.WIDE R202, R200.reuse, 0x4, R202 ;  /* 0x00000004c8ca7825 */ /* 0x040fe200078e02ca */
[----:B------:R-:W-:Y:S03]  /*5580*/  STL.64 [R1+0x28], R206 ;  /* 0x000028ce01007387 */ /* 0x000fe60000100a00 */
[----:B------:R-:W-:Y:S01]  /*5590*/  IMAD.WIDE R138, R200, 0x4, R138 ;  /* 0x00000004c88a7825 */ /* 0x000fe200078e028a */
[----:B------:R3:W-:Y:S04]  /*55a0*/  LDGSTS.E [R201+0x1f600], desc[UR26][R230.64], !P2 ;  /* 0x1f600000e6c97fae */ /* 0x0007e8000d1a101a */
[----:B------:R-:W-:Y:S01]  /*55b0*/  STL.64 [R1+0x30], R204 ;  /* 0x000030cc01007387 */ /* 0x000fe20000100a00 */
[----:B--2---:R-:W-:-:S03]  /*55c0*/  IMAD.WIDE R234, R143, 0x4, R6 ;  /* 0x000000048fea7825 */ /* 0x004fc600078e0206 */
[----:B------:R-:W-:Y:S04]  /*55d0*/  LDGSTS.E [R201+0x1f800], desc[UR26][R206.64], !P3 ;  /* 0x1f800000cec97fae */ /* 0x000fe8000d9a101a */
[----:B------:R2:W-:Y:S04]  /*55e0*/  STL.64 [R1+0x38], R202 ;  /* 0x000038ca01007387 */ /* 0x0005e80000100a00 */
[----:B------:R-:W-:Y:S04]  /*55f0*/  LDGSTS.E [R201+0x1fa00], desc[UR26][R204.64], !P3 ;  /* 0x1fa00000ccc97fae */ /* 0x000fe8000d9a101a */
[----:B------:R4:W-:Y:S01]  /*5600*/  STL.64 [R1+0xb0], R138 ;  /* 0x0000b08a01007387 */ /* 0x0009e20000100a00 */
[----:B---3--:R-:W-:-:S03]  /*5610*/  IMAD.WIDE R230, R143, 0x4, R18 ;  /* 0x000000048fe67825 */ /* 0x008fc600078e0212 */
[----:B------:R2:W-:Y:S04]  /*5620*/  LDGSTS.E [R201+0x1fc00], desc[UR26][R202.64], !P3 ;  /* 0x1fc00000cac97fae */ /* 0x0005e8000d9a101a */
[----:B------:R-:W3:Y:S04]  /*5630*/  LDL.LU.64 R242, [R1+0x160] ;  /* 0x0001600001f27983 */ /* 0x000ee80000300a00 */
[----:B------:R-:W3:Y:S01]  /*5640*/  LDL.LU.64 R6, [R1+0x168] ;  /* 0x0001680001067983 */ /* 0x000ee20000300a00 */
[----:B--2---:R-:W-:-:S03]  /*5650*/  IMAD.WIDE R202, R143, 0x4, R32 ;  /* 0x000000048fca7825 */ /* 0x004fc600078e0220 */
[----:B------:R4:W-:Y:S04]  /*5660*/  LDGSTS.E [R201+0x1fe00], desc[UR26][R138.64], !P3 ;  /* 0x1fe000008ac97fae */ /* 0x0009e8000d9a101a */
[----:B------:R-:W2:Y:S04]  /*5670*/  LDL.LU.64 R32, [R1+0x170] ;  /* 0x0001700001207983 */ /* 0x000ea80000300a00 */
[----:B------:R4:W-:Y:S04]  /*5680*/  STL.64 [R1+0xa8], R234 ;  /* 0x0000a8ea01007387 */ /* 0x0009e80000100a00 */
[----:B------:R-:W2:Y:S01]  /*5690*/  LDL.LU.64 R18, [R1+0x178] ;  /* 0x0001780001127983 */ /* 0x000ea20000300a00 */
[----:B-1----:R-:W-:-:S02]  /*56a0*/  VIADD R252, R252, 0x1f ;  /* 0x0000001ffcfc7836 */ /* 0x002fc40000000000 */
[----:B----4-:R-:W-:Y:S01]  /*56b0*/  IMAD.WIDE R138, R143, 0x4, R24 ;  /* 0x000000048f8a7825 */ /* 0x010fe200078e0218 */
[----:B------:R-:W0:Y:S02]  /*56c0*/  LDGDEPBAR ;  /* 0x00000000000079af */ /* 0x000e240000000000 */
[----:B------:R-:W-:-:S04]  /*56d0*/  ISETP.GT.AND P4, PT, R252, 0x5f, PT ;  /* 0x0000005ffc00780c */ /* 0x000fc80003f84270 */
[----:B------:R-:W-:Y:S02]  /*56e0*/  SEL R0, R0, RZ, P4 ;  /* 0x000000ff00007207 */ /* 0x000fe40002000000 */
[----:B------:R-:W-:Y:S01]  /*56f0*/  ISETP.NE.U32.AND P4, PT, R2, RZ, PT ;  /* 0x000000ff0200720c */ /* 0x000fe20003f85070 */
[----:B------:R-:W-:-:S04]  /*5700*/  IMAD.WIDE R22, R143, 0x4, R22 ;  /* 0x000000048f167825 */ /* 0x000fc800078e0216 */
[----:B------:R-:W-:-:S04]  /*5710*/  IMAD.WIDE R10, R143, 0x4, R10 ;  /* 0x000000048f0a7825 */ /* 0x000fc800078e020a */
[----:B------:R-:W-:-:S04]  /*5720*/  IMAD.WIDE R14, R143, 0x4, R14 ;  /* 0x000000048f0e7825 */ /* 0x000fc800078e020e */
[----:B------:R-:W-:Y:S01]  /*5730*/  LDGSTS.E [R141+0x42000], desc[UR26][R234.64], P4 ;  /* 0x42000000ea8d7fae */ /* 0x000fe2000a1a101a */
[----:B------:R-:W-:-:S03]  /*5740*/  IMAD.WIDE R30, R143, 0x4, R30 ;  /* 0x000000048f1e7825 */ /* 0x000fc600078e021e */
        /* <DEDUP_REMOVED lines=12> */
[----:B------:R3:W-:Y:S01]  /*5810*/  LDGSTS.E [R141+0x43c00], desc[UR26][R20.64], P4 ;  /* 0x43c00000148d7fae */ /* 0x0007e2000a1a101a */
[----:B------:R-:W-:-:S03]  /*5820*/  IMAD.WIDE R38, R143, 0x4, R28 ;  /* 0x000000048f267825 */ /* 0x000fc600078e021c */
[----:B------:R-:W-:Y:S01]  /*5830*/  LDGSTS.E [R136+0x42200], desc[UR26][R202.64], P4 ;  /* 0x42200000ca887fae */ /* 0x000fe2000a1a101a */
[----:B------:R-:W-:-:S03]  /*5840*/  IMAD.WIDE R36, R143, 0x4, R26 ;  /* 0x000000048f247825 */ /* 0x000fc600078e021a */
[----:B------:R-:W-:Y:S04]  /*5850*/  STL.64 [R1+0xa0], R202 ;  /* 0x0000a0ca01007387 */ /* 0x000fe80000100a00 */
[----:B------:R-:W-:Y:S04]  /*5860*/  LDGSTS.E [R136+0x42600], desc[UR26][R204.64], P4 ;  /* 0x42600000cc887fae */ /* 0x000fe8000a1a101a */
[----:B------:R1:W-:Y:S04]  /*5870*/  STL.64 [R1+0x98], R230 ;  /* 0x000098e601007387 */ /* 0x0003e80000100a00 */
[----:B------:R-:W-:Y:S04]  /*5880*/  LDGSTS.E [R136+0x42a00], desc[UR26][R206.64], P4 ;  /* 0x42a00000ce887fae */ /* 0x000fe8000a1a101a */
[----:B------:R-:W-:Y:S04]  /*5890*/  STL.64 [R1+0x90], R204 ;  /* 0x000090cc01007387 */ /* 0x000fe80000100a00 */
[----:B------:R-:W-:Y:S04]  /*58a0*/  LDGSTS.E [R136+0x42e00], desc[UR26][R12.64], P4 ;  /* 0x42e000000c887fae */ /* 0x000fe8000a1a101a */
[----:B------:R4:W-:Y:S04]  /*58b0*/  STL.64 [R1+0x88], R138 ;  /* 0x0000888a01007387 */ /* 0x0009e80000100a00 */
[----:B------:R-:W-:Y:S04]  /*58c0*/  LDGSTS.E [R136+0x43200], desc[UR26][R24.64], P4 ;  /* 0x4320000018887fae */ /* 0x000fe8000a1a101a */
[----:B------:R-:W-:Y:S04]  /*58d0*/  STL.64 [R1+0x78], R22 ;  /* 0x0000781601007387 */ /* 0x000fe80000100a00 */
[----:B------:R1:W-:Y:S04]  /*58e0*/  LDGSTS.E [R136+0x43600], desc[UR26][R16.64], P4 ;  /* 0x4360000010887fae */ /* 0x0003e8000a1a101a */
[----:B------:R1:W-:Y:S04]  /*58f0*/  STL.64 [R1+0x80], R206 ;  /* 0x000080ce01007387 */ /* 0x0003e80000100a00 */
[----:B------:R-:W-:Y:S04]  /*5900*/  LDGSTS.E [R136+0x43a00], desc[UR26][R38.64], P4 ;  /* 0x43a0000026887fae */ /* 0x000fe8000a1a101a */
[----:B------:R-:W-:Y:S04]  /*5910*/  STL.64 [R1+0x68], R10 ;  /* 0x0000680a01007387 */ /* 0x000fe80000100a00 */
[----:B------:R-:W-:Y:S04]  /*5920*/  LDGSTS.E [R136+0x43e00], desc[UR26][R36.64], P4 ;  /* 0x43e0000024887fae */ /* 0x000fe8000a1a101a */
[----:B------:R-:W-:Y:S04]  /*5930*/  STL.64 [R1+0x70], R12 ;  /* 0x0000700c01007387 */ /* 0x000fe80000100a00 */
[----:B------:R-:W0:Y:S04]  /*5940*/  LDGDEPBAR ;  /* 0x00000000000079af */ /* 0x000e280000000000 */
[----:B------:R-:W-:Y:S04]  /*5950*/  STL.64 [R1+0x58], R14 ;  /* 0x0000580e01007387 */ /* 0x000fe80000100a00 */
[----:B------:R-:W-:Y:S01]  /*5960*/  STL.64 [R1+0x60], R24 ;  /* 0x0000601801007387 */ /* 0x000fe20000100a00 */
[----:B------:R-:W-:-:S03]  /*5970*/  ISETP.NE.U32.AND P5, PT, R0, RZ, PT ;  /* 0x000000ff0000720c */ /* 0x000fc60003fa5070 */
[----:B------:R1:W-:Y:S01]  /*5980*/  STL.64 [R1+0x48], R30 ;  /* 0x0000481e01007387 */ /* 0x0003e20000100a00 */
[----:B------:R-:W-:Y:S02]  /*5990*/  VIADD R0, R3, 0xffffffbf ;  /* 0xffffffbf03007836 */ /* 0x000fe40000000000 */
[----:B------:R-:W2:Y:S01]  /*59a0*/  LDC R3, c[0x0][0x3a0] ;  /* 0x0000e800ff037b82 */ /* 0x000ea20000000800 */
[----:B------:R-:W-:Y:S04]  /*59b0*/  STL.64 [R1+0x50], R16 ;  /* 0x0000501001007387 */ /* 0x000fe80000100a00 */
[----:B------:R3:W-:Y:S04]  /*59c0*/  STL.64 [R1+0x40], R20 ;  /* 0x0000401401007387 */ /* 0x0007e80000100a00 */
[----:B------:R-:W2:Y:S04]  /*59d0*/  LDL.LU.64 R234, [R1+0x658] ;  /* 0x0006580001ea7983 */ /* 0x000ea80000300a00 */
[----:B-1----:R-:W2:Y:S04]  /*59e0*/  LDL.LU.64 R230, [R1+0x650] ;  /* 0x0006500001e67983 */ /* 0x002ea80000300a00 */
[----:B----4-:R-:W4:Y:S01]  /*59f0*/  LDL.LU.64 R138, [R1+0x648] ;  /* 0x00064800018a7983 */ /* 0x010f220000300a00 */
[----:B------:R-:W-:-:S03]  /*5a00*/  ISETP.GE.U32.AND P6, PT, R0, 0x7fffffa0, PT ;  /* 0x7fffffa00000780c */ /* 0x000fc60003fc6070 */
[----:B------:R-:W4:Y:S04]  /*5a10*/  LDL.LU.64 R202, [R1+0x640] ;  /* 0x0006400001ca7983 */ /* 0x000f280000300a00 */
        /* <DEDUP_REMOVED lines=9> */
[----:B------:R-:W4:Y:S01]  /*5ab0*/  LDL.LU.64 R24, [R1+0x120] ;  /* 0x0001200001187983 */ /* 0x000f220000300a00 */
[----:B---3--:R-:W-:-:S04]  /*5ac0*/  IMAD.WIDE R20, R200, 0x4, R6 ;  /* 0x00000004c8147825 */ /* 0x008fc800078e0206 */
[----:B------:R-:W-:-:S04]  /*5ad0*/  IMAD.WIDE R6, R200, 0x4, R242 ;  /* 0x00000004c8067825 */ /* 0x000fc800078e02f2 */
[----:B--2---:R-:W-:-:S04]  /*5ae0*/  IMAD.WIDE R26, R200, 0x4, R32 ;  /* 0x00000004c81a7825 */ /* 0x004fc800078e0220 */
[----:B------:R-:W-:Y:S01]  /*5af0*/  IMAD.WIDE R16, R200, 0x4, R18 ;  /* 0x00000004c8107825 */ /* 0x000fe200078e0212 */
[----:B------:R-:W-:Y:S06]  /*5b00*/  BAR.SYNC.DEFER_BLOCKING 0x0 ;  /* 0x0000000000007b1d */ /* 0x000fec0000010000 */
[----:B------:R1:W-:Y:S04]  /*5b10*/  STL.64 [R1+0x198], R16 ;  /* 0x0001981001007387 */ /* 0x0003e80000100a00 */
[----:B------:R-:W-:Y:S04]  /*5b20*/  STL.64 [R1+0x190], R26 ;  /* 0x0001901a01007387 */ /* 0x000fe80000100a00 */
[----:B------:R-:W-:Y:S04]  /*5b30*/  STL.64 [R1+0x188], R20 ;  /* 0x0001881401007387 */ /* 0x000fe80000100a00 */
[----:B------:R2:W-:Y:S04]  /*5b40*/  STL.64 [R1+0x180], R6 ;  /* 0x0001800601007387 */ /* 0x0005e80000100a00 */
[----:B------:R-:W-:Y:S01]  /*5b50*/  @!PT LDS RZ, [RZ] ;  /* 0x00000000fffff984 */ /* 0x000fe20000000800 */
[----:B------:R-:W-:Y:S01]  /*5b60*/  @!PT LDS RZ, [RZ] ;  /* 0x00000000fffff984 */ /* 0x000fe20000000800 */
[----:B------:R-:W-:Y:S01]  /*5b70*/  @!PT LDS RZ, [RZ] ;  /* 0x00000000fffff984 */ /* 0x000fe20000000800 */
[----:B------:R-:W-:Y:S01]  /*5b80*/  LDGSTS.E [R201+0x20000], desc[UR26][R16.64], !P6 ;  /* 0x2000000010c97fae */ /* 0x000fe2000f1a101a */
[----:B------:R-:W-:-:S02]  /*5b90*/  VIADD R0, R239, 0xffffffbe ;  /* 0xffffffbeef007836 */ /* 0x000fc40000000000 */
[----:B------:R-:W3:Y:S01]  /*5ba0*/  LDC R239, c[0x0][0x3a0] ;  /* 0x0000e800ffef7b82 */ /* 0x000ee20000000800 */
[----:B------:R-:W-:Y:S04]  /*5bb0*/  LDGSTS.E [R201+0x20200], desc[UR26][R26.64], !P6 ;  /* 0x202000001ac97fae */ /* 0x000fe8000f1a101a */
[----:B-1----:R-:W4:Y:S04]  /*5bc0*/  LDL.LU.64 R16, [R1+0x118] ;  /* 0x0001180001107983 */ /* 0x002f280000300a00 */
[----:B------:R-:W4:Y:S04]  /*5bd0*/  LDL.LU.64 R18, [R1+0x110] ;  /* 0x0001100001127983 */ /* 0x000f280000300a00 */
[----:B------:R-:W4:Y:S04]  /*5be0*/  LDL.LU.64 R32, [R1+0x108] ;  /* 0x0001080001207983 */ /* 0x000f280000300a00 */
[----:B------:R-:W4:Y:S01]  /*5bf0*/  LDL.LU.64 R242, [R1+0x100] ;  /* 0x0001000001f27983 */ /* 0x000f220000300a00 */
[----:B------:R-:W-:-:S02]  /*5c00*/  ISETP.GE.U32.AND P2, PT, R0, 0x7fffff9f, PT ;  /* 0x7fffff9f0000780c */ /* 0x000fc40003f46070 */
[----:B------:R-:W-:Y:S01]  /*5c10*/  IADD3 R0, PT, PT, R238, -0x43, RZ ;  /* 0xffffffbdee007810 */ /* 0x000fe20007ffe0ff */
[----:B------:R-:W-:Y:S01]  /*5c20*/  LDGSTS.E [R201+0x20400], desc[UR26][R20.64], !P6 ;  /* 0x2040000014c97fae */ /* 0x000fe2000f1a101a */
[----:B------:R-:W1:Y:S02]  /*5c30*/  LDC R238, c[0x0][0x3a0] ;  /* 0x0000e800ffee7b82 */ /* 0x000e640000000800 */
[----:B------:R-:W-:Y:S01]  /*5c40*/  ISETP.GE.U32.AND P3, PT, R0, 0x7fffff9e, PT ;  /* 0x7fffff9e0000780c */ /* 0x000fe20003f66070 */
[----:B------:R-:W-:Y:S01]  /*5c50*/  VIADD R0, R3, 0xffffffbc ;  /* 0xffffffbc03007836 */ /* 0x000fe20000000000 */
[----:B------:R2:W-:Y:S04]  /*5c60*/  LDGSTS.E [R201+0x20600], desc[UR26][R6.64], !P6 ;  /* 0x2060000006c97fae */ /* 0x0005e8000f1a101a */
[----:B------:R-:W2:Y:S01]  /*5c70*/  LDC R3, c[0x0][0x3a0] ;  /* 0x0000e800ff037b82 */ /* 0x000ea20000000800 */
[----:B------:R-:W-:-:S07]  /*5c80*/  ISETP.GE.U32.AND P4, PT, R0, 0x7fffff9d, PT ;  /* 0x7fffff9d0000780c */ /* 0x000fce0003f86070 */
[----:B--2---:R-:W2:Y:S01]  /*5c90*/  LDC R6, c[0x0][0x3a0] ;  /* 0x0000e800ff067b82 */ /* 0x004ea20000000800 */
[----:B-1----:R-:W-:-:S07]  /*5ca0*/  VIADD R0, R238, 0xffffffbb ;  /* 0xffffffbbee007836 */ /* 0x002fce0000000000 */
[----:B------:R-:W1:Y:S01]  /*5cb0*/  LDC R7, c[0x0][0x3a0] ;  /* 0x0000e800ff077b82 */ /* 0x000e620000000800 */
[----:B------:R-:W-:Y:S01]  /*5cc0*/  ISETP.GE.U32.AND P6, PT, R0, 0x7fffff9c, PT ;  /* 0x7fffff9c0000780c */ /* 0x000fe20003fc6070 */
[----:B---3--:R-:W-:Y:S02]  /*5cd0*/  VIADD R0, R239, 0xffffffba ;  /* 0xffffffbaef007836 */ /* 0x008fe40000000000 */
[----:B----4-:R-:W-:-:S04]  /*5ce0*/  IMAD.WIDE R26, R200, 0x4, R28 ;  /* 0x00000004c81a7825 */ /* 0x010fc800078e021c */
[C---:B------:R-:W-:Y:S01]  /*5cf0*/  IMAD.WIDE R20, R200.reuse, 0x4, R30 ;  /* 0x00000004c8147825 */ /* 0x040fe200078e021e */
[----:B------:R-:W-:Y:S03]  /*5d00*/  STL.64 [R1+0x178], R26 ;  /* 0x0001781a01007387 */ /* 0x000fe60000100a00 */
[C---:B------:R-:W-:Y:S01]  /*5d10*/  IMAD.WIDE R14, R200.reuse, 0x4, R14 ;  /* 0x00000004c80e7825 */ /* 0x040fe200078e020e */
[----:B------:R-:W-:Y:S03]  /*5d20*/  LDGSTS.E [R201+0x20800], desc[UR26][R26.64], !P2 ;  /* 0x208000001ac97fae */ /* 0x000fe6000d1a101a */
[C---:B------:R-:W-:Y:S01]  /*5d30*/  IMAD.WIDE R8, R200.reuse, 0x4, R8 ;  /* 0x00000004c8087825 */ /* 0x040fe200078e0208 */
[----:B------:R-:W-:Y:S04]  /*5d40*/  STL.64 [R1+0x170], R20 ;  /* 0x0001701401007387 */ /* 0x000fe80000100a00 */
[----:B------:R-:W-:Y:S04]  /*5d50*/  LDGSTS.E [R201+0x20a00], desc[UR26][R20.64], !P2 ;  /* 0x20a0000014c97fae */ /* 0x000fe8000d1a101a */
[----:B------:R3:W-:Y:S01]  /*5d60*/  STL.64 [R1+0x168], R14 ;  /* 0x0001680e01007387 */ /* 0x0007e20000100a00 */
[----:B------:R-:W-:-:S03]  /*5d70*/  IMAD.WIDE R12, R200, 0x4, R12 ;  /* 0x00000004c80c7825 */ /* 0x000fc600078e020c */
[----:B------:R3:W-:Y:S04]  /*5d80*/  LDGSTS.E [R201+0x20c00], desc[UR26][R14.64], !P2 ;  /* 0x20c000000ec97fae */ /* 0x0007e8000d1a101a */
[----:B------:R4:W-:Y:S04]  /*5d90*/  STL.64 [R1+0x160], R8 ;  /* 0x0001600801007387 */ /* 0x0009e80000100a00 */
[----:B------:R4:W-:Y:S01]  /*5da0*/  LDGSTS.E [R201+0x20e00], desc[UR26][R8.64], !P2 ;  /* 0x20e0000008c97fae */ /* 0x0009e2000d1a101a */
[----:B---3--:R-:W-:-:S04]  /*5db0*/  IMAD.WIDE R14, R200, 0x4, R10 ;  /* 0x00000004c80e7825 */ /* 0x008fc800078e020a */
[C---:B------:R-:W-:Y:S01]  /*5dc0*/  IMAD.WIDE R10, R200.reuse, 0x4, R22 ;  /* 0x00000004c80a7825 */ /* 0x040fe200078e0216 */
[----:B------:R3:W-:Y:S03]  /*5dd0*/  STL.64 [R1+0x158], R14 ;  /* 0x0001580e01007387 */ /* 0x0007e60000100a00 */
[----:B----4-:R-:W-:Y:S01]  /*5de0*/  IMAD.WIDE R8, R200, 0x4, R24 ;  /* 0x00000004c8087825 */ /* 0x010fe200078e0218 */
[----:B------:R3:W-:Y:S01]  /*5df0*/  LDGSTS.E [R201+0x21000], desc[UR26][R14.64], !P3 ;  /* 0x210000000ec97fae */ /* 0x0007e2000d9a101a */
[----:B------:R-:W-:Y:S01]  /*5e00*/  ISETP.GE.U32.AND P2, PT, R0, 0x7fffff9b, PT ;  /* 0x7fffff9b0000780c */ /* 0x000fe20003f46070 */
[----:B------:R-:W4:Y:S02]  /*5e10*/  LDC R22, c[0x0][0x3a0] ;  /* 0x0000e800ff167b82 */ /* 0x000f240000000800 */
[----:B------:R1:W-:Y:S04]  /*5e20*/  STL.64 [R1+0x150], R12 ;  /* 0x0001500c01007387 */ /* 0x0003e80000100a00 */
[----:B------:R1:W-:Y:S04]  /*5e30*/  LDGSTS.E [R201+0x21200], desc[UR26][R12.64], !P3 ;  /* 0x212000000cc97fae */ /* 0x0003e8000d9a101a */
[----:B------:R1:W-:Y:S04]  /*5e40*/  STL.64 [R1+0x148], R10 ;  /* 0x0001480a01007387 */ /* 0x0003e80000100a00 */
[----:B------:R1:W-:Y:S04]  /*5e50*/  LDGSTS.E [R201+0x21400], desc[UR26][R10.64], !P3 ;  /* 0x214000000ac97fae */ /* 0x0003e8000d9a101a */
[----:B------:R1:W-:Y:S04]  /*5e60*/  STL.64 [R1+0x140], R8 ;  /* 0x0001400801007387 */ /* 0x0003e80000100a00 */
[----:B------:R1:W-:Y:S01]  /*5e70*/  LDGSTS.E [R201+0x21600], desc[UR26][R8.64], !P3 ;  /* 0x2160000008c97fae */ /* 0x0003e2000d9a101a */
[----:B------:R-:W-:Y:S01]  /*5e80*/  IADD3 R0, PT, PT, R3, -0x47, RZ ;  /* 0xffffffb903007810 */ /* 0x000fe20007ffe0ff */
[----:B------:R-:W-:Y:S01]  /*5e90*/  IMAD.WIDE R238, R200, 0x4, R68 ;  /* 0x00000004c8ee7825 */ /* 0x000fe200078e0244 */
[----:B------:R-:W1:Y:S02]  /*5ea0*/  LDC R3, c[0x0][0x3a0] ;  /* 0x0000e800ff037b82 */ /* 0x000e640000000800 */
[----:B------:R-:W-:Y:S01]  /*5eb0*/  ISETP.GE.U32.AND P3, PT, R0, 0x7fffff9a, PT ;  /* 0x7fffff9a0000780c */ /* 0x000fe20003f66070 */
[----:B---3--:R-:W-:-:S05]  /*5ec0*/  IMAD.WIDE R14, R200, 0x4, R16 ;  /* 0x00000004c80e7825 */ /* 0x008fca00078e0210 */
[----:B------:R-:W3:Y:S01]  /*5ed0*/  LDC R16, c[0x0][0x3a0] ;  /* 0x0000e800ff107b82 */ /* 0x000ee20000000800 */
[C---:B-1----:R-:W-:Y:S01]  /*5ee0*/  IMAD.WIDE R12, R200.reuse, 0x4, R18 ;  /* 0x00000004c80c7825 */ /* 0x042fe200078e0212 */
[----:B------:R1:W-:Y:S03]  /*5ef0*/  STL.64 [R1+0x138], R14 ;  /* 0x0001380e01007387 */ /* 0x0003e60000100a00 */
[C---:B------:R-:W-:Y:S01]  /*5f00*/  IMAD.WIDE R10, R200.reuse, 0x4, R32 ;  /* 0x00000004c80a7825 */ /* 0x040fe200078e0220 */
[----:B------:R1:W-:Y:S03]  /*5f10*/  LDGSTS.E [R201+0x21800], desc[UR26][R14.64], !P4 ;  /* 0x218000000ec97fae */ /* 0x0003e6000e1a101a */
[C---:B------:R-:W-:Y:S01]  /*5f20*/  IMAD.WIDE R8, R200.reuse, 0x4, R242 ;  /* 0x00000004c8087825 */ /* 0x040fe200078e02f2 */
        /* <DEDUP_REMOVED lines=24> */
[----:B------:R2:W-:Y:S01]  /*60b0*/  STL.64 [R1+0xf0], R12 ;  /* 0x0000f00c01007387 */ /* 0x0005e20000100a00 */
[----:B------:R-:W3:Y:S03]  /*60c0*/  LDC R40, c[0x0][0x3a0] ;  /* 0x0000e800ff287b82 */ /* 0x000ee60000000800 */
        /* <DEDUP_REMOVED lines=8> */
[----:B------:R-:W-:Y:S04]  /*6150*/  STL.64 [R1+0xd8], R14 ;  /* 0x0000d80e01007387 */ /* 0x000fe80000100a00 */
[----:B------:R1:W-:Y:S01]  /*6160*/  STL.64 [R1+0xd0], R12 ;  /* 0x0000d00c01007387 */ /* 0x0003e20000100a00 */
[----:B--2---:R-:W-:-:S03]  /*6170*/  IMAD.WIDE R8, R200, 0x4, R48 ;  /* 0x00000004c8087825 */ /* 0x004fc600078e0230 */
[----:B------:R-:W-:Y:S04]  /*6180*/  LDGSTS.E [R201+0x23000], desc[UR26][R14.64], !P3 ;  /* 0x230000000ec97fae */ /* 0x000fe8000d9a101a */
[----:B------:R-:W-:Y:S04]  /*6190*/  STL.64 [R1+0xc8], R10 ;  /* 0x0000c80a01007387 */ /* 0x000fe80000100a00 */
[----:B------:R-:W-:Y:S04]  /*61a0*/  LDGSTS.E [R201+0x23200], desc[UR26][R12.64], !P3 ;  /* 0x232000000cc97fae */ /* 0x000fe8000d9a101a */
[----:B------:R2:W-:Y:S01]  /*61b0*/  STL.64 [R1+0xc0], R8 ;  /* 0x0000c00801007387 */ /* 0x0005e20000100a00 */
[----:B------:R-:W-:-:S02]  /*61c0*/  VIADD R0, R6, 0xffffffb8 ;  /* 0xffffffb806007836 */ /* 0x000fc40000000000 */
[----:B------:R-:W-:Y:S01]  /*61d0*/  IMAD.WIDE R138, R200, 0x4, R50 ;  /* 0x00000004c88a7825 */ /* 0x000fe200078e0232 */
[----:B------:R-:W-:Y:S01]  /*61e0*/  LDGSTS.E [R201+0x23400], desc[UR26][R10.64], !P3 ;  /* 0x234000000ac97fae */ /* 0x000fe2000d9a101a */
[----:B------:R-:W2:Y:S03]  /*61f0*/  LDC R6, c[0x0][0x3a0] ;  /* 0x0000e800ff067b82 */ /* 0x000ea60000000800 */
[----:B-1----:R-:W2:Y:S04]  /*6200*/  LDL.LU.64 R12, [R1+0x1b8] ;  /* 0x0001b800010c7983 */ /* 0x002ea80000300a00 */
[----:B------:R-:W2:Y:S04]  /*6210*/  LDL.LU.64 R24, [R1+0x1b0] ;  /* 0x0001b00001187983 */ /* 0x000ea80000300a00 */
[----:B------:R-:W3:Y:S01]  /*6220*/  LDL.LU.64 R18, [R1+0x1a8] ;  /* 0x0001a80001127983 */ /* 0x000ee20000300a00 */
[----:B------:R-:W-:Y:S01]  /*6230*/  ISETP.GE.U32.AND P4, PT, R0, 0x7fffff99, PT ;  /* 0x7fffff990000780c */ /* 0x000fe20003f86070 */
[----:B------:R-:W-:-:S02]  /*6240*/  VIADD R0, R7, 0xffffffb7 ;  /* 0xffffffb707007836 */ /* 0x000fc40000000000 */
[C---:B------:R-:W-:Y:S01]  /*6250*/  IMAD.WIDE R206, R200.reuse, 0x4, R52 ;  /* 0x00000004c8ce7825 */ /* 0x040fe200078e0234 */
[----:B------:R-:W4:Y:S01]  /*6260*/  LDL.LU.64 R32, [R1+0x1a0] ;  /* 0x0001a00001207983 */ /* 0x000f220000300a00 */
[----:B------:R-:W1:Y:S02]  /*6270*/  LDC R7, c[0x0][0x3a0] ;  /* 0x0000e800ff077b82 */ /* 0x000e640000000800 */
[----:B------:R-:W-:Y:S01]  /*6280*/  IMAD.WIDE R204, R200, 0x4, R54 ;  /* 0x00000004c8cc7825 */ /* 0x000fe200078e0236 */
[----:B------:R-:W-:Y:S01]  /*6290*/  ISETP.GE.U32.AND P6, PT, R0, 0x7fffff98, PT ;  /* 0x7fffff980000780c */ /* 0x000fe20003fc6070 */
[----:B------:R-:W-:Y:S02]  /*62a0*/  STL.64 [R1+0x5d0], R138 ;  /* 0x0005d08a01007387 */ /* 0x000fe40000100a00 */
[C---:B------:R-:W-:Y:S02]  /*62b0*/  IMAD.WIDE R202, R200.reuse, 0x4, R56 ;  /* 0x00000004c8ca7825 */ /* 0x040fe400078e0238 */
[----:B------:R-:W-:Y:S02]  /*62c0*/  STL.64 [R1+0x5d8], R206 ;  /* 0x0005d8ce01007387 */ /* 0x000fe40000100a00 */
[----:B------:R-:W-:-:S02]  /*62d0*/  IMAD.WIDE R242, R200, 0x4, R64 ;  /* 0x00000004c8f27825 */ /* 0x000fc400078e0240 */
[----:B------:R-:W-:Y:S02]  /*62e0*/  STL.64 [R1+0x5e0], R204 ;  /* 0x0005e0cc01007387 */ /* 0x000fe40000100a00 */
[C---:B------:R-:W-:Y:S02]  /*62f0*/  IMAD.WIDE R234, R200.reuse, 0x4, R70 ;  /* 0x00000004c8ea7825 */ /* 0x040fe400078e0246 */
[----:B------:R-:W-:Y:S02]  /*6300*/  STL.64 [R1+0x5e8], R202 ;  /* 0x0005e8ca01007387 */ /* 0x000fe40000100a00 */
[C---:B------:R-:W-:Y:S02]  /*6310*/  IMAD.WIDE R230, R200.reuse, 0x4, R72 ;  /* 0x00000004c8e67825 */ /* 0x040fe400078e0248 */
[----:B------:R-:W-:Y:S02]  /*6320*/  STL.64 [R1+0x5f0], R242 ;  /* 0x0005f0f201007387 */ /* 0x000fe40000100a00 */
[----:B------:R-:W-:-:S02]  /*6330*/  IMAD.WIDE R226, R200, 0x4, R80 ;  /* 0x00000004c8e27825 */ /* 0x000fc400078e0250 */
[----:B------:R1:W-:Y:S02]  /*6340*/  STL.64 [R1+0x5f8], R238 ;  /* 0x0005f8ee01007387 */ /* 0x0003e40000100a00 */
[C---:B------:R-:W-:Y:S02]  /*6350*/  IMAD.WIDE R90, R200.reuse, 0x4, R90 ;  /* 0x00000004c85a7825 */ /* 0x040fe400078e025a */
[----:B------:R-:W-:Y:S02]  /*6360*/  STL.64 [R1+0x600], R234 ;  /* 0x000600ea01007387 */ /* 0x000fe40000100a00 */
[C---:B------:R-:W-:Y:S02]  /*6370*/  IMAD.WIDE R92, R200.reuse, 0x4, R92 ;  /* 0x00000004c85c7825 */ /* 0x040fe400078e025c */
[----:B------:R-:W-:Y:S02]  /*6380*/  STL.64 [R1+0x608], R230 ;  /* 0x000608e601007387 */ /* 0x000fe40000100a00 */
[----:B------:R-:W-:-:S02]  /*6390*/  IMAD.WIDE R94, R200, 0x4, R94 ;  /* 0x00000004c85e7825 */ /* 0x000fc400078e025e */
[----:B------:R1:W-:Y:S04]  /*63a0*/  LDGSTS.E [R201+0x23600], desc[UR26][R8.64], !P3 ;  /* 0x2360000008c97fae */ /* 0x0003e8000d9a101a */
[----:B------:R-:W-:Y:S04]  /*63b0*/  STL.64 [R1+0x610], R226 ;  /* 0x000610e201007387 */ /* 0x000fe80000100a00 */
[----:B------:R-:W-:Y:S04]  /*63c0*/  LDGSTS.E [R201+0x23800], desc[UR26][R138.64], !P4 ;  /* 0x238000008ac97fae */ /* 0x000fe8000e1a101a */
[----:B------:R-:W-:Y:S01]  /*63d0*/  STL.64 [R1+0x618], R90 ;  /* 0x0006185a01007387 */ /* 0x000fe20000100a00 */
[----:B--2---:R-:W-:-:S03]  /*63e0*/  IMAD.WIDE R68, R200, 0x4, R24 ;  /* 0x00000004c8447825 */ /* 0x004fc600078e0218 */
[----:B------:R-:W-:Y:S01]  /*63f0*/  LDGSTS.E [R201+0x23a00], desc[UR26][R206.64], !P4 ;  /* 0x23a00000cec97fae */ /* 0x000fe2000e1a101a */
[----:B-1----:R-:W1:Y:S01]  /*6400*/  LDC R8, c[0x0][0x3a0] ;  /* 0x0000e800ff087b82 */ /* 0x002e620000000800 */
[C---:B---3--:R-:W-:Y:S02]  /*6410*/  IMAD.WIDE R70, R200.reuse, 0x4, R18 ;  /* 0x00000004c8467825 */ /* 0x048fe400078e0212 */
[----:B------:R2:W-:Y:S04]  /*6420*/  STL.64 [R1+0x620], R92 ;  /* 0x0006205c01007387 */ /* 0x0005e80000100a00 */
[----:B------:R-:W-:Y:S01]  /*6430*/  LDGSTS.E [R201+0x23c00], desc[UR26][R204.64], !P4 ;  /* 0x23c00000ccc97fae */ /* 0x000fe2000e1a101a */
[----:B------:R-:W-:Y:S01]  /*6440*/  VIADD R0, R3, 0xffffffb6 ;  /* 0xffffffb603007836 */ /* 0x000fe20000000000 */
[----:B------:R-:W3:Y:S02]  /*6450*/  LDC R9, c[0x0][0x3a0] ;  /* 0x0000e800ff097b82 */ /* 0x000ee40000000800 */
[----:B------:R1:W-:Y:S04]  /*6460*/  STL.64 [R1+0x628], R94 ;  /* 0x0006285e01007387 */ /* 0x0003e80000100a00 */
[----:B------:R1:W-:Y:S01]  /*6470*/  LDGSTS.E [R201+0x23e00], desc[UR26][R202.64], !P4 ;  /* 0x23e00000cac97fae */ /* 0x0003e2000e1a101a */
[----:B------:R-:W-:Y:S01]  /*6480*/  IMAD.WIDE R30, R200, 0x4, R248 ;  /* 0x00000004c81e7825 */ /* 0x000fe200078e02f8 */
[----:B------:R-:W1:Y:S02]  /*6490*/  LDC R3, c[0x0][0x3a0] ;  /* 0x0000e800ff037b82 */ /* 0x000e640000000800 */
[----:B------:R-:W2:Y:S04]  /*64a0*/  LDL.LU.64 R18, [R1+0x18] ;  /* 0x0000180001127983 */ /* 0x000ea80000300a00 */
[----:B------:R-:W-:Y:S04]  /*64b0*/  LDGSTS.E [R201+0x24000], desc[UR26][R242.64], !P6 ;  /* 0x24000000f2c97fae */ /* 0x000fe8000f1a101a */
[----:B------:R-:W2:Y:S04]  /*64c0*/  LDL.LU.64 R20, [R1+0x20] ;  /* 0x0000200001147983 */ /* 0x000ea80000300a00 */
[----:B------:R-:W-:Y:S04]  /*64d0*/  LDGSTS.E [R201+0x24200], desc[UR26][R238.64], !P6 ;  /* 0x24200000eec97fae */ /* 0x000fe8000f1a101a */
[----:B------:R-:W2:Y:S01]  /*64e0*/  LDL.LU.64 R28, [R1+0x28] ;  /* 0x00002800011c7983 */ /* 0x000ea20000300a00 */
[----:B------:R-:W-:-:S03]  /*64f0*/  ISETP.GE.U32.AND P2, PT, R0, 0x7fffff97, PT ;  /* 0x7fffff970000780c */ /* 0x000fc60003f46070 */
[----:B------:R-:W-:Y:S04]  /*6500*/  LDGSTS.E [R201+0x24400], desc[UR26][R234.64], !P6 ;  /* 0x24400000eac97fae */ /* 0x000fe8000f1a101a */
[----:B------:R-:W2:Y:S04]  /*6510*/  LDL.LU.64 R238, [R1+0x30] ;  /* 0x0000300001ee7983 */ /* 0x000ea80000300a00 */
        /* <DEDUP_REMOVED lines=13> */
[----:B------:R-:W3:Y:S04]  /*65f0*/  LDL.LU.64 R204, [R1+0x50] ;  /* 0x0000500001cc7983 */ /* 0x000ee80000300a00 */
[----:B------:R-:W3:Y:S04]  /*6600*/  LDL.LU.64 R206, [R1+0x48] ;  /* 0x0000480001ce7983 */ /* 0x000ee80000300a00 */
[----:B------:R-:W3:Y:S04]  /*6610*/  LDL.LU.64 R138, [R1+0x40] ;  /* 0x00004000018a7983 */ /* 0x000ee80000300a00 */
[----:B------:R-:W-:Y:S04]  /*6620*/  LDGSTS.E [R201+0x24600], desc[UR26][R230.64], !P6 ;  /* 0x24600000e6c97fae */ /* 0x000fe8000f1a101a */
[----:B------:R-:W-:Y:S04]  /*6630*/  LDGSTS.E [R201+0x24800], desc[UR26][R226.64], !P2 ;  /* 0x24800000e2c97fae */ /* 0x000fe8000d1a101a */
[----:B------:R-:W-:Y:S04]  /*6640*/  LDGSTS.E [R201+0x24a00], desc[UR26][R90.64], !P2 ;  /* 0x24a000005ac97fae */ /* 0x000fe8000d1a101a */
[----:B------:R-:W-:Y:S01]  /*6650*/  LDGSTS.E [R201+0x24c00], desc[UR26][R92.64], !P2 ;  /* 0x24c000005cc97fae */ /* 0x000fe2000d1a101a */
[----:B------:R-:W-:Y:S01]  /*6660*/  IMAD.WIDE R80, R200, 0x4, R12 ;  /* 0x00000004c8507825 */ /* 0x000fe200078e020c */
[----:B------:R-:W-:-:S02]  /*6670*/  IADD3 R0, PT, PT, R6, -0x4b, RZ ;  /* 0xffffffb506007810 */ /* 0x000fc40007ffe0ff */
[----:B------:R-:W4:Y:S01]  /*6680*/  LDC R6, c[0x0][0x3a0] ;  /* 0x0000e800ff067b82 */ /* 0x000f220000000800 */
[----:B------:R-:W-:Y:S01]  /*6690*/  IMAD.WIDE R12, R200, 0x4, R244 ;  /* 0x00000004c80c7825 */ /* 0x000fe200078e02f4 */
[----:B------:R-:W-:Y:S01]  /*66a0*/  ISETP.GE.U32.AND P3, PT, R0, 0x7fffff96, PT ;  /* 0x7fffff960000780c */ /* 0x000fe20003f66070 */
[----:B------:R2:W-:Y:S02]  /*66b0*/  LDGSTS.E [R201+0x24e00], desc[UR26][R94.64], !P2 ;  /* 0x24e000005ec97fae */ /* 0x0005e4000d1a101a */
[----:B------:R-:W-:-:S03]  /*66c0*/  VIADD R0, R7, 0xffffffb4 ;  /* 0xffffffb407007836 */ /* 0x000fc60000000000 */
[----:B------:R-:W4:Y:S02]  /*66d0*/  LDC R7, c[0x0][0x3a0] ;  /* 0x0000e800ff077b82 */ /* 0x000f240000000800 */
[----:B------:R-:W-:Y:S01]  /*66e0*/  ISETP.GE.U32.AND P4, PT, R0, 0x7fffff95, PT ;  /* 0x7fffff950000780c */ /* 0x000fe20003f86070 */
[----:B-1----:R-:W-:-:S05]  /*66f0*/  VIADD R0, R3, 0xffffffb3 ;  /* 0xffffffb303007836 */ /* 0x002fca0000000000 */
[----:B------:R-:W1:Y:S01]  /*6700*/  LDC R3, c[0x0][0x3a0] ;  /* 0x0000e800ff037b82 */ /* 0x000e620000000800 */
[----:B------:R-:W-:Y:S01]  /*6710*/  ISETP.GE.U32.AND P6, PT, R0, 0x7fffff94, PT ;  /* 0x7fffff940000780c */ /* 0x000fe20003fc6070 */
[----:B----4-:R-:W-:-:S06]  /*6720*/  VIADD R0, R6, 0xffffffb2 ;  /* 0xffffffb206007836 */ /* 0x010fcc0000000000 */
[----:B------:R-:W4:Y:S01]  /*6730*/  LDC R6, c[0x0][0x3a0] ;  /* 0x0000e800ff067b82 */ /* 0x000f220000000800 */
[----:B------:R-:W-:-:S04]  /*6740*/  IMAD.WIDE R96, R200, 0x4, R96 ;  /* 0x00000004c8607825 */ /* 0x000fc800078e0260 */
[----:B------:R-:W-:Y:S01]  /*6750*/  IMAD.WIDE R98, R200, 0x4, R98 ;  /* 0x00000004c8627825 */ /* 0x000fe200078e0262 */
[----:B------:R-:W-:Y:S01]  /*6760*/  ISETP.GE.U32.AND P2, PT, R0, 0x7fffff93, PT ;  /* 0x7fffff930000780c */ /* 0x000fe20003f46070 */
[----:B------:R-:W-:Y:S02]  /*6770*/  LDGSTS.E [R201+0x25000], desc[UR26][R96.64], !P3 ;  /* 0x2500000060c97fae */ /* 0x000fe4000d9a101a */
[C---:B------:R-:W-:Y:S01]  /*6780*/  IMAD.WIDE R100, R200.reuse, 0x4, R100 ;  /* 0x00000004c8647825 */ /* 0x040fe200078e0264 */
[----:B------:R-:W-:Y:S01]  /*6790*/  IADD3 R0, PT, PT, R7, -0x4f, RZ ;  /* 0xffffffb107007810 */ /* 0x000fe20007ffe0ff */
[----:B------:R-:W-:Y:S01]  /*67a0*/  LDGSTS.E [R201+0x25200], desc[UR26][R98.64], !P3 ;  /* 0x2520000062c97fae */ /* 0x000fe2000d9a101a */
[----:B------:R-:W2:Y:S01]  /*67b0*/  LDC R7, c[0x0][0x3a0] ;  /* 0x0000e800ff077b82 */ /* 0x000ea20000000800 */
[C---:B------:R-:W-:Y:S02]  /*67c0*/  IMAD.WIDE R102, R200.reuse, 0x4, R102 ;  /* 0x00000004c8667825 */ /* 0x040fe400078e0266 */
[----:B------:R-:W-:Y:S02]  /*67d0*/  LDGSTS.E [R201+0x25400], desc[UR26][R100.64], !P3 ;  /* 0x2540000064c97fae */ /* 0x000fe4000d9a101a */
[----:B------:R-:W-:-:S02]  /*67e0*/  IMAD.WIDE R104, R200, 0x4, R104 ;  /* 0x00000004c8687825 */ /* 0x000fc400078e0268 */
[----:B------:R-:W-:Y:S02]  /*67f0*/  LDGSTS.E [R201+0x25600], desc[UR26][R102.64], !P3 ;  /* 0x2560000066c97fae */ /* 0x000fe4000d9a101a */
[----:B------:R-:W-:Y:S01]  /*6800*/  IMAD.WIDE R106, R200, 0x4, R106 ;  /* 0x00000004c86a7825 */ /* 0x000fe200078e026a */
[----:B------:R-:W-:Y:S01]  /*6810*/  ISETP.GE.U32.AND P3, PT, R0, 0x7fffff92, PT ;  /* 0x7fffff920000780c */ /* 0x000fe20003f66070 */
[----:B------:R-:W-:Y:S02]  /*6820*/  LDGSTS.E [R201+0x25800], desc[UR26][R104.64], !P4 ;  /* 0x2580000068c97fae */ /* 0x000fe4000e1a101a */
[C---:B------:R-:W-:Y:S02]  /*6830*/  IMAD.WIDE R108, R200.reuse, 0x4, R108 ;  /* 0x00000004c86c7825 */ /* 0x040fe400078e026c */
[----:B------:R-:W-:Y:S02]  /*6840*/  LDGSTS.E [R201+0x25a00], desc[UR26][R106.64], !P4 ;  /* 0x25a000006ac97fae */ /* 0x000fe4000e1a101a */
[----:B------:R-:W-:-:S02]  /*6850*/  IMAD.WIDE R110, R200, 0x4, R110 ;  /* 0x00000004c86e7825 */ /* 0x000fc400078e026e */
[----:B------:R-:W-:Y:S02]  /*6860*/  LDGSTS.E [R201+0x25c00], desc[UR26][R108.64], !P4 ;  /* 0x25c000006cc97fae */ /* 0x000fe4000e1a101a */
[----:B-1----:R-:W-:Y:S02]  /*6870*/  VIADD R0, R3, 0xffffffb0 ;  /* 0xffffffb003007836 */ /* 0x002fe40000000000 */
[----:B------:R-:W1:Y:S01]  /*6880*/  LDC R3, c[0x0][0x3a0] ;  /* 0x0000e800ff037b82 */ /* 0x000e620000000800 */
[----:B------:R-:W-:Y:S01]  /*6890*/  IMAD.WIDE R112, R200, 0x4, R112 ;  /* 0x00000004c8707825 */ /* 0x000fe200078e0270 */
[----:B------:R-:W-:Y:S01]  /*68a0*/  LDGSTS.E [R201+0x25e00], desc[UR26][R110.64], !P4 ;  /* 0x25e000006ec97fae */ /* 0x000fe2000e1a101a */
[----:B------:R-:W-:Y:S02]  /*68b0*/  ISETP.GE.U32.AND P4, PT, R0, 0x7fffff91, PT ;  /* 0x7fffff910000780c */ /* 0x000fe40003f86070 */
[C---:B------:R-:W-:Y:S01]  /*68c0*/  IMAD.WIDE R114, R200.reuse, 0x4, R114 ;  /* 0x00000004c8727825 */ /* 0x040fe200078e0272 */
[----:B------:R-:W-:Y:S03]  /*68d0*/  LDGSTS.E [R201+0x26000], desc[UR26][R112.64], !P6 ;  /* 0x2600000070c97fae */ /* 0x000fe6000f1a101a */
[C---:B------:R-:W-:Y:S01]  /*68e0*/  IMAD.WIDE R116, R200.reuse, 0x4, R116 ;  /* 0x00000004c8747825 */ /* 0x040fe200078e0274 */
[----:B------:R-:W-:Y:S03]  /*68f0*/  LDGSTS.E [R201+0x26200], desc[UR26][R114.64], !P6 ;  /* 0x2620000072c97fae */ /* 0x000fe6000f1a101a */
[----:B------:R-:W-:Y:S01]  /*6900*/  IMAD.WIDE R118, R200, 0x4, R118 ;  /* 0x00000004c8767825 */ /* 0x000fe200078e0276 */
[----:B------:R-:W-:Y:S03]  /*6910*/  LDGSTS.E [R201+0x26400], desc[UR26][R116.64], !P6 ;  /* 0x2640000074c97fae */ /* 0x000fe6000f1a101a */
[----:B----4-:R-:W-:Y:S01]  /*6920*/  VIADD R0, R6, 0xffffffaf ;  /* 0xffffffaf06007836 */ /* 0x010fe20000000000 */
[----:B------:R-:W-:Y:S01]  /*6930*/  LDGSTS.E [R201+0x26600], desc[UR26][R118.64], !P6 ;  /* 0x2660000076c97fae */ /* 0x000fe2000f1a101a */
[----:B------:R-:W-:Y:S01]  /*6940*/  IMAD.WIDE R120, R200, 0x4, R120 ;  /* 0x00000004c8787825 */ /* 0x000fe200078e0278 */
[----:B------:R-:W4:Y:S02]  /*6950*/  LDC R6, c[0x0][0x3a0] ;  /* 0x0000e800ff067b82 */ /* 0x000f240000000800 */
[----:B------:R-:W-:Y:S01]  /*6960*/  ISETP.GE.U32.AND P6, PT, R0, 0x7fffff90, PT ;  /* 0x7fffff900000780c */ /* 0x000fe20003fc6070 */
[----:B------:R-:W-:Y:S01]  /*6970*/  VIADD R0, R8, 0xffffffae ;  /* 0xffffffae08007836 */ /* 0x000fe20000000000 */
[----:B------:R-:W-:Y:S04]  /*6980*/  LDGSTS.E [R201+0x26800], desc[UR26][R120.64], !P2 ;  /* 0x2680000078c97fae */ /* 0x000fe8000d1a101a */
[----:B------:R-:W2:Y:S01]  /*6990*/  LDC R8, c[0x0][0x3a0] ;  /* 0x0000e800ff087b82 */ /* 0x000ea20000000800 */
[----:B------:R-:W-:-:S04]  /*69a0*/  IMAD.WIDE R122, R200, 0x4, R122 ;  /* 0x00000004c87a7825 */ /* 0x000fc800078e027a */
[C---:B------:R-:W-:Y:S01]  /*69b0*/  IMAD.WIDE R124, R200.reuse, 0x4, R124 ;  /* 0x00000004c87c7825 */ /* 0x040fe200078e027c */
[----:B------:R-:W-:Y:S03]  /*69c0*/  LDGSTS.E [R201+0x26a00], desc[UR26][R122.64], !P2 ;  /* 0x26a000007ac97fae */ /* 0x000fe6000d1a101a */
[C---:B------:R-:W-:Y:S01]  /*69d0*/  IMAD.WIDE R126, R200.reuse, 0x4, R126 ;  /* 0x00000004c87e7825 */ /* 0x040fe200078e027e */
[----:B------:R-:W-:Y:S03]  /*69e0*/  LDGSTS.E [R201+0x26c00], desc[UR26][R124.64], !P2 ;  /* 0x26c000007cc97fae */ /* 0x000fe6000d1a101a */
[C---:B------:R-:W-:Y:S01]  /*69f0*/  IMAD.WIDE R128, R200.reuse, 0x4, R128 ;  /* 0x00000004c8807825 */ /* 0x040fe200078e0280 */
[----:B------:R-:W-:Y:S03]  /*6a00*/  LDGSTS.E [R201+0x26e00], desc[UR26][R126.64], !P2 ;  /* 0x26e000007ec97fae */ /* 0x000fe6000d1a101a */
[----:B------:R-:W-:Y:S01]  /*6a10*/  IMAD.WIDE R130, R200, 0x4, R130 ;  /* 0x00000004c8827825 */ /* 0x000fe200078e0282 */
[----:B------:R-:W-:Y:S01]  /*6a20*/  ISETP.GE.U32.AND P2, PT, R0, 0x7fffff8f, PT ;  /* 0x7fffff8f0000780c */ /* 0x000fe20003f46070 */
[----:B------:R-:W-:Y:S02]  /*6a30*/  LDGSTS.E [R201+0x27000], desc[UR26][R128.64], !P3 ;  /* 0x2700000080c97fae */ /* 0x000fe4000d9a101a */
[C---:B------:R-:W-:Y:S01]  /*6a40*/  IMAD.WIDE R132, R200.reuse, 0x4, R132 ;  /* 0x00000004c8847825 */ /* 0x040fe200078e0284 */
[----:B-1----:R-:W-:Y:S01]  /*6a50*/  IADD3 R0, PT, PT, R3, -0x53, RZ ;  /* 0xffffffad03007810 */ /* 0x002fe20007ffe0ff */
[----:B------:R-:W-:Y:S01]  /*6a60*/  LDGSTS.E [R201+0x27200], desc[UR26][R130.64], !P3 ;  /* 0x2720000082c97fae */ /* 0x000fe2000d9a101a */
[----:B------:R-:W1:Y:S01]  /*6a70*/  LDC R3, c[0x0][0x3a0] ;  /* 0x0000e800ff037b82 */ /* 0x000e620000000800 */
[----:B------:R-:W-:-:S02]  /*6a80*/  IMAD.WIDE R134, R200, 0x4, R134 ;  /* 0x00000004c8867825 */ /* 0x000fc400078e0286 */
[----:B------:R-:W-:Y:S02]  /*6a90*/  LDGSTS.E [R201+0x27400], desc[UR26][R132.64], !P3 ;  /* 0x2740000084c97fae */ /* 0x000fe4000d9a101a */
[----:B------:R-:W-:Y:S02]  /*6aa0*/  IMAD.WIDE R144, R200, 0x4, R144 ;  /* 0x00000004c8907825 */ /* 0x000fe400078e0290 */
[----:B------:R-:W-:Y:S02]  /*6ab0*/  LDGSTS.E [R201+0x27600], desc[UR26][R134.64], !P3 ;  /* 0x2760000086c97fae */ /* 0x000fe4000d9a101a */
[----:B--2---:R-:W-:-:S04]  /*6ac0*/  IMAD.WIDE R248, R143, 0x4, R202 ;  /* 0x000000048ff87825 */ /* 0x004fc800078e02ca */
[----:B---3--:R-:W-:Y:S01]  /*6ad0*/  IMAD.WIDE R244, R143, 0x4, R138 ;  /* 0x000000048ff47825 */ /* 0x008fe200078e028a */
[----:B------:R-:W2:Y:S04]  /*6ae0*/  LDL.LU.64 R202, [R1+0x198] ;  /* 0x0001980001ca7983 */ /* 0x000ea80000300a00 */
[----:B------:R-:W3:Y:S04]  /*6af0*/  LDL.LU.64 R92, [R1+0x190] ;  /* 0x00019000015c7983 */ /* 0x000ee80000300a00 */
[----:B------:R-:W2:Y:S04]  /*6b00*/  LDL.LU.64 R90, [R1+0x188] ;  /* 0x00018800015a7983 */ /* 0x000ea80000300a00 */
[----:B------:R-:W2:Y:S04]  /*6b10*/  LDL.LU.64 R226, [R1+0x180] ;  /* 0x0001800001e27983 */ /* 0x000ea80000300a00 */
[----:B------:R-:W2:Y:S04]  /*6b20*/  LDL.LU.64 R234, [R1+0x178] ;  /* 0x0001780001ea7983 */ /* 0x000ea80000300a00 */
[----:B------:R-:W2:Y:S04]  /*6b30*/  LDL.LU.64 R230, [R1+0x170] ;  /* 0x0001700001e67983 */ /* 0x000ea80000300a00 */
[----:B------:R-:W2:Y:S01]  /*6b40*/  LDL.LU.64 R138, [R1+0x168] ;  /* 0x00016800018a7983 */ /* 0x000ea20000300a00 */
[----:B------:R-:W-:Y:S01]  /*6b50*/  IMAD.WIDE R146, R200, 0x4, R146 ;  /* 0x00000004c8927825 */ /* 0x000fe200078e0292 */
[----:B------:R-:W-:-:S02]  /*6b60*/  ISETP.GE.U32.AND P3, PT, R0, 0x7fffff8e, PT ;  /* 0x7fffff8e0000780c */ /* 0x000fc40003f66070 */
[----:B------:R-:W-:Y:S01]  /*6b70*/  LDGSTS.E [R201+0x27800], desc[UR26][R144.64], !P4 ;  /* 0x2780000090c97fae */ /* 0x000fe2000e1a101a */
[----:B------:R-:W-:-:S03]  /*6b80*/  IMAD.WIDE R148, R200, 0x4, R148 ;  /* 0x00000004c8947825 */ /* 0x000fc600078e0294 */
[----:B------:R-:W-:Y:S01]  /*6b90*/  LDGSTS.E [R201+0x27a00], desc[UR26][R146.64], !P4 ;  /* 0x27a0000092c97fae */ /* 0x000fe2000e1a101a */
[----:B------:R-:W-:-:S03]  /*6ba0*/  IMAD.WIDE R150, R200, 0x4, R150 ;  /* 0x00000004c8967825 */ /* 0x000fc600078e0296 */
[----:B------:R-:W-:Y:S01]  /*6bb0*/  LDGSTS.E [R201+0x27c00], desc[UR26][R148.64], !P4 ;  /* 0x27c0000094c97fae */ /* 0x000fe2000e1a101a */
[----:B------:R-:W-:Y:S02]  /*6bc0*/  VIADD R0, R7, 0xffffffac ;  /* 0xffffffac07007836 */ /* 0x000fe40000000000 */
[----:B------:R-:W-:Y:S01]  /*6bd0*/  IMAD.WIDE R152, R200, 0x4, R152 ;  /* 0x00000004c8987825 */ /* 0x000fe200078e0298 */
[----:B------:R-:W-:Y:S01]  /*6be0*/  LDGSTS.E [R201+0x27e00], desc[UR26][R150.64], !P4 ;  /* 0x27e0000096c97fae */ /* 0x000fe2000e1a101a */
[----:B------:R-:W1:Y:S01]  /*6bf0*/  LDC R7, c[0x0][0x3a0] ;  /* 0x0000e800ff077b82 */ /* 0x000e620000000800 */
[----:B------:R-:W-:Y:S01]  /*6c00*/  ISETP.GE.U32.AND P4, PT, R0, 0x7fffff8d, PT ;  /* 0x7fffff8d0000780c */ /* 0x000fe20003f86070 */
[----:B------:R-:W-:Y:S01]  /*6c10*/  VIADD R0, R8, 0xffffffab ;  /* 0xffffffab08007836 */ /* 0x000fe20000000000 */
[----:B------:R-:W-:Y:S01]  /*6c20*/  LDGSTS.E [R201+0x28000], desc[UR26][R152.64], !P6 ;  /* 0x2800000098c97fae */ /* 0x000fe2000f1a101a */
[----:B------:R-:W-:-:S04]  /*6c30*/  IMAD.WIDE R154, R200, 0x4, R154 ;  /* 0x00000004c89a7825 */ /* 0x000fc800078e029a */
[----:B------:R-:W1:Y:S01]  /*6c40*/  LDC R8, c[0x0][0x3a0] ;  /* 0x0000e800ff087b82 */ /* 0x000e620000000800 */
[C---:B------:R-:W-:Y:S01]  /*6c50*/  IMAD.WIDE R156, R200.reuse, 0x4, R156 ;  /* 0x00000004c89c7825 */ /* 0x040fe200078e029c */
[----:B------:R-:W-:Y:S03]  /*6c60*/  LDGSTS.E [R201+0x28200], desc[UR26][R154.64], !P6 ;  /* 0x282000009ac97fae */ /* 0x000fe6000f1a101a */
[C---:B------:R-:W-:Y:S01]  /*6c70*/  IMAD.WIDE R158, R200.reuse, 0x4, R158 ;  /* 0x00000004c89e7825 */ /* 0x040fe200078e029e */
[----:B------:R-:W-:Y:S03]  /*6c80*/  LDGSTS.E [R201+0x28400], desc[UR26][R156.64], !P6 ;  /* 0x284000009cc97fae */ /* 0x000fe6000f1a101a */
[----:B------:R-:W-:Y:S01]  /*6c90*/  IMAD.WIDE R160, R200, 0x4, R160 ;  /* 0x00000004c8a07825 */ /* 0x000fe200078e02a0 */
[----:B------:R-:W-:Y:S01]  /*6ca0*/  LDGSTS.E [R201+0x28600], desc[UR26][R158.64], !P6 ;  /* 0x286000009ec97fae */ /* 0x000fe2000f1a101a */
[----:B------:R-:W-:-:S02]  /*6cb0*/  ISETP.GE.U32.AND P6, PT, R0, 0x7fffff8c, PT ;  /* 0x7fffff8c0000780c */ /* 0x000fc40003fc6070 */
        /* <DEDUP_REMOVED lines=8> */
[----:B------:R-:W4:Y:S01]  /*6d40*/  LDC R6, c[0x0][0x3a0] ;  /* 0x0000e800ff067b82 */ /* 0x000f220000000800 */
[----:B------:R-:W-:-:S02]  /*6d50*/  IMAD.WIDE R168, R200, 0x4, R168 ;  /* 0x00000004c8a87825 */ /* 0x000fc400078e02a8 */
[----:B------:R-:W-:Y:S02]  /*6d60*/  ISETP.GE.U32.AND P2, PT, R0, 0x7fffff8b, PT ;  /* 0x7fffff8b0000780c */ /* 0x000fe40003f46070 */
[C---:B------:R-:W-:Y:S01]  /*6d70*/  IMAD.WIDE R170, R200.reuse, 0x4, R170 ;  /* 0x00000004c8aa7825 */ /* 0x040fe200078e02aa */
[----:B-1----:R-:W-:Y:S01]  /*6d80*/  IADD3 R0, PT, PT, R3, -0x57, RZ ;  /* 0xffffffa903007810 */ /* 0x002fe20007ffe0ff */
[----:B------:R-:W-:Y:S01]  /*6d90*/  LDGSTS.E [R201+0x29000], desc[UR26][R168.64], !P3 ;  /* 0x29000000a8c97fae */ /* 0x000fe2000d9a101a */
[----:B------:R-:W1:Y:S01]  /*6da0*/  LDC R3, c[0x0][0x3a0] ;  /* 0x0000e800ff037b82 */ /* 0x000e620000000800 */
[C---:B------:R-:W-:Y:S02]  /*6db0*/  IMAD.WIDE R172, R200.reuse, 0x4, R172 ;  /* 0x00000004c8ac7825 */ /* 0x040fe400078e02ac */
[----:B------:R-:W-:Y:S02]  /*6dc0*/  LDGSTS.E [R201+0x29200], desc[UR26][R170.64], !P3 ;  /* 0x29200000aac97fae */ /* 0x000fe4000d9a101a */
[----:B------:R-:W-:-:S02]  /*6dd0*/  IMAD.WIDE R174, R200, 0x4, R174 ;  /* 0x00000004c8ae7825 */ /* 0x000fc400078e02ae */
[----:B------:R-:W-:Y:S02]  /*6de0*/  LDGSTS.E [R201+0x29400], desc[UR26][R172.64], !P3 ;  /* 0x29400000acc97fae */ /* 0x000fe4000d9a101a */
[C---:B------:R-:W-:Y:S02]  /*6df0*/  IMAD.WIDE R176, R200.reuse, 0x4, R176 ;  /* 0x00000004c8b07825 */ /* 0x040fe400078e02b0 */
[----:B------:R-:W-:Y:S02]  /*6e00*/  LDGSTS.E [R201+0x29600], desc[UR26][R174.64], !P3 ;  /* 0x29600000aec97fae */ /* 0x000fe4000d9a101a */
[----:B------:R-:W-:Y:S01]  /*6e10*/  IMAD.WIDE R178, R200, 0x4, R178 ;  /* 0x00000004c8b27825 */ /* 0x000fe200078e02b2 */
        /* <DEDUP_REMOVED lines=8> */
[----:B------:R-:W-:Y:S01]  /*6ea0*/  LDGSTS.E [R201+0x29e00], desc[UR26][R182.64], !P4 ;  /* 0x29e00000b6c97fae */ /* 0x000fe2000e1a101a */
[----:B------:R-:W1:Y:S02]  /*6eb0*/  LDC R8, c[0x0][0x3a0] ;  /* 0x0000e800ff087b82 */ /* 0x000e640000000800 */
[----:B------:R-:W-:Y:S01]  /*6ec0*/  IMAD.WIDE R186, R200, 0x4, R186 ;  /* 0x00000004c8ba7825 */ /* 0x000fe200078e02ba */
[----:B------:R-:W-:Y:S01]  /*6ed0*/  ISETP.GE.U32.AND P4, PT, R0, 0x7fffff89, PT ;  /* 0x7fffff890000780c */ /* 0x000fe20003f86070 */
[----:B------:R-:W-:Y:S02]  /*6ee0*/  LDGSTS.E [R201+0x2a000], desc[UR26][R184.64], !P6 ;  /* 0x2a000000b8c97fae */ /* 0x000fe4000f1a101a */
[----:B------:R-:W-:-:S02]  /*6ef0*/  IMAD.WIDE R188, R200, 0x4, R188 ;  /* 0x00000004c8bc7825 */ /* 0x000fc400078e02bc */
[----:B------:R-:W-:Y:S02]  /*6f00*/  LDGSTS.E [R201+0x2a200], desc[UR26][R186.64], !P6 ;  /* 0x2a200000bac97fae */ /* 0x000fe4000f1a101a */
[C---:B------:R-:W-:Y:S02]  /*6f10*/  IMAD.WIDE R190, R200.reuse, 0x4, R190 ;  /* 0x00000004c8be7825 */ /* 0x040fe400078e02be */
        /* <DEDUP_REMOVED lines=10> */
[----:B------:R-:W-:Y:S02]  /*6fc0*/  IMAD.WIDE R198, R200, 0x4, R198 ;  /* 0x00000004c8c67825 */ /* 0x000fe400078e02c6 */
[----:B------:R-:W-:Y:S02]  /*6fd0*/  LDGSTS.E [R201+0x2ac00], desc[UR26][R196.64], !P2 ;  /* 0x2ac00000c4c97fae */ /* 0x000fe4000d1a101a */
[----:B----4-:R-:W-:Y:S02]  /*6fe0*/  VIADD R0, R6, 0xffffffa6 ;  /* 0xffffffa606007836 */ /* 0x010fe40000000000 */
[----:B------:R-:W-:Y:S01]  /*6ff0*/  IMAD.WIDE R72, R200, 0x4, R32 ;  /* 0x00000004c8487825 */ /* 0x000fe200078e0220 */
[----:B------:R-:W-:Y:S01]  /*7000*/  LDGSTS.E [R201+0x2ae00], desc[UR26][R198.64], !P2 ;  /* 0x2ae00000c6c97fae */ /* 0x000fe2000d1a101a */
[----:B------:R-:W4:Y:S01]  /*7010*/  LDC R6, c[0x0][0x3a0] ;  /* 0x0000e800ff067b82 */ /* 0x000f220000000800 */
[----:B------:R-:W4:Y:S01]  /*7020*/  S2R R33, SR_TID.X ;  /* 0x0000000000217919 */ /* 0x000f220000002100 */
[----:B------:R-:W-:Y:S01]  /*7030*/  ISETP.GE.U32.AND P2, PT, R0, 0x7fffff87, PT ;  /* 0x7fffff870000780c */ /* 0x000fe20003f46070 */
[----:B------:R-:W-:Y:S01]  /*7040*/  IMAD.WIDE R208, R200, 0x4, R208 ;  /* 0x00000004c8d07825 */ /* 0x000fe200078e02d0 */
[----:B-1----:R-:W-:-:S04]  /*7050*/  IADD3 R0, PT, PT, R3, -0x5b, RZ ;  /* 0xffffffa503007810 */ /* 0x002fc80007ffe0ff */
[----:B------:R-:W1:Y:S01]  /*7060*/  LDC R3, c[0x0][0x3a0] ;  /* 0x0000e800ff037b82 */ /* 0x000e620000000800 */
[C---:B------:R-:W-:Y:S01]  /*7070*/  IMAD.WIDE R210, R200.reuse, 0x4, R210 ;  /* 0x00000004c8d27825 */ /* 0x040fe200078e02d2 */
[----:B------:R-:W-:Y:S03]  /*7080*/  LDGSTS.E [R201+0x2b000], desc[UR26][R208.64], !P3 ;  /* 0x2b000000d0c97fae */ /* 0x000fe6000d9a101a */
        /* <DEDUP_REMOVED lines=11> */
[C---:B------:R-:W-:Y:S01]  /*7140*/  IMAD.WIDE R222, R200.reuse, 0x4, R222 ;  /* 0x00000004c8de7825 */ /* 0x040fe200078e02de */
[----:B------:R-:W-:Y:S03]  /*7150*/  LDGSTS.E [R201+0x2bc00], desc[UR26][R220.64], !P4 ;  /* 0x2bc00000dcc97fae */ /* 0x000fe6000e1a101a */
[----:B------:R-:W-:Y:S01]  /*7160*/  VIADD R0, R9, 0xffffffa4 ;  /* 0xffffffa409007836 */ /* 0x000fe20000000000 */
[----:B------:R-:W-:Y:S01]  /*7170*/  LDGSTS.E [R201+0x2be00], desc[UR26][R222.64], !P4 ;  /* 0x2be00000dec97fae */ /* 0x000fe2000e1a101a */
[----:B------:R-:W-:-:S04]  /*7180*/  IMAD.WIDE R224, R200, 0x4, R224 ;  /* 0x00000004c8e07825 */ /* 0x000fc800078e02e0 */
[----:B------:R-:W-:Y:S01]  /*7190*/  IMAD.WIDE R82, R200, 0x4, R82 ;  /* 0x00000004c8527825 */ /* 0x000fe200078e0252 */
[----:B------:R-:W-:Y:S01]  /*71a0*/  ISETP.GE.U32.AND P4, PT, R0, 0x7fffff85, PT ;  /* 0x7fffff850000780c */ /* 0x000fe20003f86070 */
[----:B------:R-:W-:Y:S02]  /*71b0*/  LDGSTS.E [R201+0x2c000], desc[UR26][R224.64], !P6 ;  /* 0x2c000000e0c97fae */ /* 0x000fe4000f1a101a */
[C---:B------:R-:W-:Y:S02]  /*71c0*/  IMAD.WIDE R84, R200.reuse, 0x4, R84 ;  /* 0x00000004c8547825 */ /* 0x040fe400078e0254 */
[----:B------:R-:W-:Y:S02]  /*71d0*/  LDGSTS.E [R201+0x2c200], desc[UR26][R82.64], !P6 ;  /* 0x2c20000052c97fae */ /* 0x000fe4000f1a101a */
[----:B------:R-:W-:Y:S02]  /*71e0*/  IMAD.WIDE R86, R200, 0x4, R86 ;  /* 0x00000004c8567825 */ /* 0x000fe400078e0256 */
[----:B------:R-:W-:Y:S02]  /*71f0*/  LDGSTS.E [R201+0x2c400], desc[UR26][R84.64], !P6 ;  /* 0x2c40000054c97fae */ /* 0x000fe4000f1a101a */
[----:B------:R-:W-:-:S02]  /*7200*/  VIADD R0, R7, 0xffffffa3 ;  /* 0xffffffa307007836 */ /* 0x000fc40000000000 */
[C---:B------:R-:W-:Y:S01]  /*7210*/  IMAD.WIDE R88, R200.reuse, 0x4, R88 ;  /* 0x00000004c8587825 */ /* 0x040fe200078e0258 */
[----:B------:R-:W-:Y:S03]  /*7220*/  LDGSTS.E [R201+0x2c600], desc[UR26][R86.64], !P6 ;  /* 0x2c60000056c97fae */ /* 0x000fe6000f1a101a */
        /* <DEDUP_REMOVED lines=8> */
[----:B------:R-:W-:Y:S01]  /*72b0*/  LDGSTS.E [R201+0x2ce00], desc[UR26][R78.64], !P2 ;  /* 0x2ce000004ec97fae */ /* 0x000fe2000d1a101a */
[----:B------:R-:W-:Y:S01]  /*72c0*/  IMAD.WIDE R66, R200, 0x4, R66 ;  /* 0x00000004c8427825 */ /* 0x000fe200078e0242 */
[----:B----4-:R-:W-:Y:S02]  /*72d0*/  LOP3.LUT R33, R33, 0x1f, RZ, 0xc0, !PT ;  /* 0x0000001f21217812 */ /* 0x010fe400078ec0ff */
[----:B------:R-:W-:Y:S01]  /*72e0*/  LDGSTS.E [R201+0x2d000], desc[UR26][R80.64], !P3 ;  /* 0x2d00000050c97fae */ /* 0x000fe2000d9a101a */
[----:B------:R-:W-:Y:S02]  /*72f0*/  VIADD R3, R8, 0xffffffa0 ;  /* 0xffffffa008037836 */ /* 0x000fe40000000000 */
[----:B------:R-:W-:Y:S01]  /*7300*/  IMAD.WIDE R58, R200, 0x4, R58 ;  /* 0x00000004c83a7825 */ /* 0x000fe200078e023a */
[----:B------:R-:W-:Y:S01]  /*7310*/  LDGSTS.E [R201+0x2d200], desc[UR26][R68.64], !P3 ;  /* 0x2d20000044c97fae */ /* 0x000fe2000d9a101a */
[----:B------:R-:W-:-:S02]  /*7320*/  ISETP.GE.U32.AND P2, PT, R0, 0x7fffff83, PT ;  /* 0x7fffff830000780c */ /* 0x000fc40003f46070 */
[----:B------:R-:W-:Y:S01]  /*7330*/  IMAD.WIDE R60, R200, 0x4, R60 ;  /* 0x00000004c83c7825 */ /* 0x000fe200078e023c */
[----:B------:R-:W-:Y:S01]  /*7340*/  LDGSTS.E [R201+0x2d400], desc[UR26][R70.64], !P3 ;  /* 0x2d40000046c97fae */ /* 0x000fe2000d9a101a */
[----:B------:R-:W-:Y:S02]  /*7350*/  IADD3 R0, PT, PT, R6, -0x5f, RZ ;  /* 0xffffffa106007810 */ /* 0x000fe40007ffe0ff */
[C---:B------:R-:W-:Y:S01]  /*7360*/  IMAD.WIDE R62, R200.reuse, 0x4, R62 ;  /* 0x00000004c83e7825 */ /* 0x040fe200078e023e */
[----:B------:R-:W-:Y:S01]  /*7370*/  LDGSTS.E [R201+0x2d600], desc[UR26][R72.64], !P3 ;  /* 0x2d60000048c97fae */ /* 0x000fe2000d9a101a */
[----:B------:R-:W-:Y:S02]  /*7380*/  ISETP.GE.AND P3, PT, R33, R3, PT ;  /* 0x000000032100720c */ /* 0x000fe40003f66270 */
[C---:B------:R-:W-:Y:S01]  /*7390*/  IMAD.WIDE R34, R200.reuse, 0x4, R34 ;  /* 0x00000004c8227825 */ /* 0x040fe200078e0222 */
[----:B------:R-:W-:Y:S03]  /*73a0*/  LDGSTS.E [R201+0x2d800], desc[UR26][R66.64], !P4 ;  /* 0x2d80000042c97fae */ /* 0x000fe6000e1a101a */
[C---:B------:R-:W-:Y:S01]  /*73b0*/  IMAD.WIDE R4, R200.reuse, 0x4, R4 ;  /* 0x00000004c8047825 */ /* 0x040fe200078e0204 */
[----:B------:R-:W-:Y:S03]  /*73c0*/  LDGSTS.E [R201+0x2da00], desc[UR26][R58.64], !P4 ;  /* 0x2da000003ac97fae */ /* 0x000fe6000e1a101a */
[C---:B------:R-:W-:Y:S01]  /*73d0*/  IMAD.WIDE R6, R200.reuse, 0x4, R228 ;  /* 0x00000004c8067825 */ /* 0x040fe200078e02e4 */
[----:B------:R-:W-:Y:S01]  /*73e0*/  LDGSTS.E [R201+0x2dc00], desc[UR26][R60.64], !P4 ;  /* 0x2dc000003cc97fae */ /* 0x000fe2000e1a101a */
[----:B------:R-:W1:Y:S02]  /*73f0*/  LDC R228, c[0x0][0x3a0] ;  /* 0x0000e800ffe47b82 */ /* 0x000e640000000800 */
[----:B------:R-:W-:Y:S01]  /*7400*/  IMAD.WIDE R8, R200, 0x4, R232 ;  /* 0x00000004c8087825 */ /* 0x000fe200078e02e8 */
[----:B------:R-:W-:Y:S01]  /*7410*/  LDGSTS.E [R201+0x2de00], desc[UR26][R62.64], !P4 ;  /* 0x2de000003ec97fae */ /* 0x000fe2000e1a101a */
[----:B------:R-:W-:-:S02]  /*7420*/  ISETP.GE.U32.AND P4, PT, R0, 0x7fffff82, PT ;  /* 0x7fffff820000780c */ /* 0x000fc40003f86070 */
[----:B------:R-:W-:Y:S01]  /*7430*/  SEL R0, RZ, 0x4, P3 ;  /* 0x00000004ff007807 */ /* 0x000fe20001800000 */
[----:B------:R-:W-:Y:S01]  /*7440*/  LDGSTS.E [R201+0x2e000], desc[UR26][R34.64], !P6 ;  /* 0x2e00000022c97fae */ /* 0x000fe2000f1a101a */
[----:B------:R-:W-:Y:S01]  /*7450*/  ISETP.GT.AND P3, PT, R252, 0x7f, PT ;  /* 0x0000007ffc00780c */ /* 0x000fe20003f64270 */
[----:B------:R-:W-:Y:S01]  /*7460*/  IMAD.WIDE R32, R200, 0x4, R236 ;  /* 0x00000004c8207825 */ /* 0x000fe200078e02ec */
[----:B------:R-:W4:Y:S01]  /*7470*/  LDC R229, c[0x0][0x3a0] ;  /* 0x0000e800ffe57b82 */ /* 0x000f220000000800 */
[----:B------:R-:W-:Y:S04]  /*7480*/  LDGSTS.E [R201+0x2e200], desc[UR26][R4.64], !P6 ;  /* 0x2e20000004c97fae */ /* 0x000fe8000f1a101a */
[----:B------:R-:W-:Y:S01]  /*7490*/  LDGSTS.E [R201+0x2e400], desc[UR26][R6.64], !P6 ;  /* 0x2e40000006c97fae */ /* 0x000fe2000f1a101a */
[----:B------:R-:W-:-:S03]  /*74a0*/  SEL R0, R0, RZ, P3 ;  /* 0x000000ff00007207 */ /* 0x000fc60001800000 */
[----:B------:R-:W-:Y:S01]  /*74b0*/  LDGSTS.E [R201+0x2e600], desc[UR26][R8.64], !P6 ;  /* 0x2e60000008c97fae */ /* 0x000fe2000f1a101a */
[----:B------:R-:W-:Y:S02]  /*74c0*/  ISETP.GE.U32.AND P6, PT, R3, 0x7fffff81, PT ;  /* 0x7fffff810300780c */ /* 0x000fe40003fc6070 */
[----:B------:R-:W1:Y:S01]  /*74d0*/  LDC R3, c[0x0][0x3a0] ;  /* 0x0000e800ff037b82 */ /* 0x000e620000000800 */
[----:B------:R-:W-:Y:S01]  /*74e0*/  IMAD.WIDE R10, R200, 0x4, R240 ;  /* 0x00000004c80a7825 */ /* 0x000fe200078e02f0 */
[----:B------:R-:W-:Y:S01]  /*74f0*/  ISETP.NE.U32.AND P3, PT, R0, RZ, PT ;  /* 0x000000ff0000720c */ /* 0x000fe20003f65070 */
[----:B------:R-:W-:Y:S02]  /*7500*/  LDGSTS.E [R201+0x2e800], desc[UR26][R32.64], !P2 ;  /* 0x2e80000020c97fae */ /* 0x000fe4000d1a101a */
[----:B------:R-:W-:Y:S02]  /*7510*/  IMAD.WIDE R14, R200, 0x4, R246 ;  /* 0x00000004c80e7825 */ /* 0x000fe400078e02f6 */
[----:B------:R-:W-:Y:S02]  /*7520*/  LDGSTS.E [R201+0x2ea00], desc[UR26][R10.64], !P2 ;  /* 0x2ea000000ac97fae */ /* 0x000fe4000d1a101a */
[----:B------:R-:W-:-:S02]  /*7530*/  VIADD R0, R16, 0xffffff9f ;  /* 0xffffff9f10007836 */ /* 0x000fc40000000000 */
[----:B------:R-:W-:Y:S01]  /*7540*/  LDGSTS.E [R201+0x2ec00], desc[UR26][R12.64], !P2 ;  /* 0x2ec000000cc97fae */ /* 0x000fe2000d1a101a */
[----:B------:R-:W-:-:S03]  /*7550*/  IMAD.WIDE R16, R200, 0x4, R250 ;  /* 0x00000004c8107825 */ /* 0x000fc600078e02fa */
[----:B------:R-:W-:Y:S01]  /*7560*/  LDGSTS.E [R201+0x2ee00], desc[UR26][R14.64], !P2 ;  /* 0x2ee000000ec97fae */ /* 0x000fe2000d1a101a */
[----:B------:R-:W-:Y:S01]  /*7570*/  IMAD.WIDE R18, R200, 0x4, R18 ;  /* 0x00000004c8127825 */ /* 0x000fe200078e0212 */
        /* <DEDUP_REMOVED lines=8> */
[----:B------:R-:W-:Y:S03]  /*7600*/  LDGSTS.E [R201+0x2f600], desc[UR26][R20.64], !P4 ;  /* 0x2f60000014c97fae */ /* 0x000fe6000e1a101a */
[C---:B------:R-:W-:Y:S01]  /*7610*/  IMAD.WIDE R24, R200.reuse, 0x4, R24 ;  /* 0x00000004c8187825 */ /* 0x040fe200078e0218 */
[----:B------:R-:W-:Y:S03]  /*7620*/  LDGSTS.E [R201+0x2f800], desc[UR26][R28.64], !P6 ;  /* 0x2f8000001cc97fae */ /* 0x000fe6000f1a101a */
[----:B------:R-:W-:Y:S01]  /*7630*/  IMAD.WIDE R26, R200, 0x4, R26 ;  /* 0x00000004c81a7825 */ /* 0x000fe200078e021a */
[----:B------:R-:W-:Y:S03]  /*7640*/  LDGSTS.E [R201+0x2fa00], desc[UR26][R22.64], !P6 ;  /* 0x2fa0000016c97fae */ /* 0x000fe6000f1a101a */
[C---:B------:R-:W-:Y:S01]  /*7650*/  IMAD.WIDE R64, R143.reuse, 0x4, R64 ;  /* 0x000000048f407825 */ /* 0x040fe200078e0240 */
[----:B------:R-:W-:Y:S03]  /*7660*/  LDGSTS.E [R201+0x2fc00], desc[UR26][R24.64], !P6 ;  /* 0x2fc0000018c97fae */ /* 0x000fe6000f1a101a */
[C---:B------:R-:W-:Y:S01]  /*7670*/  IMAD.WIDE R54, R143.reuse, 0x4, R54 ;  /* 0x000000048f367825 */ /* 0x040fe200078e0236 */
[----:B------:R-:W-:Y:S03]  /*7680*/  LDGSTS.E [R201+0x2fe00], desc[UR26][R26.64], !P6 ;  /* 0x2fe000001ac97fae */ /* 0x000fe6000f1a101a */
[C---:B------:R-:W-:Y:S01]  /*7690*/  IMAD.WIDE R50, R143.reuse, 0x4, R50 ;  /* 0x000000048f327825 */ /* 0x040fe200078e0232 */
[----:B------:R-:W0:Y:S03]  /*76a0*/  LDGDEPBAR ;  /* 0x00000000000079af */ /* 0x000e260000000000 */
[----:B------:R-:W-:Y:S01]  /*76b0*/  IMAD.WIDE R46, R143, 0x4, R46 ;  /* 0x000000048f2e7825 */ /* 0x000fe200078e022e */
[----:B------:R-:W-:Y:S01]  /*76c0*/  LDGSTS.E [R141+0x44000], desc[UR26][R64.64], P5 ;  /* 0x44000000408d7fae */ /* 0x000fe2000a9a101a */
[----:B------:R-:W-:-:S02]  /*76d0*/  ISETP.GE.U32.AND P4, PT, R0, 0x7fffff7f, PT ;  /* 0x7fffff7f0000780c */ /* 0x000fc40003f86070 */
[----:B------:R-:W-:Y:S01]  /*76e0*/  IMAD.WIDE R250, R143, 0x4, R242 ;  /* 0x000000048ffa7825 */ /* 0x000fe200078e02f2 */
[----:B------:R-:W-:Y:S01]  /*76f0*/  LDGSTS.E [R141+0x44400], desc[UR26][R54.64], P5 ;  /* 0x44400000368d7fae */ /* 0x000fe2000a9a101a */
[----:B-1----:R-:W-:Y:S02]  /*7700*/  IADD3 R0, PT, PT, R3, -0x63, RZ ;  /* 0xffffff9d03007810 */ /* 0x002fe40007ffe0ff */
[C---:B------:R-:W-:Y:S01]  /*7710*/  IMAD.WIDE R246, R143.reuse, 0x4, R206 ;  /* 0x000000048ff67825 */ /* 0x040fe200078e02ce */
[----:B------:R-:W-:Y:S03]  /*7720*/  LDGSTS.E [R141+0x44800], desc[UR26][R50.64], P5 ;  /* 0x44800000328d7fae */ /* 0x000fe6000a9a101a */
[C---:B------:R-:W-:Y:S01]  /*7730*/  IMAD.WIDE R56, R143.reuse, 0x4, R56 ;  /* 0x000000048f387825 */ /* 0x040fe200078e0238 */
[----:B------:R-:W-:Y:S01]  /*7740*/  LDGSTS.E [R141+0x44c00], desc[UR26][R46.64], P5 ;  /* 0x44c000002e8d7fae */ /* 0x000fe2000a9a101a */
[----:B------:R-:W-:Y:S01]  /*7750*/  ISETP.GE.U32.AND P6, PT, R0, 0x7fffff7e, PT ;  /* 0x7fffff7e0000780c */ /* 0x000fe20003fc6070 */
[----:B------:R-:W1:Y:S01]  /*7760*/  LDC R3, c[0x0][0x3a0] ;  /* 0x0000e800ff037b82 */ /* 0x000e620000000800 */
[C---:B------:R-:W-:Y:S01]  /*7770*/  IMAD.WIDE R52, R143.reuse, 0x4, R52 ;  /* 0x000000048f347825 */ /* 0x040fe200078e0234 */
[----:B------:R-:W-:Y:S03]  /*7780*/  LDGSTS.E [R141+0x45000], desc[UR26][R250.64], P5 ;  /* 0x45000000fa8d7fae */ /* 0x000fe6000a9a101a */
[C---:B------:R-:W-:Y:S01]  /*7790*/  IMAD.WIDE R48, R143.reuse, 0x4, R48 ;  /* 0x000000048f307825 */ /* 0x040fe200078e0230 */
[----:B------:R-:W-:Y:S03]  /*77a0*/  LDGSTS.E [R141+0x45400], desc[UR26][R248.64], P5 ;  /* 0x45400000f88d7fae */ /* 0x000fe6000a9a101a */
[C---:B------:R-:W-:Y:S01]  /*77b0*/  IMAD.WIDE R44, R143.reuse, 0x4, R44 ;  /* 0x000000048f2c7825 */ /* 0x040fe200078e022c */
[----:B------:R-:W-:Y:S03]  /*77c0*/  LDGSTS.E [R141+0x45800], desc[UR26][R246.64], P5 ;  /* 0x45800000f68d7fae */ /* 0x000fe6000a9a101a */
[----:B------:R-:W-:Y:S01]  /*77d0*/  VIADD R0, R40, 0xffffff9c ;  /* 0xffffff9c28007836 */ /* 0x000fe20000000000 */
        /* <DEDUP_REMOVED lines=8> */
[----:B------:R-:W-:Y:S04]  /*7860*/  LDGSTS.E [R136+0x44e00], desc[UR26][R44.64], P5 ;  /* 0x44e000002c887fae */ /* 0x000fe8000a9a101a */
[----:B------:R-:W-:Y:S04]  /*7870*/  LDGSTS.E [R136+0x45200], desc[UR26][R42.64], P5 ;  /* 0x452000002a887fae */ /* 0x000fe8000a9a101a */
[----:B------:R-:W-:Y:S04]  /*7880*/  LDGSTS.E [R136+0x45600], desc[UR26][R40.64], P5 ;  /* 0x4560000028887fae */ /* 0x000fe8000a9a101a */
[----:B------:R-:W-:Y:S04]  /*7890*/  LDGSTS.E [R136+0x45a00], desc[UR26][R38.64], P5 ;  /* 0x45a0000026887fae */ /* 0x000fe8000a9a101a */
[----:B------:R-:W-:Y:S04]  /*78a0*/  LDGSTS.E [R136+0x45e00], desc[UR26][R36.64], P5 ;  /* 0x45e0000024887fae */ /* 0x000fe8000a9a101a */
[----:B------:R-:W0:Y:S01]  /*78b0*/  LDGDEPBAR ;  /* 0x00000000000079af */ /* 0x000e220000000000 */
[C---:B--2---:R-:W-:Y:S01]  /*78c0*/  IMAD.WIDE R202, R200.reuse, 0x4, R202 ;  /* 0x00000004c8ca7825 */ /* 0x044fe200078e02ca */
[----:B------:R-:W-:Y:S03]  /*78d0*/  BAR.SYNC.DEFER_BLOCKING 0x0 ;  /* 0x0000000000007b1d */ /* 0x000fe60000010000 */
[----:B---3--:R-:W-:-:S04]  /*78e0*/  IMAD.WIDE R94, R200, 0x4, R92 ;  /* 0x00000004c85e7825 */ /* 0x008fc800078e025c */
[C---:B------:R-:W-:Y:S01]  /*78f0*/  IMAD.WIDE R92, R200.reuse, 0x4, R90 ;  /* 0x00000004c85c7825 */ /* 0x040fe200078e025a */
[----:B------:R-:W2:Y:S03]  /*7900*/  LDL.LU.64 R238, [R1+0x160] ;  /* 0x0001600001ee7983 */ /* 0x000ea60000300a00 */
[C---:B------:R-:W-:Y:S01]  /*7910*/  IMAD.WIDE R90, R200.reuse, 0x4, R226 ;  /* 0x00000004c85a7825 */ /* 0x040fe200078e02e2 */
[----:B------:R-:W3:Y:S04]  /*7920*/  LDL.LU.64 R242, [R1+0x158] ;  /* 0x0001580001f27983 */ /* 0x000ee80000300a00 */
[----:B------:R-:W4:Y:S04]  /*7930*/  LDL.LU.64 R206, [R1+0x150] ;  /* 0x0001500001ce7983 */ /* 0x000f280000300a00 */
[----:B------:R-:W4:Y:S01]  /*7940*/  LDL.LU.64 R204, [R1+0x148] ;  /* 0x0001480001cc7983 */ /* 0x000f220000300a00 */
[----:B------:R-:W-:-:S03]  /*7950*/  IMAD.WIDE R234, R200, 0x4, R234 ;  /* 0x00000004c8ea7825 */ /* 0x000fc600078e02ea */
[----:B------:R1:W-:Y:S04]  /*7960*/  STL.64 [R1+0x90], R202 ;  /* 0x000090ca01007387 */ /* 0x0003e80000100a00 */
[----:B------:R1:W-:Y:S01]  /*7970*/  STL.64 [R1+0x98], R94 ;  /* 0x0000985e01007387 */ /* 0x0003e20000100a00 */
[----:B------:R-:W-:-:S03]  /*7980*/  IMAD.WIDE R232, R200, 0x4, R230 ;  /* 0x00000004c8e87825 */ /* 0x000fc600078e02e6 */
[----:B------:R1:W-:Y:S01]  /*7990*/  STL.64 [R1+0xa0], R92 ;  /* 0x0000a05c01007387 */ /* 0x0003e20000100a00 */
[----:B------:R-:W-:-:S03]  /*79a0*/  IMAD.WIDE R230, R200, 0x4, R138 ;  /* 0x00000004c8e67825 */ /* 0x000fc600078e028a */
[----:B------:R-:W-:Y:S01]  /*79b0*/  @!PT LDS RZ, [RZ] ;  /* 0x00000000fffff984 */ /* 0x000fe20000000800 */
[----:B------:R-:W-:Y:S01]  /*79c0*/  @!PT LDS RZ, [RZ] ;  /* 0x00000000fffff984 */ /* 0x000fe20000000800 */
[----:B------:R-:W-:Y:S01]  /*79d0*/  @!PT LDS RZ, [RZ] ;  /* 0x00000000fffff984 */ /* 0x000fe20000000800 */
[----:B------:R-:W-:Y:S04]  /*79e0*/  LDGSTS.E [R201+0x30000], desc[UR26][R202.64], !P2 ;  /* 0x30000000cac97fae */ /* 0x000fe8000d1a101a */
[----:B------:R1:W-:Y:S04]  /*79f0*/  STL.64 [R1+0x190], R90 ;  /* 0x0001905a01007387 */ /* 0x0003e80000100a00 */
[----:B------:R-:W-:Y:S04]  /*7a00*/  LDGSTS.E [R201+0x30200], desc[UR26][R94.64], !P2 ;  /* 0x302000005ec97fae */ /* 0x000fe8000d1a101a */
[----:B-1----:R-:W4:Y:S04]  /*7a10*/  LDL.LU.64 R202, [R1+0x140] ;  /* 0x0001400001ca7983 */ /* 0x002f280000300a00 */
[----:B------:R-:W4:Y:S04]  /*7a20*/  LDL.LU.64 R138, [R1+0x138] ;  /* 0x00013800018a7983 */ /* 0x000f280000300a00 */
[----:B------:R-:W-:Y:S04]  /*7a30*/  STL.64 [R1+0x1a0], R234 ;  /* 0x0001a0ea01007387 */ /* 0x000fe80000100a00 */
[----:B------:R-:W4:Y:S04]  /*7a40*/  LDL.LU.64 R94, [R1+0x130] ;  /* 0x00013000015e7983 */ /* 0x000f280000300a00 */
[----:B------:R-:W-:Y:S04]  /*7a50*/  LDGSTS.E [R201+0x30400], desc[UR26][R92.64], !P2 ;  /* 0x304000005cc97fae */ /* 0x000fe8000d1a101a */
[----:B------:R3:W-:Y:S04]  /*7a60*/  STL.64 [R1+0x4e0], R232 ;  /* 0x0004e0e801007387 */ /* 0x0007e80000100a00 */
[----:B------:R-:W-:Y:S04]  /*7a70*/  LDGSTS.E [R201+0x30600], desc[UR26][R90.64], !P2 ;  /* 0x306000005ac97fae */ /* 0x000fe8000d1a101a */
[----:B------:R-:W4:Y:S04]  /*7a80*/  LDL.LU.64 R92, [R1+0x128] ;  /* 0x00012800015c7983 */ /* 0x000f280000300a00 */
[----:B------:R-:W-:Y:S04]  /*7a90*/  STL.64 [R1+0x4d8], R230 ;  /* 0x0004d8e601007387 */ /* 0x000fe80000100a00 */
[----:B------:R-:W4:Y:S04]  /*7aa0*/  LDL.LU.64 R90, [R1+0x120] ;  /* 0x00012000015a7983 */ /* 0x000f280000300a00 */
[----:B------:R-:W-:Y:S04]  /*7ab0*/  LDGSTS.E [R201+0x30800], desc[UR26][R234.64], !P4 ;  /* 0x30800000eac97fae */ /* 0x000fe8000e1a101a */
[----:B------:R3:W-:Y:S04]  /*7ac0*/  LDGSTS.E [R201+0x30a00], desc[UR26][R232.64], !P4 ;  /* 0x30a00000e8c97fae */ /* 0x0007e8000e1a101a */
[----:B------:R-:W-:Y:S01]  /*7ad0*/  LDGSTS.E [R201+0x30c00], desc[UR26][R230.64], !P4 ;  /* 0x30c00000e6c97fae */ /* 0x000fe2000e1a101a */
[----:B------:R-:W-:Y:S01]  /*7ae0*/  ISETP.GE.U32.AND P5, PT, R0, 0x7fffff7d, PT ;  /* 0x7fffff7d0000780c */ /* 0x000fe20003fa6070 */
[----:B--2---:R-:W-:-:S04]  /*7af0*/  IMAD.WIDE R226, R200, 0x4, R238 ;  /* 0x00000004c8e27825 */ /* 0x004fc800078e02ee */
[C---:B---3--:R-:W-:Y:S01]  /*7b00*/  IMAD.WIDE R232, R200.reuse, 0x4, R242 ;  /* 0x00000004c8e87825 */ /* 0x048fe200078e02f2 */
[----:B------:R1:W-:Y:S03]  /*7b10*/  STL.64 [R1+0x4d0], R226 ;  /* 0x0004d0e201007387 */ /* 0x0003e60000100a00 */
[C---:B----4-:R-:W-:Y:S01]  /*7b20*/  IMAD.WIDE R206, R200.reuse, 0x4, R206 ;  /* 0x00000004c8ce7825 */ /* 0x050fe200078e02ce */
[----:B------:R2:W-:Y:S03]  /*7b30*/  LDGSTS.E [R201+0x30e00], desc[UR26][R226.64], !P4 ;  /* 0x30e00000e2c97fae */ /* 0x0005e6000e1a101a */
[C---:B------:R-:W-:Y:S01]  /*7b40*/  IMAD.WIDE R204, R200.reuse, 0x4, R204 ;  /* 0x00000004c8cc7825 */ /* 0x040fe200078e02cc */
[----:B------:R-:W-:Y:S04]  /*7b50*/  LDGSTS.E [R201+0x31000], desc[UR26][R232.64], !P6 ;  /* 0x31000000e8c97fae */ /* 0x000fe8000f1a101a */
[----:B------:R-:W-:Y:S04]  /*7b60*/  LDGSTS.E [R201+0x31200], desc[UR26][R206.64], !P6 ;  /* 0x31200000cec97fae */ /* 0x000fe8000f1a101a */
[----:B-1----:R-:W2:Y:S04]  /*7b70*/  LDL.LU.64 R226, [R1+0x118] ;  /* 0x0001180001e27983 */ /* 0x002ea80000300a00 */
[----:B------:R-:W-:Y:S04]  /*7b80*/  STL.64 [R1+0x1a8], R232 ;  /* 0x0001a8e801007387 */ /* 0x000fe80000100a00 */
[----:B------:R-:W3:Y:S04]  /*7b90*/  LDL.LU.64 R230, [R1+0x110] ;  /* 0x0001100001e67983 */ /* 0x000ee80000300a00 */
[----:B------:R-:W-:Y:S04]  /*7ba0*/  STL.64 [R1+0x4c8], R206 ;  /* 0x0004c8ce01007387 */ /* 0x000fe80000100a00 */
[----:B------:R-:W4:Y:S01]  /*7bb0*/  LDL.LU.64 R234, [R1+0x108] ;  /* 0x0001080001ea7983 */ /* 0x000f220000300a00 */
[----:B------:R-:W-:-:S03]  /*7bc0*/  IMAD.WIDE R202, R200, 0x4, R202 ;  /* 0x00000004c8ca7825 */ /* 0x000fc600078e02ca */
[----:B------:R-:W-:Y:S04]  /*7bd0*/  STL.64 [R1+0x4c0], R204 ;  /* 0x0004c0cc01007387 */ /* 0x000fe80000100a00 */
[----:B------:R-:W4:Y:S01]  /*7be0*/  LDL.LU.64 R238, [R1+0x100] ;  /* 0x0001000001ee7983 */ /* 0x000f220000300a00 */
[----:B------:R-:W-:-:S03]  /*7bf0*/  IMAD.WIDE R138, R200, 0x4, R138 ;  /* 0x00000004c88a7825 */ /* 0x000fc600078e028a */
[----:B------:R1:W-:Y:S01]  /*7c00*/  STL.64 [R1+0x4b8], R202 ;  /* 0x0004b8ca01007387 */ /* 0x0003e20000100a00 */
[----:B------:R-:W-:-:S03]  /*7c10*/  IMAD.WIDE R94, R200, 0x4, R94 ;  /* 0x00000004c85e7825 */ /* 0x000fc600078e025e */
[----:B------:R-:W-:Y:S04]  /*7c20*/  LDGSTS.E [R201+0x31400], desc[UR26][R204.64], !P6 ;  /* 0x31400000ccc97fae */ /* 0x000fe8000f1a101a */
[----:B------:R1:W-:Y:S04]  /*7c30*/  LDGSTS.E [R201+0x31600], desc[UR26][R202.64], !P6 ;  /* 0x31600000cac97fae */ /* 0x0003e8000f1a101a */
[----:B------:R-:W4:Y:S04]  /*7c40*/  LDL.LU.64 R242, [R1+0xf8] ;  /* 0x0000f80001f27983 */ /* 0x000f280000300a00 */
[----:B------:R2:W-:Y:S01]  /*7c50*/  LDGSTS.E [R201+0x31800], desc[UR26][R138.64], !P5 ;  /* 0x318000008ac97fae */ /* 0x0005e2000e9a101a */
[----:B------:R-:W-:-:S03]  /*7c60*/  IMAD.WIDE R92, R200, 0x4, R92 ;  /* 0x00000004c85c7825 */ /* 0x000fc600078e025c */
[----:B-1----:R-:W4:Y:S04]  /*7c70*/  LDL.LU.64 R202, [R1+0xf0] ;  /* 0x0000f00001ca7983 */ /* 0x002f280000300a00 */
[----:B------:R-:W4:Y:S01]  /*7c80*/  LDL.LU.64 R204, [R1+0xe8] ;  /* 0x0000e80001cc7983 */ /* 0x000f220000300a00 */
[----:B------:R-:W-:-:S03]  /*7c90*/  IMAD.WIDE R90, R200, 0x4, R90 ;  /* 0x00000004c85a7825 */ /* 0x000fc600078e025a */
[----:B------:R-:W4:Y:S04]  /*7ca0*/  LDL.LU.64 R206, [R1+0xe0] ;  /* 0x0000e00001ce7983 */ /* 0x000f280000300a00 */
[----:B------:R1:W-:Y:S04]  /*7cb0*/  STL.64 [R1+0x228], R138 ;  /* 0x0002288a01007387 */ /* 0x0003e80000100a00 */
[----:B------:R1:W-:Y:S04]  /*7cc0*/  STL.64 [R1+0x4b0], R94 ;  /* 0x0004b05e01007387 */ /* 0x0003e80000100a00 */
[----:B------:R1:W-:Y:S04]  /*7cd0*/  STL.64 [R1+0x4a8], R92 ;  /* 0x0004a85c01007387 */ /* 0x0003e80000100a00 */
[----:B-1----:R-:W4:Y:S04]  /*7ce0*/  LDL.LU.64 R138, [R1+0xd8] ;  /* 0x0000d800018a7983 */ /* 0x002f280000300a00 */
[----:B------:R1:W-:Y:S04]  /*7cf0*/  STL.64 [R1+0x4a0], R90 ;  /* 0x0004a05a01007387 */ /* 0x0003e80000100a00 */
[----:B------:R-:W4:Y:S01]  /*7d00*/  LDL.LU.64 R240, [R1+0xd0] ;  /* 0x0000d00001f07983 */ /* 0x000f220000300a00 */
[----:B------:R-:W-:-:S02]  /*7d10*/  VIADD R0, R228, 0xffffff9b ;  /* 0xffffff9be4007836 */ /* 0x000fc40000000000 */
[----:B------:R-:W2:Y:S01]  /*7d20*/  LDC R228, c[0x0][0x3a0] ;  /* 0x0000e800ffe47b82 */ /* 0x000ea20000000800 */
[----:B------:R-:W4:Y:S02]  /*7d30*/  LDL.LU.64 R236, [R1+0xc8] ;  /* 0x0000c80001ec7983 */ /* 0x000f240000300a00 */
[----:B------:R-:W-:Y:S01]  /*7d40*/  ISETP.GE.U32.AND P2, PT, R0, 0x7fffff7c, PT ;  /* 0x7fffff7c0000780c */ /* 0x000fe20003f46070 */
[----:B------:R-:W-:Y:S01]  /*7d50*/  VIADD R0, R229, 0xffffff9a ;  /* 0xffffff9ae5007836 */ /* 0x000fe20000000000 */
[----:B------:R-:W4:Y:S03]  /*7d60*/  LDL.LU.64 R232, [R1+0xc0] ;  /* 0x0000c00001e87983 */ /* 0x000f260000300a00 */
[----:B------:R-:W2:Y:S01]  /*7d70*/  LDC R229, c[0x0][0x3a0] ;  /* 0x0000e800ffe57b82 */ /* 0x000ea20000000800 */
[----:B------:R-:W-:Y:S01]  /*7d80*/  ISETP.GE.U32.AND P4, PT, R0, 0x7fffff7b, PT ;  /* 0x7fffff7b0000780c */ /* 0x000fe20003f86070 */
[----:B------:R-:W-:Y:S01]  /*7d90*/  LDGSTS.E [R201+0x31a00], desc[UR26][R94.64], !P5 ;  /* 0x31a000005ec97fae */ /* 0x000fe2000e9a101a */
[----:B------:R-:W-:-:S03]  /*7da0*/  IADD3 R0, PT, PT, R3, -0x67, RZ ;  /* 0xffffff9903007810 */ /* 0x000fc60007ffe0ff */
[----:B------:R-:W-:Y:S02]  /*7db0*/  LDGSTS.E [R201+0x31c00], desc[UR26][R92.64], !P5 ;  /* 0x31c000005cc97fae */ /* 0x000fe4000e9a101a */
[----:B------:R-:W2:Y:S02]  /*7dc0*/  LDC R3, c[0x0][0x3a0] ;  /* 0x0000e800ff037b82 */ /* 0x000ea40000000800 */
[----:B------:R1:W-:Y:S04]  /*7dd0*/  LDGSTS.E [R201+0x31e00], desc[UR26][R90.64], !P5 ;  /* 0x31e000005ac97fae */ /* 0x0003e8000e9a101a */
[----:B------:R-:W4:Y:S04]  /*7de0*/  LDL.LU.64 R94, [R1+0x628] ;  /* 0x00062800015e7983 */ /* 0x000f280000300a00 */
[----:B------:R-:W4:Y:S04]  /*7df0*/  LDL.LU.64 R92, [R1+0x620] ;  /* 0x00062000015c7983 */ /* 0x000f280000300a00 */
[----:B-1----:R-:W4:Y:S01]  /*7e00*/  LDL.LU.64 R90, [R1+0x618] ;  /* 0x00061800015a7983 */ /* 0x002f220000300a00 */
[----:B------:R-:W-:Y:S01]  /*7e10*/  ISETP.GE.U32.AND P6, PT, R0, 0x7fffff7a, PT ;  /* 0x7fffff7a0000780c */ /* 0x000fe20003fc6070 */
[----:B--2---:R-:W-:-:S04]  /*7e20*/  IMAD.WIDE R226, R200, 0x4, R226 ;  /* 0x00000004c8e27825 */ /* 0x004fc800078e02e2 */
[C---:B---3--:R-:W-:Y:S01]  /*7e30*/  IMAD.WIDE R230, R200.reuse, 0x4, R230 ;  /* 0x00000004c8e67825 */ /* 0x048fe200078e02e6 */
[----:B------:R1:W-:Y:S04]  /*7e40*/  STL.64 [R1+0x230], R226 ;  /* 0x000230e201007387 */ /* 0x0003e80000100a00 */
[----:B------:R2:W-:Y:S01]  /*7e50*/  STL.64 [R1+0x498], R230 ;  /* 0x000498e601007387 */ /* 0x0005e20000100a00 */
[----:B----4-:R-:W-:-:S03]  /*7e60*/  IMAD.WIDE R234, R200, 0x4, R234 ;  /* 0x00000004c8ea7825 */ /* 0x010fc600078e02ea */
[----:B------:R3:W-:Y:S04]  /*7e70*/  LDGSTS.E [R201+0x32000], desc[UR26][R226.64], !P2 ;  /* 0x32000000e2c97fae */ /* 0x0007e8000d1a101a */
[----:B------:R4:W-:Y:S01]  /*7e80*/  LDGSTS.E [R201+0x32200], desc[UR26][R230.64], !P2 ;  /* 0x32200000e6c97fae */ /* 0x0009e2000d1a101a */
[----:B------:R-:W-:-:S03]  /*7e90*/  IMAD.WIDE R238, R200, 0x4, R238 ;  /* 0x00000004c8ee7825 */ /* 0x000fc600078e02ee */
[----:B------:R-:W-:Y:S04]  /*7ea0*/  LDGSTS.E [R201+0x32400], desc[UR26][R234.64], !P2 ;  /* 0x32400000eac97fae */ /* 0x000fe8000d1a101a */
[----:B-1----:R-:W3:Y:S04]  /*7eb0*/  LDL.LU.64 R226, [R1+0x610] ;  /* 0x0006100001e27983 */ /* 0x002ee80000300a00 */
[----:B------:R1:W-:Y:S04]  /*7ec0*/  STL.64 [R1+0x490], R234 ;  /* 0x000490ea01007387 */ /* 0x0003e80000100a00 */
[----:B--2---:R-:W4:Y:S01]  /*7ed0*/  LDL.LU.64 R230, [R1+0x608] ;  /* 0x0006080001e67983 */ /* 0x004f220000300a00 */
[----:B------:R-:W-:-:S03]  /*7ee0*/  IMAD.WIDE R242, R200, 0x4, R242 ;  /* 0x00000004c8f27825 */ /* 0x000fc600078e02f2 */
[----:B------:R2:W-:Y:S04]  /*7ef0*/  STL.64 [R1+0x488], R238 ;  /* 0x000488ee01007387 */ /* 0x0005e80000100a00 */
[----:B-1----:R-:W4:Y:S01]  /*7f00*/  LDL.LU.64 R234, [R1+0x600] ;  /* 0x0006000001ea7983 */ /* 0x002f220000300a00 */
[----:B------:R-:W-:-:S03]  /*7f10*/  IMAD.WIDE R202, R200, 0x4, R202 ;  /* 0x00000004c8ca7825 */ /* 0x000fc600078e02ca */
[----:B------:R-:W-:Y:S01]  /*7f20*/  LDGSTS.E [R201+0x32600], desc[UR26][R238.64], !P2 ;  /* 0x32600000eec97fae */ /* 0x000fe2000d1a101a */
[----:B------:R-:W-:-:S03]  /*7f30*/  IMAD.WIDE R204, R200, 0x4, R204 ;  /* 0x00000004c8cc7825 */ /* 0x000fc600078e02cc */
[----:B------:R-:W-:Y:S01]  /*7f40*/  LDGSTS.E [R201+0x32800], desc[UR26][R242.64], !P4 ;  /* 0x32800000f2c97fae */ /* 0x000fe2000e1a101a */
[----:B------:R-:W-:-:S03]  /*7f50*/  IMAD.WIDE R206, R200, 0x4, R206 ;  /* 0x00000004c8ce7825 */ /* 0x000fc600078e02ce */
[----:B------:R-:W-:Y:S04]  /*7f60*/  LDGSTS.E [R201+0x32a00], desc[UR26][R202.64], !P4 ;  /* 0x32a00000cac97fae */ /* 0x000fe8000e1a101a */
[----:B--2---:R-:W2:Y:S04]  /*7f70*/  LDL.LU.64 R238, [R1+0x5f8] ;  /* 0x0005f80001ee7983 */ /* 0x004ea80000300a00 */
[----:B------:R1:W-:Y:S04]  /*7f80*/  STL.64 [R1+0x238], R242 ;  /* 0x000238f201007387 */ /* 0x0003e80000100a00 */
[----:B------:R1:W-:Y:S01]  /*7f90*/  STL.64 [R1+0x480], R202 ;  /* 0x000480ca01007387 */ /* 0x0003e20000100a00 */
[----:B------:R-:W-:-:S03]  /*7fa0*/  IMAD.WIDE R138, R200, 0x4, R138 ;  /* 0x00000004c88a7825 */ /* 0x000fc600078e028a */
[----:B------:R-:W-:Y:S04]  /*7fb0*/  LDGSTS.E [R201+0x32c00], desc[UR26][R204.64], !P4 ;  /* 0x32c00000ccc97fae */ /* 0x000fe8000e1a101a */
[----:B-1----:R-:W2:Y:S01]  /*7fc0*/  LDL.LU.64 R242, [R1+0x5f0] ;  /* 0x0005f00001f27983 */ /* 0x002ea20000300a00 */
[----:B------:R-:W-:-:S03]  /*7fd0*/  IMAD.WIDE R240, R200, 0x4, R240 ;  /* 0x00000004c8f07825 */ /* 0x000fc600078e02f0 */
[----:B------:R1:W-:Y:S04]  /*7fe0*/  STL.64 [R1+0x478], R204 ;  /* 0x000478cc01007387 */ /* 0x0003e80000100a00 */
[----:B------:R-:W2:Y:S04]  /*7ff0*/  LDL.LU.64 R202, [R1+0x5e8] ;  /* 0x0005e80001ca7983 */ /* 0x000ea80000300a00 */
[----:B------:R1:W-:Y:S04]  /*8000*/  STL.64 [R1+0x470], R206 ;  /* 0x000470ce01007387 */ /* 0x0003e80000100a00 */
[----:B-1----:R-:W2:Y:S04]  /*8010*/  LDL.LU.64 R204, [R1+0x5e0] ;  /* 0x0005e00001cc7983 */ /* 0x002ea80000300a00 */
[----:B------:R-:W-:Y:S04]  /*8020*/  LDGSTS.E [R201+0x32e00], desc[UR26][R206.64], !P4 ;  /* 0x32e00000cec97fae */ /* 0x000fe8000e1a101a */
[----:B------:R-:W-:Y:S01]  /*8030*/  LDGSTS.E [R201+0x33000], desc[UR26][R138.64], !P6 ;  /* 0x330000008ac97fae */ /* 0x000fe2000f1a101a */
[----:B------:R-:W-:-:S02]  /*8040*/  VIADD R0, R228, 0xffffff98 ;  /* 0xffffff98e4007836 */ /* 0x000fc40000000000 */
[----:B------:R-:W1:Y:S01]  /*8050*/  LDC R228, c[0x0][0x3a0] ;  /* 0x0000e800ffe47b82 */ /* 0x000e620000000800 */
[----:B------:R-:W-:Y:S01]  /*8060*/  IMAD.WIDE R236, R200, 0x4, R236 ;  /* 0x00000004c8ec7825 */ /* 0x000fe200078e02ec */
[----:B------:R-:W-:Y:S04]  /*8070*/  LDGSTS.E [R201+0x33200], desc[UR26][R240.64], !P6 ;  /* 0x33200000f0c97fae */ /* 0x000fe8000f1a101a */
[----:B------:R-:W2:Y:S04]  /*8080*/  LDL.LU.64 R206, [R1+0x5d8] ;  /* 0x0005d80001ce7983 */ /* 0x000ea80000300a00 */
[----:B------:R1:W-:Y:S04]  /*8090*/  STL.64 [R1+0x220], R138 ;  /* 0x0002208a01007387 */ /* 0x0003e80000100a00 */
[----:B------:R-:W-:Y:S01]  /*80a0*/  STL.64 [R1+0x468], R240 ;  /* 0x000468f001007387 */ /* 0x000fe20000100a00 */
[----:B------:R-:W-:Y:S01]  /*80b0*/  ISETP.GE.U32.AND P5, PT, R0, 0x7fffff79, PT ;  /* 0x7fffff790000780c */ /* 0x000fe20003fa6070 */
[----:B------:R-:W-:-:S02]  /*80c0*/  IMAD.WIDE R232, R200, 0x4, R232 ;  /* 0x00000004c8e87825 */ /* 0x000fc400078e02e8 */
[----:B------:R-:W-:Y:S04]  /*80d0*/  LDGSTS.E [R201+0x33400], desc[UR26][R236.64], !P6 ;  /* 0x33400000ecc97fae */ /* 0x000fe8000f1a101a */
[----:B-1----:R-:W2:Y:S01]  /*80e0*/  LDL.LU.64 R138, [R1+0x5d0] ;  /* 0x0005d000018a7983 */ /* 0x002ea20000300a00 */
[----:B------:R-:W-:Y:S02]  /*80f0*/  VIADD R0, R229, 0xffffff97 ;  /* 0xffffff97e5007836 */ /* 0x000fe40000000000 */
[----:B------:R-:W1:Y:S01]  /*8100*/  LDC R229, c[0x0][0x3a0] ;  /* 0x0000e800ffe57b82 */ /* 0x000e620000000800 */
[----:B------:R2:W-:Y:S02]  /*8110*/  LDGSTS.E [R201+0x33600], desc[UR26][R232.64], !P6 ;  /* 0x33600000e8c97fae */ /* 0x0005e4000f1a101a */
[----:B------:R-:W-:Y:S01]  /*8120*/  ISETP.GE.U32.AND P2, PT, R0, 0x7fffff78, PT ;  /* 0x7fffff780000780c */ /* 0x000fe20003f46070 */
[----:B------:R-:W-:-:S04]  /*8130*/  VIADD R0, R3, 0xffffff96 ;  /* 0xffffff9603007836 */ /* 0x000fc80000000000 */
[----:B------:R-:W2:Y:S01]  /*8140*/  LDC R3, c[0x0][0x3a0] ;  /* 0x0000e800ff037b82 */ /* 0x000ea20000000800 */
[----:B------:R-:W-:Y:S01]  /*8150*/  ISETP.GE.U32.AND P4, PT, R0, 0x7fffff77, PT ;  /* 0x7fffff770000780c */ /* 0x000fe20003f86070 */
[----:B------:R-:W-:Y:S01]  /*8160*/  STL.64 [R1+0x460], R236 ;  /* 0x000460ec01007387 */ /* 0x000fe20000100a00 */
[----:B------:R-:W-:-:S03]  /*8170*/  IADD3 R0, PT, PT, R228, -0x6b, RZ ;  /* 0xffffff95e4007810 */ /* 0x000fc60007ffe0ff */
[----:B------:R2:W-:Y:S02]  /*8180*/  STL.64 [R1+0x458], R232 ;  /* 0x000458e801007387 */ /* 0x0005e40000100a00 */
[----:B------:R-:W2:Y:S01]  /*8190*/  LDC R228, c[0x0][0x3a0] ;  /* 0x0000e800ffe47b82 */ /* 0x000ea20000000800 */
[----:B------:R-:W-:Y:S01]  /*81a0*/  ISETP.GE.U32.AND P6, PT, R0, 0x7fffff76, PT ;  /* 0x7fffff760000780c */ /* 0x000fe20003fc6070 */
[----:B-1----:R-:W-:-:S06]  /*81b0*/  VIADD R0, R229, 0xffffff94 ;  /* 0xffffff94e5007836 */ /* 0x002fcc0000000000 */
[----:B------:R-:W1:Y:S01]  /*81c0*/  LDC R229, c[0x0][0x3a0] ;  /* 0x0000e800ffe57b82 */ /* 0x000e620000000800 */
[----:B------:R-:W-:-:S04]  /*81d0*/  IMAD.WIDE R90, R200, 0x4, R90 ;  /* 0x00000004c85a7825 */ /* 0x000fc800078e025a */
        /* <DEDUP_REMOVED lines=9> */
[----:B---3--:R-:W-:-:S04]  /*8270*/  IMAD.WIDE R226, R200, 0x4, R226 ;  /* 0x00000004c8e27825 */ /* 0x008fc800078e02e2 */
[----:B----4-:R-:W-:-:S04]  /*8280*/  IMAD.WIDE R230, R200, 0x4, R230 ;  /* 0x00000004c8e67825 */ /* 0x010fc800078e02e6 */
[----:B--2---:R-:W-:-:S04]  /*8290*/  IMAD.WIDE R232, R200, 0x4, R202 ;  /* 0x00000004c8e87825 */ /* 0x004fc800078e02ca */
[----:B------:R-:W-:-:S04]  /*82a0*/  IMAD.WIDE R236, R200, 0x4, R204 ;  /* 0x00000004c8ec7825 */ /* 0x000fc800078e02cc */
[C---:B------:R-:W-:Y:S02]  /*82b0*/  IMAD.WIDE R240, R200.reuse, 0x4, R206 ;  /* 0x00000004c8f07825 */ /* 0x040fe400078e02ce */
[----:B------:R-:W5:Y:S04]  /*82c0*/  LDL.LU.64 R206, [R1+0x5c8] ;  /* 0x0005c80001ce7983 */ /* 0x000f680000300a00 */
[----:B------:R-:W5:Y:S04]  /*82d0*/  LDL.LU.64 R204, [R1+0x5c0] ;  /* 0x0005c00001cc7983 */ /* 0x000f680000300a00 */
[----:B------:R-:W5:Y:S01]  /*82e0*/  LDL.LU.64 R202, [R1+0x5b8] ;  /* 0x0005b80001ca7983 */ /* 0x000f620000300a00 */
[----:B------:R-:W-:-:S05]  /*82f0*/  IMAD.WIDE R138, R200, 0x4, R138 ;  /* 0x00000004c88a7825 */ /* 0x000fca00078e028a */
[----:B------:R2:W-:Y:S04]  /*8300*/  STL.64 [R1+0x1b8], R138 ;  /* 0x0001b88a01007387 */ /* 0x0005e80000100a00 */
[----:B------:R3:W-:Y:S04]  /*8310*/  STL.64 [R1+0x450], R240 ;  /* 0x000450f001007387 */ /* 0x0007e80000100a00 */
[----:B------:R-:W-:Y:S04]  /*8320*/  LDGSTS.E [R201+0x33800], desc[UR26][R138.64], !P5 ;  /* 0x338000008ac97fae */ /* 0x000fe8000e9a101a */
[----:B------:R3:W-:Y:S04]  /*8330*/  LDGSTS.E [R201+0x33a00], desc[UR26][R240.64], !P5 ;  /* 0x33a00000f0c97fae */ /* 0x0007e8000e9a101a */
[----:B------:R4:W-:Y:S04]  /*8340*/  LDGSTS.E [R201+0x33c00], desc[UR26][R236.64], !P5 ;  /* 0x33c00000ecc97fae */ /* 0x0009e8000e9a101a */
[----:B--2---:R-:W5:Y:S04]  /*8350*/  LDL.LU.64 R138, [R1+0x5b0] ;  /* 0x0005b000018a7983 */ /* 0x004f680000300a00 */
[----:B------:R4:W-:Y:S01]  /*8360*/  STL.64 [R1+0x448], R236 ;  /* 0x000448ec01007387 */ /* 0x0009e20000100a00 */
[----:B---3--:R-:W-:-:S03]  /*8370*/  IMAD.WIDE R240, R200, 0x4, R242 ;  /* 0x00000004c8f07825 */ /* 0x008fc600078e02f2 */
[----:B------:R2:W-:Y:S04]  /*8380*/  STL.64 [R1+0x440], R232 ;  /* 0x000440e801007387 */ /* 0x0005e80000100a00 */
[----:B------:R2:W-:Y:S01]  /*8390*/  LDGSTS.E [R201+0x33e00], desc[UR26][R232.64], !P5 ;  /* 0x33e00000e8c97fae */ /* 0x0005e2000e9a101a */
[----:B------:R-:W-:Y:S01]  /*83a0*/  ISETP.GE.U32.AND P5, PT, R0, 0x7fffff75, PT ;  /* 0x7fffff750000780c */ /* 0x000fe20003fa6070 */
[----:B----4-:R-:W-:Y:S02]  /*83b0*/  IMAD.WIDE R236, R200, 0x4, R238 ;  /* 0x00000004c8ec7825 */ /* 0x010fe400078e02ee */
[----:B------:R-:W-:Y:S02]  /*83c0*/  STL.64 [R1+0x1b0], R240 ;  /* 0x0001b0f001007387 */ /* 0x000fe40000100a00 */
[----:B------:R-:W-:-:S02]  /*83d0*/  VIADD R0, R3, 0xffffff93 ;  /* 0xffffff9303007836 */ /* 0x000fc40000000000 */
[----:B------:R-:W-:Y:S01]  /*83e0*/  LDGSTS.E [R201+0x34000], desc[UR26][R240.64], !P2 ;  /* 0x34000000f0c97fae */ /* 0x000fe2000d1a101a */
[----:B------:R-:W3:Y:S01]  /*83f0*/  LDC R3, c[0x0][0x3a0] ;  /* 0x0000e800ff037b82 */ /* 0x000ee20000000800 */
[----:B--2---:R-:W-:Y:S02]  /*8400*/  IMAD.WIDE R232, R200, 0x4, R234 ;  /* 0x00000004c8e87825 */ /* 0x004fe400078e02ea */
[----:B------:R-:W-:Y:S04]  /*8410*/  STL.64 [R1+0x438], R236 ;  /* 0x000438ec01007387 */ /* 0x000fe80000100a00 */
[----:B------:R-:W-:Y:S04]  /*8420*/  LDGSTS.E [R201+0x34200], desc[UR26][R236.64], !P2 ;  /* 0x34200000ecc97fae */ /* 0x000fe8000d1a101a */
[----:B------:R-:W-:Y:S04]  /*8430*/  STL.64 [R1+0x430], R232 ;  /* 0x000430e801007387 */ /* 0x000fe80000100a00 */
[----:B------:R-:W-:Y:S04]  /*8440*/  LDGSTS.E [R201+0x34400], desc[UR26][R232.64], !P2 ;  /* 0x34400000e8c97fae */ /* 0x000fe8000d1a101a */
[----:B------:R-:W-:Y:S04]  /*8450*/  STL.64 [R1+0x428], R230 ;  /* 0x000428e601007387 */ /* 0x000fe80000100a00 */
[----:B------:R-:W-:Y:S04]  /*8460*/  LDGSTS.E [R201+0x34600], desc[UR26][R230.64], !P2 ;  /* 0x34600000e6c97fae */ /* 0x000fe8000d1a101a */
[----:B------:R-:W-:Y:S04]  /*8470*/  STL.64 [R1+0x198], R226 ;  /* 0x000198e201007387 */ /* 0x000fe80000100a00 */
[----:B------:R-:W-:Y:S04]  /*8480*/  LDGSTS.E [R201+0x34800], desc[UR26][R226.64], !P4 ;  /* 0x34800000e2c97fae */ /* 0x000fe8000e1a101a */
[----:B------:R2:W-:Y:S04]  /*8490*/  STL.64 [R1+0x420], R90 ;  /* 0x0004205a01007387 */ /* 0x0005e80000100a00 */
[----:B------:R2:W-:Y:S01]  /*84a0*/  LDGSTS.E [R201+0x34a00], desc[UR26][R90.64], !P4 ;  /* 0x34a000005ac97fae */ /* 0x0005e2000e1a101a */
[----:B------:R-:W-:-:S03]  /*84b0*/  ISETP.GE.U32.AND P2, PT, R0, 0x7fffff74, PT ;  /* 0x7fffff740000780c */ /* 0x000fc60003f46070 */
[----:B------:R4:W-:Y:S01]  /*84c0*/  STL.64 [R1+0x418], R92 ;  /* 0x0004185c01007387 */ /* 0x0009e20000100a00 */
[----:B------:R-:W-:-:S03]  /*84d0*/  VIADD R0, R228, 0xffffff92 ;  /* 0xffffff92e4007836 */ /* 0x000fc60000000000 */
[----:B------:R4:W-:Y:S01]  /*84e0*/  LDGSTS.E [R201+0x34c00], desc[UR26][R92.64], !P4 ;  /* 0x34c000005cc97fae */ /* 0x0009e2000e1a101a */
[----:B--2---:R-:W2:Y:S03]  /*84f0*/  LDC R90, c[0x0][0x3a0] ;  /* 0x0000e800ff5a7b82 */ /* 0x004ea60000000800 */
[----:B------:R1:W-:Y:S04]  /*8500*/  STL.64 [R1+0x410], R94 ;  /* 0x0004105e01007387 */ /* 0x0003e80000100a00 */
[----:B------:R1:W-:Y:S01]  /*8510*/  LDGSTS.E [R201+0x34e00], desc[UR26][R94.64], !P4 ;  /* 0x34e000005ec97fae */ /* 0x0003e2000e1a101a */
[----:B----4-:R-:W-:-:S03]  /*8520*/  IMAD.WIDE R92, R200, 0x4, R102 ;  /* 0x00000004c85c7825 */ /* 0x010fc600078e0266 */
[----:B------:R4:W-:Y:S01]  /*8530*/  STL.64 [R1+0x188], R96 ;  /* 0x0001886001007387 */ /* 0x0009e20000100a00 */
[----:B------:R-:W2:Y:S03]  /*8540*/  LDC R91, c[0x0][0x3a0] ;  /* 0x0000e800ff5b7b82 */ /* 0x000ea60000000800 */
[----:B------:R4:W-:Y:S01]  /*8550*/  LDGSTS.E [R201+0x35000], desc[UR26][R96.64], !P6 ;  /* 0x3500000060c97fae */ /* 0x0009e2000f1a101a */
[----:B-1----:R-:W-:-:S03]  /*8560*/  IMAD.WIDE R94, R200, 0x4, R100 ;  /* 0x00000004c85e7825 */ /* 0x002fc600078e0264 */
[----:B------:R1:W-:Y:S01]  /*8570*/  STL.64 [R1+0x408], R98 ;  /* 0x0004086201007387 */ /* 0x0003e20000100a00 */
[----:B------:R-:W-:-:S03]  /*8580*/  ISETP.GE.U32.AND P4, PT, R0, 0x7fffff73, PT ;  /* 0x7fffff730000780c */ /* 0x000fc60003f86070 */
[----:B------:R1:W-:Y:S01]  /*8590*/  LDGSTS.E [R201+0x35200], desc[UR26][R98.64], !P6 ;  /* 0x3520000062c97fae */ /* 0x0003e2000f1a101a */
[----:B------:R-:W-:Y:S01]  /*85a0*/  IADD3 R0, PT, PT, R229, -0x6f, RZ ;  /* 0xffffff91e5007810 */ /* 0x000fe20007ffe0ff */
[C---:B----4-:R-:W-:Y:S02]  /*85b0*/  IMAD.WIDE R96, R200.reuse, 0x4, R106 ;  /* 0x00000004c8607825 */ /* 0x050fe400078e026a */
[----:B------:R4:W-:Y:S04]  /*85c0*/  STL.64 [R1+0x400], R94 ;  /* 0x0004005e01007387 */ /* 0x0009e80000100a00 */
[----:B------:R4:W-:Y:S01]  /*85d0*/  LDGSTS.E [R201+0x35400], desc[UR26][R94.64], !P6 ;  /* 0x354000005ec97fae */ /* 0x0009e2000f1a101a */
[----:B-1----:R-:W-:-:S03]  /*85e0*/  IMAD.WIDE R98, R200, 0x4, R104 ;  /* 0x00000004c8627825 */ /* 0x002fc600078e0268 */
[----:B------:R1:W-:Y:S04]  /*85f0*/  STL.64 [R1+0x3f8], R92 ;  /* 0x0003f85c01007387 */ /* 0x0003e80000100a00 */
[----:B------:R1:W-:Y:S01]  /*8600*/  LDGSTS.E [R201+0x35600], desc[UR26][R92.64], !P6 ;  /* 0x356000005cc97fae */ /* 0x0003e2000f1a101a */
[----:B----4-:R-:W-:-:S03]  /*8610*/  IMAD.WIDE R94, R200, 0x4, R108 ;  /* 0x00000004c85e7825 */ /* 0x010fc600078e026c */
[----:B------:R4:W-:Y:S01]  /*8620*/  STL.64 [R1+0x180], R98 ;  /* 0x0001806201007387 */ /* 0x0009e20000100a00 */
[----:B------:R-:W-:-:S03]  /*8630*/  ISETP.GE.U32.AND P6, PT, R0, 0x7fffff72, PT ;  /* 0x7fffff720000780c */ /* 0x000fc60003fc6070 */
[----:B------:R4:W-:Y:S01]  /*8640*/  LDGSTS.E [R201+0x35800], desc[UR26][R98.64], !P5 ;  /* 0x3580000062c97fae */ /* 0x0009e2000e9a101a */
[----:B-1----:R-:W-:-:S03]  /*8650*/  IMAD.WIDE R92, R200, 0x4, R110 ;  /* 0x00000004c85c7825 */ /* 0x002fc600078e026e */
[----:B------:R1:W-:Y:S04]  /*8660*/  STL.64 [R1+0x3f0], R96 ;  /* 0x0003f06001007387 */ /* 0x0003e80000100a00 */
[----:B------:R1:W-:Y:S01]  /*8670*/  LDGSTS.E [R201+0x35a00], desc[UR26][R96.64], !P5 ;  /* 0x35a0000060c97fae */ /* 0x0003e2000e9a101a */
[----:B---3--:R-:W-:Y:S02]  /*8680*/  VIADD R0, R3, 0xffffff90 ;  /* 0xffffff9003007836 */ /* 0x008fe40000000000 */
[C---:B----4-:R-:W-:Y:S01]  /*8690*/  IMAD.WIDE R98, R200.reuse, 0x4, R112 ;  /* 0x00000004c8627825 */ /* 0x050fe200078e0270 */
[----:B------:R3:W-:Y:S01]  /*86a0*/  STL.64 [R1+0x3e8], R94 ;  /* 0x0003e85e01007387 */ /* 0x0007e20000100a00 */
[----:B------:R-:W4:Y:S03]  /*86b0*/  LDC R3, c[0x0][0x3a0] ;  /* 0x0000e800ff037b82 */ /* 0x000f260000000800 */
[----:B------:R3:W-:Y:S01]  /*86c0*/  LDGSTS.E [R201+0x35c00], desc[UR26][R94.64], !P5 ;  /* 0x35c000005ec97fae */ /* 0x0007e2000e9a101a */
[----:B-1----:R-:W-:-:S03]  /*86d0*/  IMAD.WIDE R96, R200, 0x4, R114 ;  /* 0x00000004c8607825 */ /* 0x002fc600078e0272 */
[----:B------:R1:W-:Y:S04]  /*86e0*/  STL.64 [R1+0x3e0], R92 ;  /* 0x0003e05c01007387 */ /* 0x0003e80000100a00 */
[----:B------:R1:W-:Y:S01]  /*86f0*/  LDGSTS.E [R201+0x35e00], desc[UR26][R92.64], !P5 ;  /* 0x35e000005cc97fae */ /* 0x0003e2000e9a101a */
[----:B---3--:R-:W-:-:S03]  /*8700*/  IMAD.WIDE R94, R200, 0x4, R116 ;  /* 0x00000004c85e7825 */ /* 0x008fc600078e0274 */
[----:B------:R3:W-:Y:S01]  /*8710*/  STL.64 [R1+0x178], R98 ;  /* 0x0001786201007387 */ /* 0x0007e20000100a00 */
[----:B------:R-:W-:-:S03]  /*8720*/  ISETP.GE.U32.AND P5, PT, R0, 0x7fffff71, PT ;  /* 0x7fffff710000780c */ /* 0x000fc60003fa6070 */
[----:B------:R3:W-:Y:S01]  /*8730*/  LDGSTS.E [R201+0x36000], desc[UR26][R98.64], !P2 ;  /* 0x3600000062c97fae */ /* 0x0007e2000d1a101a */
[----:B-1----:R-:W-:-:S03]  /*8740*/  IMAD.WIDE R92, R200, 0x4, R118 ;  /* 0x00000004c85c7825 */ /* 0x002fc600078e0276 */
[----:B------:R1:W-:Y:S04]  /*8750*/  STL.64 [R1+0x3d8], R96 ;  /* 0x0003d86001007387 */ /* 0x0003e80000100a00 */
[----:B------:R1:W-:Y:S01]  /*8760*/  LDGSTS.E [R201+0x36200], desc[UR26][R96.64], !P2 ;  /* 0x3620000060c97fae */ /* 0x0003e2000d1a101a */
[----:B--2---:R-:W-:Y:S02]  /*8770*/  VIADD R0, R90, 0xffffff8f ;  /* 0xffffff8f5a007836 */ /* 0x004fe40000000000 */
[C---:B---3--:R-:W-:Y:S01]  /*8780*/  IMAD.WIDE R98, R200.reuse, 0x4, R120 ;  /* 0x00000004c8627825 */ /* 0x048fe200078e0278 */
[----:B------:R2:W-:Y:S01]  /*8790*/  STL.64 [R1+0x3d0], R94 ;  /* 0x0003d05e01007387 */ /* 0x0005e20000100a00 */
[----:B------:R-:W3:Y:S03]  /*87a0*/  LDC R90, c[0x0][0x3a0] ;  /* 0x0000e800ff5a7b82 */ /* 0x000ee60000000800 */
[----:B------:R2:W-:Y:S01]  /*87b0*/  LDGSTS.E [R201+0x36400], desc[UR26][R94.64], !P2 ;  /* 0x364000005ec97fae */ /* 0x0005e2000d1a101a */
[----:B-1----:R-:W-:-:S03]  /*87c0*/  IMAD.WIDE R96, R200, 0x4, R122 ;  /* 0x00000004c8607825 */ /* 0x002fc600078e027a */
[----:B------:R1:W-:Y:S04]  /*87d0*/  STL.64 [R1+0x3c8], R92 ;  /* 0x0003c85c01007387 */ /* 0x0003e80000100a00 */
[----:B------:R1:W-:Y:S01]  /*87e0*/  LDGSTS.E [R201+0x36600], desc[UR26][R92.64], !P2 ;  /* 0x366000005cc97fae */ /* 0x0003e2000d1a101a */
[----:B--2---:R-:W-:-:S03]  /*87f0*/  IMAD.WIDE R94, R200, 0x4, R124 ;  /* 0x00000004c85e7825 */ /* 0x004fc600078e027c */
[----:B------:R-:W-:Y:S04]  /*8800*/  STL.64 [R1+0x170], R98 ;  /* 0x0001706201007387 */ /* 0x000fe80000100a00 */
[----:B------:R-:W-:Y:S01]  /*8810*/  LDGSTS.E [R201+0x36800], desc[UR26][R98.64], !P4 ;  /* 0x3680000062c97fae */ /* 0x000fe2000e1a101a */
[----:B-1----:R-:W-:-:S03]  /*8820*/  IMAD.WIDE R92, R200, 0x4, R126 ;  /* 0x00000004c85c7825 */ /* 0x002fc600078e027e */
[----:B------:R-:W-:Y:S04]  /*8830*/  STL.64 [R1+0x3c0], R96 ;  /* 0x0003c06001007387 */ /* 0x000fe80000100a00 */
[----:B------:R-:W-:Y:S04]  /*8840*/  LDGSTS.E [R201+0x36a00], desc[UR26][R96.64], !P4 ;  /* 0x36a0000060c97fae */ /* 0x000fe8000e1a101a */
[----:B------:R-:W-:Y:S04]  /*8850*/  STL.64 [R1+0x3b8], R94 ;  /* 0x0003b85e01007387 */ /* 0x000fe80000100a00 */
[----:B------:R-:W-:Y:S04]  /*8860*/  LDGSTS.E [R201+0x36c00], desc[UR26][R94.64], !P4 ;  /* 0x36c000005ec97fae */ /* 0x000fe8000e1a101a */
[----:B------:R1:W-:Y:S04]  /*8870*/  STL.64 [R1+0x3b0], R92 ;  /* 0x0003b05c01007387 */ /* 0x0003e80000100a00 */
[----:B------:R1:W-:Y:S01]  /*8880*/  LDGSTS.E [R201+0x36e00], desc[UR26][R92.64], !P4 ;  /* 0x36e000005cc97fae */ /* 0x0003e2000e1a101a */
[----:B------:R-:W-:Y:S01]  /*8890*/  ISETP.GE.U32.AND P2, PT, R0, 0x7fffff70, PT ;  /* 0x7fffff700000780c */ /* 0x000fe20003f46070 */
[----:B------:R-:W-:-:S02]  /*88a0*/  VIADD R0, R91, 0xffffff8e ;  /* 0xffffff8e5b007836 */ /* 0x000fc40000000000 */
[C---:B------:R-:W-:Y:S01]  /*88b0*/  IMAD.WIDE R100, R200.reuse, 0x4, R128 ;  /* 0x00000004c8647825 */ /* 0x040fe200078e0280 */
[----:B------:R-:W2:Y:S08]  /*88c0*/  LDC R91, c[0x0][0x3a0] ;  /* 0x0000e800ff5b7b82 */ /* 0x000eb00000000800 */
[----:B-1----:R-:W1:Y:S01]  /*88d0*/  LDC R92, c[0x0][0x3a0] ;  /* 0x0000e800ff5c7b82 */ /* 0x002e620000000800 */
[----:B------:R-:W-:Y:S01]  /*88e0*/  IMAD.WIDE R98, R200, 0x4, R130 ;  /* 0x00000004c8627825 */ /* 0x000fe200078e0282 */
[----:B------:R-:W-:-:S03]  /*88f0*/  ISETP.GE.U32.AND P4, PT, R0, 0x7fffff6f, PT ;  /* 0x7fffff6f0000780c */ /* 0x000fc60003f86070 */
[C---:B------:R-:W-:Y:S01]  /*8900*/  IMAD.WIDE R96, R200.reuse, 0x4, R132 ;  /* 0x00000004c8607825 */ /* 0x040fe200078e0284 */
[----:B------:R3:W-:Y:S01]  /*8910*/  STL.64 [R1+0x168], R100 ;  /* 0x0001686401007387 */ /* 0x0007e20000100a00 */
[----:B----4-:R-:W-:Y:S01]  /*8920*/  IADD3 R0, PT, PT, R3, -0x73, RZ ;  /* 0xffffff8d03007810 */ /* 0x010fe20007ffe0ff */
[----:B------:R-:W4:Y:S01]  /*8930*/  LDC R93, c[0x0][0x3a0] ;  /* 0x0000e800ff5d7b82 */ /* 0x000f220000000800 */
[C---:B------:R-:W-:Y:S01]  /*8940*/  IMAD.WIDE R94, R200.reuse, 0x4, R134 ;  /* 0x00000004c85e7825 */ /* 0x040fe200078e0286 */
[----:B------:R3:W-:Y:S04]  /*8950*/  LDGSTS.E [R201+0x37000], desc[UR26][R100.64], !P6 ;  /* 0x3700000064c97fae */ /* 0x0007e8000f1a101a */
[----:B------:R3:W-:Y:S02]  /*8960*/  STL.64 [R1+0x3a8], R98 ;  /* 0x0003a86201007387 */ /* 0x0007e40000100a00 */
[----:B------:R-:W2:Y:S02]  /*8970*/  LDC R3, c[0x0][0x3a0] ;  /* 0x0000e800ff037b82 */ /* 0x000ea40000000800 */
[----:B------:R3:W-:Y:S02]  /*8980*/  LDGSTS.E [R201+0x37200], desc[UR26][R98.64], !P6 ;  /* 0x3720000062c97fae */ /* 0x0007e4000f1a101a */
[----:B---3--:R-:W-:-:S02]  /*8990*/  IMAD.WIDE R100, R200, 0x4, R144 ;  /* 0x00000004c8647825 */ /* 0x008fc400078e0290 */
[----:B------:R3:W-:Y:S04]  /*89a0*/  STL.64 [R1+0x3a0], R96 ;  /* 0x0003a06001007387 */ /* 0x0007e80000100a00 */
[----:B------:R3:W-:Y:S01]  /*89b0*/  LDGSTS.E [R201+0x37400], desc[UR26][R96.64], !P6 ;  /* 0x3740000060c97fae */ /* 0x0007e2000f1a101a */
[----:B------:R-:W-:-:S03]  /*89c0*/  IMAD.WIDE R98, R200, 0x4, R146 ;  /* 0x00000004c8627825 */ /* 0x000fc600078e0292 */
[----:B------:R1:W-:Y:S04]  /*89d0*/  STL.64 [R1+0x398], R94 ;  /* 0x0003985e01007387 */ /* 0x0003e80000100a00 */
[----:B------:R1:W-:Y:S01]  /*89e0*/  LDGSTS.E [R201+0x37600], desc[UR26][R94.64], !P6 ;  /* 0x376000005ec97fae */ /* 0x0003e2000f1a101a */
[----:B------:R-:W-:Y:S01]  /*89f0*/  ISETP.GE.U32.AND P6, PT, R0, 0x7fffff6e, PT ;  /* 0x7fffff6e0000780c */ /* 0x000fe20003fc6070 */
[----:B------:R-:W-:Y:S02]  /*8a00*/  VIADD R0, R90, 0xffffff8c ;  /* 0xffffff8c5a007836 */ /* 0x000fe40000000000 */
[C---:B---3--:R-:W-:Y:S01]  /*8a10*/  IMAD.WIDE R96, R200.reuse, 0x4, R148 ;  /* 0x00000004c8607825 */ /* 0x048fe200078e0294 */
[----:B------:R3:W-:Y:S01]  /*8a20*/  LDGSTS.E [R201+0x37800], desc[UR26][R100.64], !P5 ;  /* 0x3780000064c97fae */ /* 0x0007e2000e9a101a */
[----:B------:R-:W2:Y:S03]  /*8a30*/  LDC R90, c[0x0][0x3a0] ;  /* 0x0000e800ff5a7b82 */ /* 0x000ea60000000800 */
[----:B------:R3:W-:Y:S01]  /*8a40*/  LDGSTS.E [R201+0x37a00], desc[UR26][R98.64], !P5 ;  /* 0x37a0000062c97fae */ /* 0x0007e2000e9a101a */
[----:B-1----:R-:W-:-:S03]  /*8a50*/  IMAD.WIDE R94, R200, 0x4, R150 ;  /* 0x00000004c85e7825 */ /* 0x002fc600078e0296 */
[----:B------:R1:W-:Y:S04]  /*8a60*/  LDGSTS.E [R201+0x37c00], desc[UR26][R96.64], !P5 ;  /* 0x37c0000060c97fae */ /* 0x0003e8000e9a101a */
[----:B------:R1:W-:Y:S01]  /*8a70*/  LDGSTS.E [R201+0x37e00], desc[UR26][R94.64], !P5 ;  /* 0x37e000005ec97fae */ /* 0x0003e2000e9a101a */
[----:B------:R-:W-:Y:S01]  /*8a80*/  ISETP.GE.U32.AND P5, PT, R0, 0x7fffff6d, PT ;  /* 0x7fffff6d0000780c */ /* 0x000fe20003fa6070 */
[----:B------:R-:W-:Y:S02]  /*8a90*/  VIADD R0, R92, 0xffffff8b ;  /* 0xffffff8b5c007836 */ /* 0x000fe40000000000 */
[----:B------:R-:W2:Y:S01]  /*8aa0*/  LDC R92, c[0x0][0x3a0] ;  /* 0x0000e800ff5c7b82 */ /* 0x000ea20000000800 */
[----:B------:R3:W-:Y:S04]  /*8ab0*/  STL.64 [R1+0x160], R100 ;  /* 0x0001606401007387 */ /* 0x0007e80000100a00 */
[----:B------:R1:W-:Y:S04]  /*8ac0*/  STL.64 [R1+0x390], R98 ;  /* 0x0003906201007387 */ /* 0x0003e80000100a00 */
[----:B------:R4:W-:Y:S01]  /*8ad0*/  STL.64 [R1+0x388], R96 ;  /* 0x0003886001007387 */ /* 0x0009e20000100a00 */
[----:B---3--:R-:W-:-:S03]  /*8ae0*/  IMAD.WIDE R100, R200, 0x4, R152 ;  /* 0x00000004c8647825 */ /* 0x008fc600078e0298 */
[----:B------:R3:W-:Y:S01]  /*8af0*/  STL.64 [R1+0x380], R94 ;  /* 0x0003805e01007387 */ /* 0x0007e20000100a00 */
[----:B-1----:R-:W-:-:S03]  /*8b00*/  IMAD.WIDE R98, R200, 0x4, R154 ;  /* 0x00000004c8627825 */ /* 0x002fc600078e029a */
[----:B------:R1:W-:Y:S01]  /*8b10*/  STL.64 [R1+0x158], R100 ;  /* 0x0001586401007387 */ /* 0x0003e20000100a00 */
[----:B----4-:R-:W-:-:S03]  /*8b20*/  IMAD.WIDE R96, R200, 0x4, R156 ;  /* 0x00000004c8607825 */ /* 0x010fc600078e029c */
[----:B------:R1:W-:Y:S01]  /*8b30*/  LDGSTS.E [R201+0x38000], desc[UR26][R100.64], !P2 ;  /* 0x3800000064c97fae */ /* 0x0003e2000d1a101a */
[----:B---3--:R-:W-:-:S03]  /*8b40*/  IMAD.WIDE R94, R200, 0x4, R158 ;  /* 0x00000004c85e7825 */ /* 0x008fc600078e029e */
[----:B------:R3:W-:Y:S04]  /*8b50*/  STL.64 [R1+0x378], R98 ;  /* 0x0003786201007387 */ /* 0x0007e80000100a00 */
[----:B------:R3:W-:Y:S01]  /*8b60*/  LDGSTS.E [R201+0x38200], desc[UR26][R98.64], !P2 ;  /* 0x3820000062c97fae */ /* 0x0007e2000d1a101a */
[----:B-1----:R-:W-:-:S03]  /*8b70*/  IMAD.WIDE R100, R200, 0x4, R160 ;  /* 0x00000004c8647825 */ /* 0x002fc600078e02a0 */
[----:B------:R1:W-:Y:S04]  /*8b80*/  STL.64 [R1+0x370], R96 ;  /* 0x0003706001007387 */ /* 0x0003e80000100a00 */
[----:B------:R1:W-:Y:S01]  /*8b90*/  LDGSTS.E [R201+0x38400], desc[UR26][R96.64], !P2 ;  /* 0x3840000060c97fae */ /* 0x0003e2000d1a101a */
[----:B---3--:R-:W-:-:S03]  /*8ba0*/  IMAD.WIDE R98, R200, 0x4, R162 ;  /* 0x00000004c8627825 */ /* 0x008fc600078e02a2 */
[----:B------:R3:W-:Y:S04]  /*8bb0*/  STL.64 [R1+0x368], R94 ;  /* 0x0003685e01007387 */ /* 0x0007e80000100a00 */
[----:B------:R3:W-:Y:S01]  /*8bc0*/  LDGSTS.E [R201+0x38600], desc[UR26][R94.64], !P2 ;  /* 0x386000005ec97fae */ /* 0x0007e2000d1a101a */
[----:B------:R-:W-:Y:S01]  /*8bd0*/  ISETP.GE.U32.AND P2, PT, R0, 0x7fffff6c, PT ;  /* 0x7fffff6c0000780c */ /* 0x000fe20003f46070 */
[----:B-1----:R-:W-:Y:S02]  /*8be0*/  IMAD.WIDE R96, R200, 0x4, R164 ;  /* 0x00000004c8607825 */ /* 0x002fe400078e02a4 */
[----:B------:R1:W-:Y:S02]  /*8bf0*/  STL.64 [R1+0x150], R100 ;  /* 0x0001506401007387 */ /* 0x0003e40000100a00 */
[----:B--2---:R-:W-:-:S02]  /*8c00*/  VIADD R0, R3, 0xffffff8a ;  /* 0xffffff8a03007836 */ /* 0x004fc40000000000 */
[----:B------:R1:W-:Y:S01]  /*8c10*/  LDGSTS.E [R201+0x38800], desc[UR26][R100.64], !P4 ;  /* 0x3880000064c97fae */ /* 0x0003e2000e1a101a */
[----:B------:R-:W2:Y:S01]  /*8c20*/  LDC R3, c[0x0][0x3a0] ;  /* 0x0000e800ff037b82 */ /* 0x000ea20000000800 */
[C---:B---3--:R-:W-:Y:S02]  /*8c30*/  IMAD.WIDE R94, R200.reuse, 0x4, R166 ;  /* 0x00000004c85e7825 */ /* 0x048fe400078e02a6 */
        /* <DEDUP_REMOVED lines=10> */
[----:B------:R1:W-:Y:S01]  /*8ce0*/  STL.64 [R1+0x148], R100 ;  /* 0x0001486401007387 */ /* 0x0003e20000100a00 */
[----:B------:R-:W-:-:S03]  /*8cf0*/  IADD3 R0, PT, PT, R91, -0x77, RZ ;  /* 0xffffff895b007810 */ /* 0x000fc60007ffe0ff */
        /* <DEDUP_REMOVED lines=13> */
[----:B------:R-:W-:-:S02]  /*8dd0*/  VIADD R0, R92, 0xffffff88 ;  /* 0xffffff885c007836 */ /* 0x000fc40000000000 */
[----:B------:R1:W-:Y:S01]  /*8de0*/  LDGSTS.E [R201+0x39800], desc[UR26][R100.64], !P5 ;  /* 0x3980000064c97fae */ /* 0x0003e2000e9a101a */
[----:B------:R-:W4:Y:S01]  /*8df0*/  LDC R92, c[0x0][0x3a0] ;  /* 0x0000e800ff5c7b82 */ /* 0x000f220000000800 */
        /* <DEDUP_REMOVED lines=9> */
[----:B-1----:R-:W-:Y:S01]  /*8e90*/  IMAD.WIDE R96, R200, 0x4, R188 ;  /* 0x00000004c8607825 */ /* 0x002fe200078e02bc */
[----:B------:R-:W-:Y:S02]  /*8ea0*/  ISETP.GE.U32.AND P5, PT, R0, 0x7fffff69, PT ;  /* 0x7fffff690000780c */ /* 0x000fe40003fa6070 */
[----:B------:R-:W-:Y:S01]  /*8eb0*/  STL.64 [R1+0x138], R100 ;  /* 0x0001386401007387 */ /* 0x000fe20000100a00 */
[----:B------:R-:W-:-:S03]  /*8ec0*/  VIADD R0, R90, 0xffffff87 ;  /* 0xffffff875a007836 */ /* 0x000fc60000000000 */
[----:B------:R-:W-:Y:S01]  /*8ed0*/  LDGSTS.E [R201+0x3a000], desc[UR26][R100.64], !P2 ;  /* 0x3a00000064c97fae */ /* 0x000fe2000d1a101a */
[----:B---3--:R-:W-:-:S03]  /*8ee0*/  IMAD.WIDE R94, R200, 0x4, R190 ;  /* 0x00000004c85e7825 */ /* 0x008fc600078e02be */
[----:B------:R1:W-:Y:S04]  /*8ef0*/  STL.64 [R1+0x318], R98 ;  /* 0x0003186201007387 */ /* 0x0003e80000100a00 */
[----:B------:R1:W-:Y:S01]  /*8f00*/  LDGSTS.E [R201+0x3a200], desc[UR26][R98.64], !P2 ;  /* 0x3a20000062c97fae */ /* 0x0003e2000d1a101a */
[----:B------:R-:W-:-:S03]  /*8f10*/  IMAD.WIDE R90, R200, 0x4, R198 ;  /* 0x00000004c85a7825 */ /* 0x000fc600078e02c6 */
[----:B------:R3:W-:Y:S04]  /*8f20*/  STL.64 [R1+0x310], R96 ;  /* 0x0003106001007387 */ /* 0x0007e80000100a00 */
[----:B------:R3:W-:Y:S01]  /*8f30*/  LDGSTS.E [R201+0x3a400], desc[UR26][R96.64], !P2 ;  /* 0x3a40000060c97fae */ /* 0x0007e2000d1a101a */
[----:B-1----:R-:W-:-:S03]  /*8f40*/  IMAD.WIDE R98, R200, 0x4, R192 ;  /* 0x00000004c8627825 */ /* 0x002fc600078e02c0 */
[----:B------:R1:W-:Y:S04]  /*8f50*/  STL.64 [R1+0x308], R94 ;  /* 0x0003085e01007387 */ /* 0x0003e80000100a00 */
[----:B------:R1:W-:Y:S01]  /*8f60*/  LDGSTS.E [R201+0x3a600], desc[UR26][R94.64], !P2 ;  /* 0x3a6000005ec97fae */ /* 0x0003e2000d1a101a */
[----:B---3--:R-:W-:Y:S01]  /*8f70*/  IMAD.WIDE R96, R200, 0x4, R194 ;  /* 0x00000004c8607825 */ /* 0x008fe200078e02c2 */
[----:B------:R-:W-:Y:S02]  /*8f80*/  ISETP.GE.U32.AND P2, PT, R0, 0x7fffff68, PT ;  /* 0x7fffff680000780c */ /* 0x000fe40003f46070 */
[----:B------:R3:W-:Y:S01]  /*8f90*/  STL.64 [R1+0x130], R98 ;  /* 0x0001306201007387 */ /* 0x0007e20000100a00 */
[----:B--2---:R-:W-:-:S03]  /*8fa0*/  VIADD R0, R3, 0xffffff86 ;  /* 0xffffff8603007836 */ /* 0x004fc60000000000 */
[----:B------:R3:W-:Y:S01]  /*8fb0*/  LDGSTS.E [R201+0x3a800], desc[UR26][R98.64], !P4 ;  /* 0x3a80000062c97fae */ /* 0x0007e2000e1a101a */
[C---:B------:R-:W-:Y:S01]  /*8fc0*/  IMAD.WIDE R100, R200.reuse, 0x4, R208 ;  /* 0x00000004c8647825 */ /* 0x040fe200078e02d0 */
[----:B------:R-:W2:Y:S03]  /*8fd0*/  LDC R3, c[0x0][0x3a0] ;  /* 0x0000e800ff037b82 */ /* 0x000ea60000000800 */
[C---:B-1----:R-:W-:Y:S01]  /*8fe0*/  IMAD.WIDE R94, R200.reuse, 0x4, R196 ;  /* 0x00000004c85e7825 */ /* 0x042fe200078e02c4 */
[----:B------:R1:W-:Y:S04]  /*8ff0*/  STL.64 [R1+0x300], R96 ;  /* 0x0003006001007387 */ /* 0x0003e80000100a00 */
[----:B------:R1:W-:Y:S01]  /*9000*/  LDGSTS.E [R201+0x3aa00], desc[UR26][R96.64], !P4 ;  /* 0x3aa0000060c97fae */ /* 0x0003e2000e1a101a */
[----:B---3--:R-:W-:-:S03]  /*9010*/  IMAD.WIDE R98, R200, 0x4, R210 ;  /* 0x00000004c8627825 */ /* 0x008fc600078e02d2 */
[----:B------:R3:W-:Y:S04]  /*9020*/  STL.64 [R1+0x2f8], R94 ;  /* 0x0002f85e01007387 */ /* 0x0007e80000100a00 */
[----:B------:R3:W-:Y:S04]  /*9030*/  LDGSTS.E [R201+0x3ac00], desc[UR26][R94.64], !P4 ;  /* 0x3ac000005ec97fae */ /* 0x0007e8000e1a101a */
[----:B------:R4:W-:Y:S01]  /*9040*/  STL.64 [R1+0x2e0], R90 ;  /* 0x0002e05a01007387 */ /* 0x0009e20000100a00 */
[----:B-1----:R-:W-:-:S03]  /*9050*/  IMAD.WIDE R96, R200, 0x4, R212 ;  /* 0x00000004c8607825 */ /* 0x002fc600078e02d4 */
[----:B------:R4:W-:Y:S01]  /*9060*/  LDGSTS.E [R201+0x3ae00], desc[UR26][R90.64], !P4 ;  /* 0x3ae000005ac97fae */ /* 0x0009e2000e1a101a */
[----:B------:R-:W-:Y:S01]  /*9070*/  ISETP.GE.U32.AND P4, PT, R0, 0x7fffff67, PT ;  /* 0x7fffff670000780c */ /* 0x000fe20003f86070 */
[C---:B---3--:R-:W-:Y:S01]  /*9080*/  IMAD.WIDE R94, R200.reuse, 0x4, R214 ;  /* 0x00000004c85e7825 */ /* 0x048fe200078e02d6 */
[----:B------:R-:W-:Y:S01]  /*9090*/  IADD3 R0, PT, PT, R93, -0x7b, RZ ;  /* 0xffffff855d007810 */ /* 0x000fe20007ffe0ff */
[----:B------:R1:W-:Y:S04]  /*90a0*/  LDGSTS.E [R201+0x3b000], desc[UR26][R100.64], !P6 ;  /* 0x3b00000064c97fae */ /* 0x0003e8000f1a101a */
[----:B------:R1:W-:Y:S01]  /*90b0*/  STL.64 [R1+0x128], R100 ;  /* 0x0001286401007387 */ /* 0x0003e20000100a00 */
[----:B----4-:R-:W3:Y:S03]  /*90c0*/  LDC R91, c[0x0][0x3a0] ;  /* 0x0000e800ff5b7b82 */ /* 0x010ee60000000800 */
[----:B------:R4:W-:Y:S04]  /*90d0*/  LDGSTS.E [R201+0x3b200], desc[UR26][R98.64], !P6 ;  /* 0x3b20000062c97fae */ /* 0x0009e8000f1a101a */
[----:B------:R4:W-:Y:S01]  /*90e0*/  STL.64 [R1+0x2d8], R98 ;  /* 0x0002d86201007387 */ /* 0x0009e20000100a00 */
[----:B------:R-:W2:Y:S03]  /*90f0*/  LDC R90, c[0x0][0x3a0] ;  /* 0x0000e800ff5a7b82 */ /* 0x000ea60000000800 */
[----:B------:R4:W-:Y:S01]  /*9100*/  LDGSTS.E [R201+0x3b400], desc[UR26][R96.64], !P6 ;  /* 0x3b40000060c97fae */ /* 0x0009e2000f1a101a */
[----:B-1----:R-:W-:-:S03]  /*9110*/  IMAD.WIDE R100, R200, 0x4, R216 ;  /* 0x00000004c8647825 */ /* 0x002fc600078e02d8 */
[----:B------:R1:W-:Y:S04]  /*9120*/  STL.64 [R1+0x2d0], R96 ;  /* 0x0002d06001007387 */ /* 0x0003e80000100a00 */
[----:B------:R1:W-:Y:S01]  /*9130*/  LDGSTS.E [R201+0x3b600], desc[UR26][R94.64], !P6 ;  /* 0x3b6000005ec97fae */ /* 0x0003e2000f1a101a */
[----:B----4-:R-:W-:Y:S01]  /*9140*/  IMAD.WIDE R98, R200, 0x4, R218 ;  /* 0x00000004c8627825 */ /* 0x010fe200078e02da */
[----:B------:R-:W-:Y:S02]  /*9150*/  ISETP.GE.U32.AND P6, PT, R0, 0x7fffff66, PT ;  /* 0x7fffff660000780c */ /* 0x000fe40003fc6070 */
[----:B------:R4:W-:Y:S01]  /*9160*/  STL.64 [R1+0x2c8], R94 ;  /* 0x0002c85e01007387 */ /* 0x0009e20000100a00 */
[----:B------:R-:W-:Y:S02]  /*9170*/  VIADD R0, R92, 0xffffff84 ;  /* 0xffffff845c007836 */ /* 0x000fe40000000000 */
[C---:B-1----:R-:W-:Y:S01]  /*9180*/  IMAD.WIDE R96, R200.reuse, 0x4, R220 ;  /* 0x00000004c8607825 */ /* 0x042fe200078e02dc */
[----:B------:R-:W-:Y:S03]  /*9190*/  STL.64 [R1+0x120], R100 ;  /* 0x0001206401007387 */ /* 0x000fe60000100a00 */
[C---:B------:R-:W-:Y:S01]  /*91a0*/  IMAD.WIDE R92, R200.reuse, 0x4, R224 ;  /* 0x00000004c85c7825 */ /* 0x040fe200078e02e0 */
[----:B------:R-:W-:Y:S03]  /*91b0*/  LDGSTS.E [R201+0x3b800], desc[UR26][R100.64], !P5 ;  /* 0x3b80000064c97fae */ /* 0x000fe6000e9a101a */
[----:B----4-:R-:W-:Y:S01]  /*91c0*/  IMAD.WIDE R94, R200, 0x4, R222 ;  /* 0x00000004c85e7825 */ /* 0x010fe200078e02de */
        /* <DEDUP_REMOVED lines=10> */
[----:B------:R-:W-:Y:S01]  /*9270*/  ISETP.GE.U32.AND P5, PT, R0, 0x7fffff65, PT ;  /* 0x7fffff650000780c */ /* 0x000fe20003fa6070 */
[----:B---3--:R-:W-:-:S02]  /*9280*/  VIADD R0, R91, 0xffffff83 ;  /* 0xffffff835b007836 */ /* 0x008fc40000000000 */
[----:B------:R3:W-:Y:S04]  /*9290*/  STL.64 [R1+0x2a0], R84 ;  /* 0x0002a05401007387 */ /* 0x0007e80000100a00 */
[----:B------:R3:W-:Y:S01]  /*92a0*/  LDGSTS.E [R201+0x3c400], desc[UR26][R84.64], !P2 ;  /* 0x3c40000054c97fae */ /* 0x0007e2000d1a101a */
[----:B-1----:R-:W1:Y:S03]  /*92b0*/  LDC R82, c[0x0][0x3a0] ;  /* 0x0000e800ff527b82 */ /* 0x002e660000000800 */
[----:B------:R-:W-:Y:S01]  /*92c0*/  STL.64 [R1+0x298], R86 ;  /* 0x0002985601007387 */ /* 0x000fe20000100a00 */
[----:B------:R-:W-:-:S03]  /*92d0*/  IMAD.WIDE R78, R200, 0x4, R78 ;  /* 0x00000004c84e7825 */ /* 0x000fc600078e024e */
[----:B------:R-:W-:Y:S01]  /*92e0*/  LDGSTS.E [R201+0x3c600], desc[UR26][R86.64], !P2 ;  /* 0x3c60000056c97fae */ /* 0x000fe2000d1a101a */
[----:B---3--:R-:W-:Y:S01]  /*92f0*/  IMAD.WIDE R84, R200, 0x4, R88 ;  /* 0x00000004c8547825 */ /* 0x008fe200078e0258 */
[----:B------:R-:W-:-:S03]  /*9300*/  ISETP.GE.U32.AND P2, PT, R0, 0x7fffff64, PT ;  /* 0x7fffff640000780c */ /* 0x000fc60003f46070 */
[----:B--2---:R-:W-:Y:S01]  /*9310*/  VIADD R0, R90, 0xffffff82 ;  /* 0xffffff825a007836 */ /* 0x004fe20000000000 */
[----:B------:R-:W-:Y:S01]  /*9320*/  STL.64 [R1+0x60], R84 ;  /* 0x0000605401007387 */ /* 0x000fe20000100a00 */
[----:B------:R-:W-:-:S03]  /*9330*/  IMAD.WIDE R68, R200, 0x4, R68 ;  /* 0x00000004c8447825 */ /* 0x000fc600078e0244 */
[----:B------:R-:W-:Y:S01]  /*9340*/  LDGSTS.E [R201+0x3c800], desc[UR26][R84.64], !P4 ;  /* 0x3c80000054c97fae */ /* 0x000fe2000e1a101a */
[----:B------:R-:W-:-:S03]  /*9350*/  IMAD.WIDE R70, R200, 0x4, R70 ;  /* 0x00000004c8467825 */ /* 0x000fc600078e0246 */
[----:B------:R2:W-:Y:S04]  /*9360*/  STL.64 [R1+0x290], R74 ;  /* 0x0002904a01007387 */ /* 0x0005e80000100a00 */
[----:B------:R2:W-:Y:S01]  /*9370*/  LDGSTS.E [R201+0x3ca00], desc[UR26][R74.64], !P4 ;  /* 0x3ca000004ac97fae */ /* 0x0005e2000e1a101a */
[----:B------:R-:W-:-:S03]  /*9380*/  IMAD.WIDE R72, R200, 0x4, R72 ;  /* 0x00000004c8487825 */ /* 0x000fc600078e0248 */
[----:B------:R-:W-:Y:S01]  /*9390*/  LDGSTS.E [R201+0x3cc00], desc[UR26][R76.64], !P4 ;  /* 0x3cc000004cc97fae */ /* 0x000fe2000e1a101a */
[----:B------:R-:W-:-:S03]  /*93a0*/  IMAD.WIDE R66, R200, 0x4, R66 ;  /* 0x00000004c8427825 */ /* 0x000fc600078e0242 */
[----:B------:R-:W-:Y:S01]  /*93b0*/  LDGSTS.E [R201+0x3ce00], desc[UR26][R78.64], !P4 ;  /* 0x3ce000004ec97fae */ /* 0x000fe2000e1a101a */
[----:B--2---:R-:W-:Y:S01]  /*93c0*/  IMAD.WIDE R74, R200, 0x4, R80 ;  /* 0x00000004c84a7825 */ /* 0x004fe200078e0250 */
[----:B------:R-:W-:Y:S02]  /*93d0*/  ISETP.GE.U32.AND P4, PT, R0, 0x7fffff63, PT ;  /* 0x7fffff630000780c */ /* 0x000fe40003f86070 */
[----:B------:R-:W-:Y:S01]  /*93e0*/  IADD3 R0, PT, PT, R3, -0x7f, RZ ;  /* 0xffffff8103007810 */ /* 0x000fe20007ffe0ff */
[C---:B------:R-:W-:Y:S01]  /*93f0*/  IMAD.WIDE R58, R200.reuse, 0x4, R58 ;  /* 0x00000004c83a7825 */ /* 0x040fe200078e023a */
[----:B------:R-:W-:Y:S03]  /*9400*/  LDGSTS.E [R201+0x3d000], desc[UR26][R74.64], !P6 ;  /* 0x3d0000004ac97fae */ /* 0x000fe6000f1a101a */
[C---:B------:R-:W-:Y:S01]  /*9410*/  IMAD.WIDE R60, R200.reuse, 0x4, R60 ;  /* 0x00000004c83c7825 */ /* 0x040fe200078e023c */
[----:B------:R-:W-:Y:S03]  /*9420*/  LDGSTS.E [R201+0x3d200], desc[UR26][R68.64], !P6 ;  /* 0x3d20000044c97fae */ /* 0x000fe6000f1a101a */
[----:B------:R-:W-:Y:S01]  /*9430*/  IMAD.WIDE R62, R200, 0x4, R62 ;  /* 0x00000004c83e7825 */ /* 0x000fe200078e023e */
[----:B------:R-:W-:Y:S03]  /*9440*/  LDGSTS.E [R201+0x3d400], desc[UR26][R70.64], !P6 ;  /* 0x3d40000046c97fae */ /* 0x000fe6000f1a101a */
[----:B-1----:R-:W-:Y:S01]  /*9450*/  VIADD R3, R82, 0xffffff80 ;  /* 0xffffff8052037836 */ /* 0x002fe20000000000 */
[----:B------:R-:W-:Y:S01]  /*9460*/  LDGSTS.E [R201+0x3d600], desc[UR26][R72.64], !P6 ;  /* 0x3d60000048c97fae */ /* 0x000fe2000f1a101a */
[----:B------:R-:W-:Y:S01]  /*9470*/  ISETP.GE.U32.AND P6, PT, R0, 0x7fffff62, PT ;  /* 0x7fffff620000780c */ /* 0x000fe20003fc6070 */
[----:B------:R-:W-:-:S02]  /*9480*/  IMAD.WIDE R34, R200, 0x4, R34 ;  /* 0x00000004c8227825 */ /* 0x000fc400078e0222 */
[----:B------:R-:W-:Y:S02]  /*9490*/  LDGSTS.E [R201+0x3d800], desc[UR26][R66.64], !P5 ;  /* 0x3d80000042c97fae */ /* 0x000fe4000e9a101a */
[C---:B------:R-:W-:Y:S02]  /*94a0*/  IMAD.WIDE R4, R200.reuse, 0x4, R4 ;  /* 0x00000004c8047825 */ /* 0x040fe400078e0204 */
[----:B------:R1:W-:Y:S02]  /*94b0*/  LDGSTS.E [R201+0x3da00], desc[UR26][R58.64], !P5 ;  /* 0x3da000003ac97fae */ /* 0x0003e4000e9a101a */
[C---:B------:R-:W-:Y:S02]  /*94c0*/  IMAD.WIDE R6, R200.reuse, 0x4, R6 ;  /* 0x00000004c8067825 */ /* 0x040fe400078e0206 */
[----:B------:R2:W-:Y:S02]  /*94d0*/  LDGSTS.E [R201+0x3dc00], desc[UR26][R60.64], !P5 ;  /* 0x3dc000003cc97fae */ /* 0x0005e4000e9a101a */
[----:B------:R-:W-:-:S02]  /*94e0*/  IMAD.WIDE R8, R200, 0x4, R8 ;  /* 0x00000004c8087825 */ /* 0x000fc400078e0208 */
[----:B------:R2:W-:Y:S01]  /*94f0*/  LDGSTS.E [R201+0x3de00], desc[UR26][R62.64], !P5 ;  /* 0x3de000003ec97fae */ /* 0x0005e2000e9a101a */
[----:B------:R-:W-:Y:S01]  /*9500*/  ISETP.GE.U32.AND P5, PT, R3, 0x7fffff61, PT ;  /* 0x7fffff610300780c */ /* 0x000fe20003fa6070 */
[C---:B------:R-:W-:Y:S02]  /*9510*/  IMAD.WIDE R32, R200.reuse, 0x4, R32 ;  /* 0x00000004c8207825 */ /* 0x040fe400078e0220 */
[----:B------:R2:W-:Y:S02]  /*9520*/  LDGSTS.E [R201+0x3e000], desc[UR26][R34.64], !P2 ;  /* 0x3e00000022c97fae */ /* 0x0005e4000d1a101a */
[C---:B------:R-:W-:Y:S02]  /*9530*/  IMAD.WIDE R10, R200.reuse, 0x4, R10 ;  /* 0x00000004c80a7825 */ /* 0x040fe400078e020a */
[----:B------:R2:W-:Y:S02]  /*9540*/  LDGSTS.E [R201+0x3e200], desc[UR26][R4.64], !P2 ;  /* 0x3e20000004c97fae */ /* 0x0005e4000d1a101a */
[----:B------:R-:W-:-:S02]  /*9550*/  IMAD.WIDE R12, R200, 0x4, R12 ;  /* 0x00000004c80c7825 */ /* 0x000fc400078e020c */
[----:B------:R2:W-:Y:S02]  /*9560*/  LDGSTS.E [R201+0x3e400], desc[UR26][R6.64], !P2 ;  /* 0x3e40000006c97fae */ /* 0x0005e4000d1a101a */
[C---:B------:R-:W-:Y:S02]  /*9570*/  IMAD.WIDE R14, R200.reuse, 0x4, R14 ;  /* 0x00000004c80e7825 */ /* 0x040fe400078e020e */
[----:B------:R2:W-:Y:S02]  /*9580*/  LDGSTS.E [R201+0x3e600], desc[UR26][R8.64], !P2 ;  /* 0x3e60000008c97fae */ /* 0x0005e4000d1a101a */
[C---:B------:R-:W-:Y:S02]  /*9590*/  IMAD.WIDE R30, R200.reuse, 0x4, R30 ;  /* 0x00000004c81e7825 */ /* 0x040fe400078e021e */
[----:B------:R-:W-:Y:S02]  /*95a0*/  STL.64 [R1+0x288], R76 ;  /* 0x0002884c01007387 */ /* 0x000fe40000100a00 */
[----:B------:R-:W-:-:S02]  /*95b0*/  IMAD.WIDE R16, R200, 0x4, R16 ;  /* 0x00000004c8107825 */ /* 0x000fc400078e0210 */
[----:B------:R2:W-:Y:S02]  /*95c0*/  LDGSTS.E [R201+0x3e800], desc[UR26][R32.64], !P4 ;  /* 0x3e80000020c97fae */ /* 0x0005e4000e1a101a */
[C---:B------:R-:W-:Y:S02]  /*95d0*/  IMAD.WIDE R18, R200.reuse, 0x4, R18 ;  /* 0x00000004c8127825 */ /* 0x040fe400078e0212 */
[----:B------:R-:W-:Y:S02]  /*95e0*/  STL.64 [R1+0x280], R78 ;  /* 0x0002804e01007387 */ /* 0x000fe40000100a00 */
[C---:B------:R-:W-:Y:S02]  /*95f0*/  IMAD.WIDE R20, R200.reuse, 0x4, R20 ;  /* 0x00000004c8147825 */ /* 0x040fe400078e0214 */
[----:B------:R2:W-:Y:S02]  /*9600*/  LDGSTS.E [R201+0x3ea00], desc[UR26][R10.64], !P4 ;  /* 0x3ea000000ac97fae */ /* 0x0005e4000e1a101a */
[----:B------:R-:W-:-:S02]  /*9610*/  IMAD.WIDE R28, R200, 0x4, R28 ;  /* 0x00000004c81c7825 */ /* 0x000fc400078e021c */
[----:B------:R-:W-:Y:S02]  /*9620*/  STL.64 [R1+0x58], R74 ;  /* 0x0000584a01007387 */ /* 0x000fe40000100a00 */
[C---:B------:R-:W-:Y:S02]  /*9630*/  IMAD.WIDE R22, R200.reuse, 0x4, R22 ;  /* 0x00000004c8167825 */ /* 0x040fe400078e0216 */
[----:B------:R2:W-:Y:S02]  /*9640*/  LDGSTS.E [R201+0x3ec00], desc[UR26][R12.64], !P4 ;  /* 0x3ec000000cc97fae */ /* 0x0005e4000e1a101a */
[C---:B------:R-:W-:Y:S02]  /*9650*/  IMAD.WIDE R24, R200.reuse, 0x4, R24 ;  /* 0x00000004c8187825 */ /* 0x040fe400078e0218 */
[----:B------:R-:W-:Y:S04]  /*9660*/  STL.64 [R1+0x278], R68 ;  /* 0x0002784401007387 */ /* 0x000fe80000100a00 */
[----:B------:R2:W-:Y:S01]  /*9670*/  LDGSTS.E [R201+0x3ee00], desc[UR26][R14.64], !P4 ;  /* 0x3ee000000ec97fae */ /* 0x0005e2000e1a101a */
[----:B------:R-:W-:-:S03]  /*9680*/  IMAD.WIDE R26, R200, 0x4, R26 ;  /* 0x00000004c81a7825 */ /* 0x000fc600078e021a */
[----:B------:R-:W-:Y:S04]  /*9690*/  STL.64 [R1+0x270], R70 ;  /* 0x0002704601007387 */ /* 0x000fe80000100a00 */
[----:B------:R2:W-:Y:S04]  /*96a0*/  LDGSTS.E [R201+0x3f000], desc[UR26][R30.64], !P6 ;  /* 0x3f0000001ec97fae */ /* 0x0005e8000f1a101a */
[----:B------:R-:W-:Y:S04]  /*96b0*/  STL.64 [R1+0x268], R72 ;  /* 0x0002684801007387 */ /* 0x000fe80000100a00 */
[----:B------:R2:W-:Y:S01]  /*96c0*/  LDGSTS.E [R201+0x3f200], desc[UR26][R16.64], !P6 ;  /* 0x3f20000010c97fae */ /* 0x0005e2000f1a101a */
[----:B------:R-:W-:-:S03]  /*96d0*/  IMAD.WIDE R54, R143, 0x4, R54 ;  /* 0x000000048f367825 */ /* 0x000fc600078e0236 */
[----:B------:R-:W-:Y:S04]  /*96e0*/  STL.64 [R1+0x50], R66 ;  /* 0x0000504201007387 */ /* 0x000fe80000100a00 */
[----:B------:R2:W-:Y:S01]  /*96f0*/  LDGSTS.E [R201+0x3f400], desc[UR26][R18.64], !P6 ;  /* 0x3f40000012c97fae */ /* 0x0005e2000f1a101a */
[----:B------:R-:W-:-:S03]  /*9700*/  IMAD.WIDE R50, R143, 0x4, R50 ;  /* 0x000000048f327825 */ /* 0x000fc600078e0232 */
[----:B------:R1:W-:Y:S04]  /*9710*/  STL.64 [R1+0x260], R58 ;  /* 0x0002603a01007387 */ /* 0x0003e80000100a00 */
[----:B------:R2:W-:Y:S01]  /*9720*/  LDGSTS.E [R201+0x3f600], desc[UR26][R20.64], !P6 ;  /* 0x3f60000014c97fae */ /* 0x0005e2000f1a101a */
[----:B------:R-:W-:-:S03]  /*9730*/  IMAD.WIDE R46, R143, 0x4, R46 ;  /* 0x000000048f2e7825 */ /* 0x000fc600078e022e */
[----:B------:R2:W-:Y:S01]  /*9740*/  LDGSTS.E [R201+0x3f800], desc[UR26][R28.64], !P5 ;  /* 0x3f8000001cc97fae */ /* 0x0005e2000e9a101a */
[----:B-1----:R-:W-:-:S03]  /*9750*/  IMAD.WIDE R58, R143, 0x4, R64 ;  /* 0x000000048f3a7825 */ /* 0x002fc600078e0240 */
[----:B------:R2:W-:Y:S04]  /*9760*/  LDGSTS.E [R201+0x3fa00], desc[UR26][R22.64], !P5 ;  /* 0x3fa0000016c97fae */ /* 0x0005e8000e9a101a */
[----:B------:R2:W-:Y:S01]  /*9770*/  LDGSTS.E [R201+0x3fc00], desc[UR26][R24.64], !P5 ;  /* 0x3fc0000018c97fae */ /* 0x0005e2000e9a101a */
[----:B------:R-:W-:-:S03]  /*9780*/  IMAD.WIDE R250, R143, 0x4, R250 ;  /* 0x000000048ffa7825 */ /* 0x000fc600078e02fa */
[----:B------:R2:W-:Y:S01]  /*9790*/  LDGSTS.E [R201+0x3fe00], desc[UR26][R26.64], !P5 ;  /* 0x3fe000001ac97fae */ /* 0x0005e2000e9a101a */
[----:B------:R-:W-:-:S03]  /*97a0*/  IMAD.WIDE R248, R143, 0x4, R248 ;  /* 0x000000048ff87825 */ /* 0x000fc600078e02f8 */
[----:B------:R-:W0:Y:S01]  /*97b0*/  LDGDEPBAR ;  /* 0x00000000000079af */ /* 0x000e220000000000 */
[----:B------:R-:W-:-:S03]  /*97c0*/  IMAD.WIDE R246, R143, 0x4, R246 ;  /* 0x000000048ff67825 */ /* 0x000fc600078e02f6 */
[----:B------:R2:W-:Y:S01]  /*97d0*/  LDGSTS.E [R141+0x46000], desc[UR26][R58.64], P3 ;  /* 0x460000003a8d7fae */ /* 0x0005e200099a101a */
        /* <DEDUP_REMOVED lines=17> */
[----:B------:R2:W-:Y:S04]  /*98f0*/  LDGSTS.E [R136+0x46600], desc[UR26][R52.64], P3 ;  /* 0x4660000034887fae */ /* 0x0005e800099a101a */
[----:B------:R2:W-:Y:S04]  /*9900*/  LDGSTS.E [R136+0x46a00], desc[UR26][R48.64], P3 ;  /* 0x46a0000030887fae */ /* 0x0005e800099a101a */
[----:B------:R2:W-:Y:S04]  /*9910*/  LDGSTS.E [R136+0x46e00], desc[UR26][R44.64], P3 ;  /* 0x46e000002c887fae */ /* 0x0005e800099a101a */
[----:B------:R2:W-:Y:S04]  /*9920*/  LDGSTS.E [R136+0x47200], desc[UR26][R42.64], P3 ;  /* 0x472000002a887fae */ /* 0x0005e800099a101a */
[----:B------:R2:W-:Y:S01]  /*9930*/  LDGSTS.E [R136+0x47600], desc[UR26][R40.64], P3 ;  /* 0x4760000028887fae */ /* 0x0005e200099a101a */
[----:B------:R-:W1:Y:S03]  /*9940*/  S2R R233, SR_TID.X ;  /* 0x0000000000e97919 */ /* 0x000e660000002100 */
[----:B------:R2:W-:Y:S04]  /*9950*/  LDGSTS.E [R136+0x47a00], desc[UR26][R38.64], P3 ;  /* 0x47a0000026887fae */ /* 0x0005e800099a101a */
[----:B------:R2:W-:Y:S04]  /*9960*/  LDGSTS.E [R136+0x47e00], desc[UR26][R36.64], P3 ;  /* 0x47e0000024887fae */ /* 0x0005e800099a101a */
[----:B------:R-:W0:Y:S04]  /*9970*/  LDGDEPBAR ;  /* 0x00000000000079af */ /* 0x000e280000000000 */
[----:B------:R2:W-:Y:S04]  /*9980*/  STL.64 [R1+0x258], R60 ;  /* 0x0002583c01007387 */ /* 0x0005e80000100a00 */
[----:B------:R2:W-:Y:S04]  /*9990*/  STL.64 [R1+0x250], R62 ;  /* 0x0002503e01007387 */ /* 0x0005e80000100a00 */
[----:B------:R2:W-:Y:S04]  /*99a0*/  STL.64 [R1+0x30], R58 ;  /* 0x0000303a01007387 */ /* 0x0005e80000100a00 */
[----:B------:R2:W-:Y:S04]  /*99b0*/  STL.64 [R1+0x28], R56 ;  /* 0x0000283801007387 */ /* 0x0005e80000100a00 */
[----:B------:R2:W-:Y:S04]  /*99c0*/  STL.64 [R1+0x20], R54 ;  /* 0x0000203601007387 */ /* 0x0005e80000100a00 */
[----:B------:R2:W-:Y:S01]  /*99d0*/  STL.64 [R1+0x10], R50 ;  /* 0x0000103201007387 */ /* 0x0005e20000100a00 */
[----:B------:R-:W-:-:S04]  /*99e0*/  DEPBAR.LE SB0, 0x6 ;  /* 0x000081800000791a */ /* 0x000fc80000000000 */
[----:B------:R2:W-:Y:S04]  /*99f0*/  STL.64 [R1+0x18], R52 ;  /* 0x0000183401007387 */ /* 0x0005e80000100a00 */
[----:B------:R2:W-:Y:S04]  /*9a00*/  STL.64 [R1], R46 ;  /* 0x0000002e01007387 */ /* 0x0005e80000100a00 */
[----:B------:R2:W-:Y:S04]  /*9a10*/  STL.64 [R1+0x8], R48 ;  /* 0x0000083001007387 */ /* 0x0005e80000100a00 */
[----:B------:R2:W-:Y:S04]  /*9a20*/  STL.64 [R1+0x48], R44 ;  /* 0x0000482c01007387 */ /* 0x0005e80000100a00 */
[----:B------:R2:W-:Y:S04]  /*9a30*/  STL.64 [R1+0x40], R42 ;  /* 0x0000402a01007387 */ /* 0x0005e80000100a00 */
[----:B------:R2:W-:Y:S04]  /*9a40*/  STL.64 [R1+0x38], R40 ;  /* 0x0000382801007387 */ /* 0x0005e80000100a00 */
[----:B------:R2:W-:Y:S01]  /*9a50*/  STL.64 [R1+0x248], R38 ;  /* 0x0002482601007387 */ /* 0x0005e20000100a00 */
[----:B------:R-:W3:Y:S03]  /*9a60*/  S2R R2, SR_TID.X ;  /* 0x0000000000027919 */ /* 0x000ee60000002100 */
[----:B------:R2:W-:Y:S04]  /*9a70*/  STL.64 [R1+0x70], R34 ;  /* 0x0000702201007387 */ /* 0x0005e80000100a00 */
        /* <DEDUP_REMOVED lines=9> */
[----:B------:R2:W-:Y:S01]  /*9b10*/  STL.64 [R1+0x1f0], R14 ;  /* 0x0001f00e01007387 */ /* 0x0005e20000100a00 */
[----:B-1----:R-:W-:-:S03]  /*9b20*/  IMAD.SHL.U32 R0, R233, 0x40, RZ ;  /* 0x00000040e9007824 */ /* 0x002fc600078e00ff */
[----:B------:R2:W-:Y:S04]  /*9b30*/  STL.64 [R1+0x1e8], R16 ;  /* 0x0001e81001007387 */ /* 0x0005e80000100a00 */
[----:B------:R2:W-:Y:S04]  /*9b40*/  STL.64 [R1+0x1e0], R18 ;  /* 0x0001e01201007387 */ /* 0x0005e80000100a00 */
[----:B------:R2:W-:Y:S04]  /*9b50*/  STL.64 [R1+0x1d8], R20 ;  /* 0x0001d81401007387 */ /* 0x0005e80000100a00 */
[----:B------:R2:W-:Y:S01]  /*9b60*/  STL.64 [R1+0x1d0], R22 ;  /* 0x0001d01601007387 */ /* 0x0005e20000100a00 */
[----:B------:R-:W-:-:S03]  /*9b70*/  IMAD.SHL.U32 R3, R233, 0x10, RZ ;  /* 0x00000010e9037824 */ /* 0x000fc600078e00ff */
[----:B------:R2:W-:Y:S01]  /*9b80*/  STL.64 [R1+0x1c8], R24 ;  /* 0x0001c81801007387 */ /* 0x0005e20000100a00 */
[----:B------:R-:W-:-:S03]  /*9b90*/  LOP3.LUT R252, R233, 0x60, RZ, 0xc0, !PT ;  /* 0x00000060e9fc7812 */ /* 0x000fc600078ec0ff */
[----:B------:R2:W-:Y:S01]  /*9ba0*/  STL.64 [R1+0x1c0], R26 ;  /* 0x0001c01a01007387 */ /* 0x0005e20000100a00 */
[----:B------:R-:W-:Y:S02]  /*9bb0*/  LOP3.LUT R0, R0, 0x600, RZ, 0xc0, !PT ;  /* 0x0000060000007812 */ /* 0x000fe400078ec0ff */
[----:B------:R-:W-:Y:S02]  /*9bc0*/  LOP3.LUT R3, R3, 0x70, RZ, 0xc0, !PT ;  /* 0x0000007003037812 */ /* 0x000fe400078ec0ff */
[----:B------:R-:W-:-:S05]  /*9bd0*/  LEA R0, R252, R0, 0x2 ;  /* 0x00000000fc007211 */ /* 0x000fca00078e10ff */
[----:B------:R-:W-:Y:S01]  /*9be0*/  IMAD.IADD R0, R3, 0x1, R0 ;  /* 0x0000000103007824 */ /* 0x000fe200078e0200 */
[----:B------:R-:W-:Y:S01]  /*9bf0*/  BAR.SYNC.DEFER_BLOCKING 0x0 ;  /* 0x0000000000007b1d */ /* 0x000fe20000010000 */
[----:B---3--:R-:W-:-:S04]  /*9c00*/  LOP3.LUT R2, R2, 0x7f, RZ, 0xc0, !PT ;  /* 0x0000007f02027812 */ /* 0x008fc800078ec0ff */
[----:B------:R-:W-:Y:S01]  /*9c10*/  SHF.L.U32 R2, R2, 0x2, RZ ;  /* 0x0000000202027819 */ /* 0x000fe200000006ff */
[----:B------:R2:W1:Y:S04]  /*9c20*/  LDSM.16.M88.4 R100, [R0+UR10] ;  /* 0x0000000a0064783b */ /* 0x0004680008000200 */
[----:B------:R2:W3:Y:S04]  /*9c30*/  LDSM.16.M88.4 R208, [R0+UR10+0x800] ;  /* 0x0008000a00d0783b */ /* 0x0004e80008000200 */
[----:B------:R2:W4:Y:S04]  /*9c40*/  LDSM.16.M88.4 R212, [R0+UR10+0x1000] ;  /* 0x0010000a00d4783b */ /* 0x0005280008000200 */
[----:B------:R2:W1:Y:S04]  /*9c50*/  LDSM.16.M88.4 R216, [R0+UR10+0x1800] ;  /* 0x0018000a00d8783b */ /* 0x0004680008000200 */
        /* <DEDUP_REMOVED lines=27> */
[----:B------:R2:W1:Y:S01]  /*9e10*/  LDSM.16.M88.4 R228, [R0+UR10+0xf800] ;  /* 0x00f8000a00e4783b */ /* 0x0004620008000200 */
[----:B---34-:R-:W-:Y:S05]  /*9e20*/  @!P0 BRA `(.L_x_6) ;  /* 0x0000000800048947 */ /* 0x018fea0003800000 */
[----:B-1----:R-:W-:Y:S01]  /*9e30*/  MOV R94, R126 ;  /* 0x0000007e005e7202 */ /* 0x002fe20000000f00 */
[----:B--2---:R-:W-:Y:S01]  /*9e40*/  IMAD.MOV.U32 R4, RZ, RZ, R100 ;  /* 0x000000ffff047224 */ /* 0x004fe200078e0064 */
[----:B------:R-:W-:Y:S01]  /*9e50*/  MOV R126, R127 ;  /* 0x0000007f007e7202 */ /* 0x000fe20000000f00 */
[----:B------:R-:W-:Y:S01]  /*9e60*/  IMAD.MOV.U32 R8, RZ, RZ, R104 ;  /* 0x000000ffff087224 */ /* 0x000fe200078e0068 */
        /* <DEDUP_REMOVED lines=59> */
[----:B------:R-:W-:-:S02]  /*a220*/  IMAD.MOV.U32 R11, RZ, RZ, R196 ;  /* 0x000000ffff0b7224 */ /* 0x000fc400078e00c4 */
[----:B------:R-:W-:Y:S02]  /*a230*/  IMAD.MOV.U32 R13, RZ, RZ, R176 ;  /* 0x000000ffff0d7224 */ /* 0x000fe400078e00b0 */
[----:B------:R-:W-:Y:S02]  /*a240*/  IMAD.MOV.U32 R15, RZ, RZ, R184 ;  /* 0x000000ffff0f7224 */ /* 0x000fe400078e00b8 */
[----:B------:R-:W-:Y:S02]  /*a250*/  IMAD.MOV.U32 R17, RZ, RZ, R164 ;  /* 0x000000ffff117224 */ /* 0x000fe400078e00a4 */
[----:B------:R-:W-:Y:S02]  /*a260*/  IMAD.MOV.U32 R19, RZ, RZ, R172 ;  /* 0x000000ffff137224 */ /* 0x000fe400078e00ac */
[----:B------:R-:W-:Y:S02]  /*a270*/  IMAD.MOV.U32 R21, RZ, RZ, R152 ;  /* 0x000000ffff157224 */ /* 0x000fe400078e0098 */
        /* <DEDUP_REMOVED lines=58> */
[----:B------:R-:W-:-:S04]  /*a620*/  IMAD.MOV.U32 R131, RZ, RZ, R231 ;  /* 0x000000ffff837224 */ /* 0x000fc800078e00e7 */
[----:B------:R3:W-:Y:S03]  /*a630*/  STTM.x128 tmem[UR12+0x100], R4 ;  /* 0x00010004000079ed */ /* 0x0007e600083c000c */
.L_x_6:
[----:B---3--:R-:W3:Y:S04]  /*a640*/  LDL.LU.64 R82, [R1+0x20] ;  /* 0x0000200001527983 */ /* 0x008ee80000300a00 */
[----:B------:R-:W4:Y:S04]  /*a650*/  LDL.LU.64 R68, [R1+0x10] ;  /* 0x0000100001447983 */ /* 0x000f280000300a00 */
[----:B--2---:R-:W2:Y:S04]  /*a660*/  LDL.LU.64 R78, [R1] ;  /* 0x00000000014e7983 */ /* 0x004ea80000300a00 */
        /* <DEDUP_REMOVED lines=22> */
[----:B------:R-:W2:Y:S01]  /*a7d0*/  LDL.LU.64 R4, [R1+0x130] ;  /* 0x0001300001047983 */ /* 0x000ea20000300a00 */
[----:B------:R-:W-:-:S03]  /*a7e0*/  IMAD.SHL.U32 R2, R143, 0x4, RZ ;  /* 0x000000048f027824 */ /* 0x000fc600078e00ff */
[----:B------:R-:W2:Y:S01]  /*a7f0*/  LDL.LU.64 R34, [R1+0x148] ;  /* 0x0001480001227983 */ /* 0x000ea20000300a00 */
[----:B-1----:R-:W-:-:S03]  /*a800*/  SHF.R.S32.HI R133, RZ, 0x1f, R143 ;  /* 0x0000001fff857819 */ /* 0x002fc6000001148f */
[----:B------:R-:W2:Y:S04]  /*a810*/  LDL.LU.64 R6, [R1+0x138] ;  /* 0x0001380001067983 */ /* 0x000ea80000300a00 */
[----:B------:R-:W2:Y:S04]  /*a820*/  LDL.LU.64 R54, [R1+0x238] ;  /* 0x0002380001367983 */ /* 0x000ea80000300a00 */
[----:B------:R-:W2:Y:S04]  /*a830*/  LDL.LU.64 R56, [R1+0x1b8] ;  /* 0x0001b80001387983 */ /* 0x000ea80000300a00 */
[----:B------:R-:W2:Y:S01]  /*a840*/  LDL.LU.64 R52, [R1+0x1b0] ;  /* 0x0001b00001347983 */ /* 0x000ea20000300a00 */
[----:B------:R-:W-:-:S03]  /*a850*/  SHF.L.U64.HI R3, R143, 0x2, R133 ;  /* 0x000000028f037819 */ /* 0x000fc60000010285 */
[----:B------:R-:W2:Y:S04]  /*a860*/  LDL.LU.64 R50, [R1+0x198] ;  /* 0x0001980001327983 */ /* 0x000ea80000300a00 */
[----:B------:R-:W2:Y:S04]  /*a870*/  LDL.LU.64 R38, [R1+0x160] ;  /* 0x0001600001267983 */ /* 0x000ea80000300a00 */
[----:B------:R-:W2:Y:S04]  /*a880*/  LDL.LU.64 R22, [R1+0x128] ;  /* 0x0001280001167983 */ /* 0x000ea80000300a00 */
[----:B------:R-:W2:Y:S04]  /*a890*/  LDL.LU.64 R20, [R1+0x120] ;  /* 0x0001200001147983 */ /* 0x000ea80000300a00 */
[----:B------:R-:W2:Y:S04]  /*a8a0*/  LDL.LU.64 R18, [R1+0x68] ;  /* 0x0000680001127983 */ /* 0x000ea80000300a00 */
[----:B------:R-:W2:Y:S04]  /*a8b0*/  LDL.LU.64 R16, [R1+0x60] ;  /* 0x0000600001107983 */ /* 0x000ea80000300a00 */
[----:B------:R-:W2:Y:S04]  /*a8c0*/  LDL.LU.64 R62, [R1+0x90] ;  /* 0x00009000013e7983 */ /* 0x000ea80000300a00 */
[----:B-----5:R-:W-:Y:S04]  /*a8d0*/  STL.64 [R1+0x5d0], R202 ;  /* 0x0005d0ca01007387 */ /* 0x020fe80000100a00 */
[----:B------:R-:W-:Y:S04]  /*a8e0*/  STL.64 [R1+0x5c8], R140 ;  /* 0x0005c88c01007387 */ /* 0x000fe80000100a00 */
[----:B------:R-:W-:Y:S04]  /*a8f0*/  STL.64 [R1+0x5c0], R138 ;  /* 0x0005c08a01007387 */ /* 0x000fe80000100a00 */
[----:B------:R1:W-:Y:S04]  /*a900*/  STL [R1+0x5b8], R0 ;  /* 0x0005b80001007387 */ /* 0x0003e80000100800 */
[----:B------:R-:W-:Y:S04]  /*a910*/  STL.64 [R1+0x5b0], R136 ;  /* 0x0005b08801007387 */ /* 0x000fe80000100a00 */
[----:B------:R-:W-:Y:S01]  /*a920*/  STL [R1+0x2f0], R2 ;  /* 0x0002f00201007387 */ /* 0x000fe20000100800 */
[----:B-1----:R-:W-:Y:S01]  /*a930*/  IMAD.SHL.U32 R0, R200, 0x4, RZ ;  /* 0x00000004c8007824 */ /* 0x002fe200078e00ff */
[----:B------:R-:W-:Y:S01]  /*a940*/  SHF.R.S32.HI R252, RZ, 0x1f, R200 ;  /* 0x0000001ffffc7819 */ /* 0x000fe200000114c8 */
[----:B------:R-:W1:Y:S02]  /*a950*/  FENCE.VIEW.ASYNC.T ;  /* 0x00000000000073c6 */ /* 0x000e640000000200 */
[----:B-1----:R-:W-:Y:S01]  /*a960*/  BAR.SYNC.DEFER_BLOCKING 0x0 ;  /* 0x0000000000007b1d */ /* 0x002fe20000010000 */
[----:B---3--:R-:W-:-:S02]  /*a970*/  IADD3 R70, P2, PT, R82, R2, RZ ;  /* 0x0000000252467210 */ /* 0x008fc40007f5e0ff */
[-C--:B----4-:R-:W-:Y:S02]  /*a980*/  IADD3 R64, P3, PT, R68, R2.reuse, RZ ;  /* 0x0000000244407210 */ /* 0x090fe40007f7e0ff */
[----:B------:R-:W-:Y:S02]  /*a990*/  IADD3.X R71, PT, PT, R83, R3, RZ, P2, !PT ;  /* 0x0000000353477210 */ /* 0x000fe400017fe4ff */
[----:B------:R-:W-:Y:S01]  /*a9a0*/  IADD3 R68, P2, PT, R250, R2, RZ ;  /* 0x00000002fa447210 */ /* 0x000fe20007f5e0ff */
[----:B------:R-:W-:-:S04]  /*a9b0*/  IMAD.X R65, R69, 0x1, R3, P3 ;  /* 0x0000000145417824 */ /* 0x000fc800018e0603 */
[----:B------:R-:W-:Y:S01]  /*a9c0*/  IMAD.X R69, R251, 0x1, R3, P2 ;  /* 0x00000001fb457824 */ /* 0x000fe200010e0603 */
[----:B--2---:R-:W-:-:S05]  /*a9d0*/  IADD3 R72, P0, PT, R84, R2, RZ ;  /* 0x0000000254487210 */ /* 0x004fca0007f1e0ff */
[----:B------:R-:W-:-:S05]  /*a9e0*/  IMAD.X R73, R85, 0x1, R3, P0 ;  /* 0x0000000155497824 */ /* 0x000fca00000e0603 */
[----:B------:R1:W-:Y:S04]  /*a9f0*/  STL.64 [R1+0x118], R72 ;  /* 0x0001184801007387 */ /* 0x0003e80000100a00 */
[----:B------:R2:W-:Y:S04]  /*aa00*/  STL.64 [R1+0x110], R70 ;  /* 0x0001104601007387 */ /* 0x0005e80000100a00 */
[----:B------:R3:W-:Y:S01]  /*aa10*/  STL.64 [R1+0x108], R64 ;  /* 0x0001084001007387 */ /* 0x0007e20000100a00 */
[----:B-1----:R-:W-:-:S03]  /*aa20*/  IADD3 R72, P0, PT, R78, R2, RZ ;  /* 0x000000024e487210 */ /* 0x002fc60007f1e0ff */
[----:B--2---:R-:W2:Y:S02]  /*aa30*/  LDL.LU.64 R70, [R1+0x190] ;  /* 0x0001900001467983 */ /* 0x004ea40000300a00 */
[----:B------:R-:W-:Y:S01]  /*aa40*/  IMAD.X R73, R79, 0x1, R3, P0 ;  /* 0x000000014f497824 */ /* 0x000fe200000e0603 */
[-C--:B------:R-:W-:Y:S01]  /*aa50*/  IADD3 R78, P0, PT, R248, R2.reuse, RZ ;  /* 0x00000002f84e7210 */ /* 0x080fe20007f1e0ff */
[----:B---3--:R-:W3:Y:S03]  /*aa60*/  LDL.LU.64 R64, [R1+0x1a0] ;  /* 0x0001a00001407983 */ /* 0x008ee60000300a00 */
[----:B------:R-:W-:Y:S01]  /*aa70*/  IADD3.X R79, PT, PT, R249, R3, RZ, P0, !PT ;  /* 0x00000003f94f7210 */ /* 0x000fe200007fe4ff */
[----:B------:R1:W-:Y:S04]  /*aa80*/  STL.64 [R1+0x100], R72 ;  /* 0x0001004801007387 */ /* 0x0003e80000100a00 */
[----:B------:R4:W-:Y:S04]  /*aa90*/  STL.64 [R1+0xf8], R68 ;  /* 0x0000f84401007387 */ /* 0x0009e80000100a00 */
[----:B------:R4:W-:Y:S01]  /*aaa0*/  STL.64 [R1+0xf0], R78 ;  /* 0x0000f04e01007387 */ /* 0x0009e20000100a00 */
[----:B-1----:R-:W-:-:S02]  /*aab0*/  IADD3 R72, P3, PT, R246, R2, RZ ;  /* 0x00000002f6487210 */ /* 0x002fc40007f7e0ff */
[----:B----4-:R-:W-:-:S03]  /*aac0*/  IADD3 R68, P2, PT, R244, R2, RZ ;  /* 0x00000002f4447210 */ /* 0x010fc60007f5e0ff */
[--C-:B------:R-:W-:Y:S01]  /*aad0*/  IMAD.X R73, R247, 0x1, R3.reuse, P3 ;  /* 0x00000001f7497824 */ /* 0x100fe200018e0603 */
[----:B------:R-:W-:Y:S01]  /*aae0*/  IADD3 R78, P0, PT, R80, R2, RZ ;  /* 0x00000002504e7210 */ /* 0x000fe20007f1e0ff */
[----:B------:R-:W-:-:S03]  /*aaf0*/  IMAD.X R69, R245, 0x1, R3, P2 ;  /* 0x00000001f5457824 */ /* 0x000fc600010e0603 */
[----:B------:R1:W-:Y:S01]  /*ab00*/  STL.64 [R1+0xe8], R72 ;  /* 0x0000e84801007387 */ /* 0x0003e20000100a00 */
[----:B------:R-:W-:-:S03]  /*ab10*/  IMAD.X R79, R81, 0x1, R3, P0 ;  /* 0x00000001514f7824 */ /* 0x000fc600000e0603 */
[----:B------:R4:W-:Y:S04]  /*ab20*/  STL.64 [R1+0xe0], R68 ;  /* 0x0000e04401007387 */ /* 0x0009e80000100a00 */
[----:B------:R4:W-:Y:S01]  /*ab30*/  STL.64 [R1+0xd8], R78 ;  /* 0x0000d84e01007387 */ /* 0x0009e20000100a00 */
[----:B-1----:R-:W-:Y:S01]  /*ab40*/  IADD3 R72, P2, PT, R74, R2, RZ ;  /* 0x000000024a487210 */ /* 0x002fe20007f5e0ff */
[----:B----4-:R-:W-:Y:S01]  /*ab50*/  IMAD.MOV.U32 R68, RZ, RZ, R58 ;  /* 0x000000ffff447224 */ /* 0x010fe200078e003a */
[----:B------:R-:W-:-:S03]  /*ab60*/  MOV R69, R59 ;  /* 0x0000003b00457202 */ /* 0x000fc60000000f00 */
[--C-:B------:R-:W-:Y:S01]  /*ab70*/  IMAD.X R73, R75, 0x1, R3.reuse, P2 ;  /* 0x000000014b497824 */ /* 0x100fe200010e0603 */
[-C--:B------:R-:W-:Y:S01]  /*ab80*/  IADD3 R58, P3, PT, R60, R2.reuse, RZ ;  /* 0x000000023c3a7210 */ /* 0x080fe20007f7e0ff */
[----:B------:R-:W-:Y:S01]  /*ab90*/  IMAD.MOV.U32 R78, RZ, RZ, R68 ;  /* 0x000000ffff4e7224 */ /* 0x000fe200078e0044 */
[----:B------:R-:W-:Y:S02]  /*aba0*/  MOV R79, R69 ;  /* 0x00000045004f7202 */ /* 0x000fe40000000f00 */
[----:B------:R-:W4:Y:S01]  /*abb0*/  LDL.LU.64 R68, [R1+0xa0] ;  /* 0x0000a00001447983 */ /* 0x000f220000300a00 */
[----:B------:R-:W-:Y:S01]  /*abc0*/  IMAD.X R59, R61, 0x1, R3, P3 ;  /* 0x000000013d3b7824 */ /* 0x000fe200018e0603 */
[----:B------:R-:W-:Y:S02]  /*abd0*/  IADD3 R74, P2, PT, R78, R2, RZ ;  /* 0x000000024e4a7210 */ /* 0x000fe40007f5e0ff */
[----:B------:R1:W-:Y:S01]  /*abe0*/  STL.64 [R1+0xd0], R72 ;  /* 0x0000d04801007387 */ /* 0x0003e20000100a00 */
[----:B------:R-:W-:-:S02]  /*abf0*/  SHF.L.U64.HI R132, R200, 0x2, R252 ;  /* 0x00000002c8847819 */ /* 0x000fc400000102fc */
[----:B------:R-:W-:Y:S01]  /*ac00*/  IMAD.X R75, R79, 0x1, R3, P2 ;  /* 0x000000014f4b7824 */ /* 0x000fe200010e0603 */
[----:B------:R1:W-:Y:S01]  /*ac10*/  STL.64 [R1+0xc8], R58 ;  /* 0x0000c83a01007387 */ /* 0x0003e20000100a00 */
[----:B------:R-:W-:-:S03]  /*ac20*/  IADD3 R60, P0, PT, R62, R0, RZ ;  /* 0x000000003e3c7210 */ /* 0x000fc60007f1e0ff */
[----:B------:R-:W-:Y:S04]  /*ac30*/  STL [R1+0x2ec], R0 ;  /* 0x0002ec0001007387 */ /* 0x000fe80000100800 */
[----:B------:R1:W-:Y:S02]  /*ac40*/  STL.64 [R1+0xc0], R74 ;  /* 0x0000c04a01007387 */ /* 0x0003e40000100a00 */
[----:B-1----:R-:W-:Y:S01]  /*ac50*/  IADD3 R72, P3, PT, R76, R2, RZ ;  /* 0x000000024c487210 */ /* 0x002fe20007f7e0ff */
[----:B------:R-:W-:Y:S02]  /*ac60*/  IMAD.MOV.U32 R58, RZ, RZ, R56 ;  /* 0x000000ffff3a7224 */ /* 0x000fe400078e0038 */
[----:B------:R-:W-:Y:S01]  /*ac70*/  IMAD.MOV.U32 R59, RZ, RZ, R57 ;  /* 0x000000ffff3b7224 */ /* 0x000fe200078e0039 */
[----:B------:R-:W2:Y:S01]  /*ac80*/  LDL.LU.64 R74, [R1+0x98] ;  /* 0x00009800014a7983 */ /* 0x000ea20000300a00 */
[----:B------:R-:W-:Y:S01]  /*ac90*/  IADD3.X R73, PT, PT, R77, R3, RZ, P3, !PT ;  /* 0x000000034d497210 */ /* 0x000fe20001ffe4ff */
[----:B------:R-:W-:Y:S01]  /*aca0*/  IMAD.X R61, R63, 0x1, R132, P0 ;  /* 0x000000013f3d7824 */ /* 0x000fe200000e0684 */
[----:B------:R-:W-:Y:S01]  /*acb0*/  MOV R56, R52 ;  /* 0x0000003400387202 */ /* 0x000fe20000000f00 */
[----:B------:R-:W-:Y:S01]  /*acc0*/  IMAD.MOV.U32 R52, RZ, RZ, R48 ;  /* 0x000000ffff347224 */ /* 0x000fe200078e0030 */
[----:B------:R-:W-:Y:S01]  /*acd0*/  MOV R48, R46 ;  /* 0x0000002e00307202 */ /* 0x000fe20000000f00 */
[----:B------:R2:W-:Y:S01]  /*ace0*/  STL.64 [R1+0xb8], R72 ;  /* 0x0000b84801007387 */ /* 0x0005e20000100a00 */
[----:B------:R-:W-:Y:S01]  /*acf0*/  IMAD.MOV.U32 R46, RZ, RZ, R12 ;  /* 0x000000ffff2e7224 */ /* 0x000fe200078e000c */
[----:B------:R-:W-:Y:S01]  /*ad00*/  MOV R12, R10 ;  /* 0x0000000a000c7202 */ /* 0x000fe20000000f00 */
[----:B------:R-:W-:Y:S01]  /*ad10*/  IMAD.MOV.U32 R57, RZ, RZ, R53 ;  /* 0x000000ffff397224 */ /* 0x000fe200078e0035 */
[----:B------:R-:W-:Y:S01]  /*ad20*/  STL.64 [R1+0xb0], R60 ;  /* 0x0000b03c01007387 */ /* 0x000fe20000100a00 */
[----:B------:R-:W-:Y:S01]  /*ad30*/  IADD3 R10, P4, PT, R66, R2, RZ ;  /* 0x00000002420a7210 */ /* 0x000fe20007f9e0ff */
[----:B------:R-:W-:Y:S01]  /*ad40*/  IMAD.MOV.U32 R53, RZ, RZ, R49 ;  /* 0x000000ffff357224 */ /* 0x000fe200078e0031 */
[----:B------:R-:W1:Y:S01]  /*ad50*/  LDC R2, c[0x0][0x3a0] ;  /* 0x0000e800ff027b82 */ /* 0x000e620000000800 */
[----:B------:R-:W-:-:S02]  /*ad60*/  IMAD.MOV.U32 R49, RZ, RZ, R47 ;  /* 0x000000ffff317224 */ /* 0x000fc400078e002f */
[----:B------:R-:W-:Y:S02]  /*ad70*/  IMAD.MOV.U32 R47, RZ, RZ, R13 ;  /* 0x000000ffff2f7224 */ /* 0x000fe400078e000d */
[----:B------:R-:W-:Y:S01]  /*ad80*/  IMAD.MOV.U32 R13, RZ, RZ, R11 ;  /* 0x000000ffff0d7224 */ /* 0x000fe200078e000b */
[----:B----4-:R-:W-:-:S05]  /*ad90*/  IADD3 R62, P2, PT, R68, R0, RZ ;  /* 0x00000000443e7210 */ /* 0x010fca0007f5e0ff */
[----:B------:R-:W-:Y:S01]  /*ada0*/  IMAD.X R63, R69, 0x1, R132, P2 ;  /* 0x00000001453f7824 */ /* 0x000fe200010e0684 */
[----:B--2---:R-:W-:-:S05]  /*adb0*/  IADD3 R72, P0, PT, R74, R0, RZ ;  /* 0x000000004a487210 */ /* 0x004fca0007f1e0ff */
[----:B------:R-:W-:-:S05]  /*adc0*/  IMAD.X R73, R75, 0x1, R132, P0 ;  /* 0x000000014b497824 */ /* 0x000fca00000e0684 */
[----:B------:R2:W-:Y:S04]  /*add0*/  STL.64 [R1+0xa8], R72 ;  /* 0x0000a84801007387 */ /* 0x0005e80000100a00 */
[----:B------:R4:W-:Y:S04]  /*ade0*/  STL.64 [R1+0xa0], R62 ;  /* 0x0000a03e01007387 */ /* 0x0009e80000100a00 */
[----:B--2---:R-:W2:Y:S04]  /*adf0*/  LDL.LU.64 R72, [R1+0x1a8] ;  /* 0x0001a80001487983 */ /* 0x004ea80000300a00 */
[----:B------:R-:W2:Y:S04]  /*ae00*/  LDL.LU.64 R68, [R1+0x228] ;  /* 0x0002280001447983 */ /* 0x000ea80000300a00 */
[----:B----4-:R-:W4:Y:S01]  /*ae10*/  LDL.LU.64 R62, [R1+0x230] ;  /* 0x00023000013e7983 */ /* 0x010f220000300a00 */
[----:B------:R-:W-:Y:S01]  /*ae20*/  IADD3 R66, P3, PT, R70, R0, RZ ;  /* 0x0000000046427210 */ /* 0x000fe20007f7e0ff */
[----:B------:R-:W-:-:S02]  /*ae30*/  IMAD.X R11, R67, 0x1, R3, P4 ;  /* 0x00000001430b7824 */ /* 0x000fc400020e0603 */
[----:B------:R-:W-:Y:S01]  /*ae40*/  IMAD.MOV.U32 R60, RZ, RZ, R58 ;  /* 0x000000ffff3c7224 */ /* 0x000fe200078e003a */
[----:B---3--:R-:W-:Y:S01]  /*ae50*/  IADD3 R58, P4, PT, R64, R0, RZ ;  /* 0x00000000403a7210 */ /* 0x008fe20007f9e0ff */
[----:B------:R-:W-:Y:S01]  /*ae60*/  IMAD.X R67, R71, 0x1, R132, P3 ;  /* 0x0000000147437824 */ /* 0x000fe200018e0684 */
[----:B------:R-:W-:Y:S02]  /*ae70*/  MOV R61, R59 ;  /* 0x0000003b003d7202 */ /* 0x000fe40000000f00 */
[----:B------:R-:W-:Y:S02]  /*ae80*/  IADD3.X R59, PT, PT, R65, R132, RZ, P4, !PT ;  /* 0x00000084413b7210 */ /* 0x000fe400027fe4ff */
[----:B------:R3:W-:Y:S01]  /*ae90*/  STL.64 [R1+0x98], R66 ;  /* 0x0000984201007387 */ /* 0x0007e20000100a00 */
[----:B------:R-:W-:-:S03]  /*aea0*/  IMAD.MOV.U32 R64, RZ, RZ, R52 ;  /* 0x000000ffff407224 */ /* 0x000fc600078e0034 */
[----:B------:R4:W-:Y:S01]  /*aeb0*/  STL.64 [R1+0x90], R58 ;  /* 0x0000903a01007387 */ /* 0x0009e20000100a00 */
[----:B------:R-:W-:Y:S01]  /*aec0*/  IMAD.MOV.U32 R52, RZ, RZ, R46 ;  /* 0x000000ffff347224 */ /* 0x000fe200078e002e */
[----:B------:R-:W-:Y:S01]  /*aed0*/  IADD3 R46, P4, PT, R54, R0, RZ ;  /* 0x00000000362e7210 */ /* 0x000fe20007f9e0ff */
[----:B------:R-:W-:Y:S01]  /*aee0*/  IMAD.MOV.U32 R65, RZ, RZ, R53 ;  /* 0x000000ffff417224 */ /* 0x000fe200078e0035 */
[----:B------:R-:W-:Y:S02]  /*aef0*/  MOV R53, R47 ;  /* 0x0000002f00357202 */ /* 0x000fe40000000f00 */
[----:B------:R-:W-:Y:S02]  /*af00*/  IADD3.X R47, PT, PT, R55, R132, RZ, P4, !PT ;  /* 0x00000084372f7210 */ /* 0x000fe400027fe4ff */
[-C--:B--2---:R-:W-:Y:S02]  /*af10*/  IADD3 R70, P0, PT, R72, R0.reuse, RZ ;  /* 0x0000000048467210 */ /* 0x084fe40007f1e0ff */
[----:B---3--:R-:W-:-:S03]  /*af20*/  IADD3 R66, P2, PT, R68, R0, RZ ;  /* 0x0000000044427210 */ /* 0x008fc60007f5e0ff */
[--C-:B------:R-:W-:Y:S01]  /*af30*/  IMAD.X R71, R73, 0x1, R132.reuse, P0 ;  /* 0x0000000149477824 */ /* 0x100fe200000e0684 */
[----:B----4-:R-:W-:Y:S01]  /*af40*/  IADD3 R58, P3, PT, R62, R0, RZ ;  /* 0x000000003e3a7210 */ /* 0x010fe20007f7e0ff */
[----:B------:R-:W-:-:S03]  /*af50*/  IMAD.X R67, R69, 0x1, R132, P2 ;  /* 0x0000000145437824 */ /* 0x000fc600010e0684 */
[----:B------:R-:W-:Y:S01]  /*af60*/  STL.64 [R1+0x48], R70 ;  /* 0x0000484601007387 */ /* 0x000fe20000100a00 */
[----:B------:R-:W-:-:S03]  /*af70*/  IMAD.X R59, R63, 0x1, R132, P3 ;  /* 0x000000013f3b7824 */ /* 0x000fc600018e0684 */
[----:B------:R-:W-:Y:S01]  /*af80*/  STL.64 [R1+0x40], R66 ;  /* 0x0000404201007387 */ /* 0x000fe20000100a00 */
[----:B------:R-:W-:-:S03]  /*af90*/  IADD3 R62, P0, PT, R64, R0, RZ ;  /* 0x00000000403e7210 */ /* 0x000fc60007f1e0ff */
[----:B------:R2:W-:Y:S01]  /*afa0*/  STL.64 [R1+0x38], R58 ;  /* 0x0000383a01007387 */ /* 0x0005e20000100a00 */
[-C--:B------:R-:W-:Y:S01]  /*afb0*/  IADD3 R54, P3, PT, R56, R0.reuse, RZ ;  /* 0x0000000038367210 */ /* 0x080fe20007f7e0ff */
[--C-:B------:R-:W-:Y:S02]  /*afc0*/  IMAD.X R63, R65, 0x1, R132.reuse, P0 ;  /* 0x00000001413f7824 */ /* 0x100fe400000e0684 */
[----:B------:R3:W-:Y:S02]  /*afd0*/  STL.64 [R1+0x30], R46 ;  /* 0x0000302e01007387 */ /* 0x0007e40000100a00 */
[----:B------:R-:W-:Y:S01]  /*afe0*/  IMAD.X R55, R57, 0x1, R132, P3 ;  /* 0x0000000139377824 */ /* 0x000fe200018e0684 */
[-C--:B--2---:R-:W-:Y:S02]  /*aff0*/  IADD3 R58, P2, PT, R60, R0.reuse, RZ ;  /* 0x000000003c3a7210 */ /* 0x084fe40007f5e0ff */
[----:B---3--:R-:W-:-:S03]  /*b000*/  IADD3 R46, P4, PT, R50, R0, RZ ;  /* 0x00000000322e7210 */ /* 0x008fc60007f9e0ff */
[--C-:B------:R-:W-:Y:S01]  /*b010*/  IMAD.X R59, R61, 0x1, R132.reuse, P2 ;  /* 0x000000013d3b7824 */ /* 0x100fe200010e0684 */
[----:B------:R-:W-:Y:S02]  /*b020*/  IADD3 R50, P0, PT, R52, R0, RZ ;  /* 0x0000000034327210 */ /* 0x000fe40007f1e0ff */
[----:B------:R-:W-:Y:S01]  /*b030*/  IADD3.X R47, PT, PT, R51, R132, RZ, P4, !PT ;  /* 0x00000084332f7210 */ /* 0x000fe200027fe4ff */
[----:B------:R-:W-:Y:S02]  /*b040*/  STL.64 [R1+0x28], R62 ;  /* 0x0000283e01007387 */ /* 0x000fe40000100a00 */
[----:B------:R-:W-:Y:S02]  /*b050*/  IMAD.X R51, R53, 0x1, R132, P0 ;  /* 0x0000000135337824 */ /* 0x000fe400000e0684 */
[----:B------:R-:W-:Y:S01]  /*b060*/  STL.64 [R1+0x20], R58 ;  /* 0x0000203a01007387 */ /* 0x000fe20000100a00 */
[----:B------:R-:W-:-:S03]  /*b070*/  IADD3 R246, P0, PT, R40, R0, RZ ;  /* 0x0000000028f67210 */ /* 0x000fc60007f1e0ff */
[----:B------:R-:W-:Y:S04]  /*b080*/  STL.64 [R1+0x18], R54 ;  /* 0x0000183601007387 */ /* 0x000fe80000100a00 */
[----:B------:R2:W-:Y:S01]  /*b090*/  STL.64 [R1+0x10], R46 ;  /* 0x0000102e01007387 */ /* 0x0005e20000100a00 */
[----:B------:R-:W-:Y:S01]  /*b0a0*/  IMAD.X R247, R41, 0x1, R132, P0 ;  /* 0x0000000129f77824 */ /* 0x000fe200000e0684 */
[-C--:B------:R-:W-:Y:S02]  /*b0b0*/  IADD3 R238, P0, PT, R34, R0.reuse, RZ ;  /* 0x0000000022ee7210 */ /* 0x080fe40007f1e0ff */
[----:B--2---:R-:W-:-:S05]  /*b0c0*/  IADD3 R46, P2, PT, R48, R0, RZ ;  /* 0x00000000302e7210 */ /* 0x004fca0007f5e0ff */
[--C-:B------:R-:W-:Y:S01]  /*b0d0*/  IMAD.X R47, R49, 0x1, R132.reuse, P2 ;  /* 0x00000001312f7824 */ /* 0x100fe200010e0684 */
[-C--:B------:R-:W-:Y:S01]  /*b0e0*/  IADD3 R244, P2, PT, R38, R0.reuse, RZ ;  /* 0x0000000026f47210 */ /* 0x080fe20007f5e0ff */
[----:B------:R-:W-:Y:S01]  /*b0f0*/  STL.64 [R1+0x8], R50 ;  /* 0x0000083201007387 */ /* 0x000fe20000100a00 */
[-C--:B------:R-:W-:Y:S01]  /*b100*/  IADD3 R250, P3, PT, R44, R0.reuse, RZ ;  /* 0x000000002cfa7210 */ /* 0x080fe20007f7e0ff */
[--C-:B------:R-:W-:Y:S02]  /*b110*/  IMAD.X R239, R35, 0x1, R132.reuse, P0 ;  /* 0x0000000123ef7824 */ /* 0x100fe400000e0684 */
[----:B------:R2:W-:Y:S01]  /*b120*/  STL.64 [R1], R46 ;  /* 0x0000002e01007387 */ /* 0x0005e20000100a00 */
[----:B------:R-:W-:Y:S01]  /*b130*/  IMAD.X R245, R39, 0x1, R132, P2 ;  /* 0x0000000127f57824 */ /* 0x000fe200010e0684 */
[----:B------:R-:W-:Y:S01]  /*b140*/  IADD3 R248, P4, PT, R42, R0, RZ ;  /* 0x000000002af87210 */ /* 0x000fe20007f9e0ff */
[----:B------:R-:W-:Y:S01]  /*b150*/  IMAD.MOV.U32 R38, RZ, RZ, R32 ;  /* 0x000000ffff267224 */ /* 0x000fe200078e0020 */
[----:B------:R-:W3:Y:S01]  /*b160*/  LDL.LU.64 R34, [R1+0x4e0] ;  /* 0x0004e00001227983 */ /* 0x000ee20000300a00 */
[----:B------:R-:W-:-:S03]  /*b170*/  IMAD.MOV.U32 R39, RZ, RZ, R33 ;  /* 0x000000ffff277224 */ /* 0x000fc600078e0021 */
[----:B------:R-:W4:Y:S01]  /*b180*/  LDL.LU.64 R32, [R1+0x4d8] ;  /* 0x0004d80001207983 */ /* 0x000f220000300a00 */
[----:B------:R-:W-:Y:S01]  /*b190*/  IMAD.X R251, R45, 0x1, R132, P3 ;  /* 0x000000012dfb7824 */ /* 0x000fe200018e0684 */
[----:B------:R-:W-:Y:S02]  /*b1a0*/  IADD3.X R249, PT, PT, R43, R132, RZ, P4, !PT ;  /* 0x000000842bf97210 */ /* 0x000fe400027fe4ff */
[----:B--2---:R-:W2:Y:S04]  /*b1b0*/  LDL.LU.64 R46, [R1+0x4d0] ;  /* 0x0004d000012e7983 */ /* 0x004ea80000300a00 */
        /* <DEDUP_REMOVED lines=91> */
[----:B------:R-:W-:-:S02]  /*b770*/  IADD3 R242, P3, PT, R36, R0, RZ ;  /* 0x0000000024f27210 */ /* 0x000fc40007f7e0ff */
[----:B------:R-:W-:-:S03]  /*b780*/  IADD3 R240, P4, PT, R8, R0, RZ ;  /* 0x0000000008f07210 */ /* 0x000fc60007f9e0ff */
[--C-:B------:R-:W-:Y:S01]  /*b790*/  IMAD.X R243, R37, 0x1, R132.reuse, P3 ;  /* 0x0000000125f37824 */ /* 0x100fe200018e0684 */
[-C--:B------:R-:W-:Y:S02]  /*b7a0*/  IADD3 R234, P3, PT, R6, R0.reuse, RZ ;  /* 0x0000000006ea7210 */ /* 0x080fe40007f7e0ff */
[----:B------:R-:W-:Y:S02]  /*b7b0*/  IADD3 R236, P2, PT, R12, R0, RZ ;  /* 0x000000000cec7210 */ /* 0x000fe40007f5e0ff */
[----:B------:R-:W-:Y:S01]  /*b7c0*/  IADD3.X R241, PT, PT, R9, R132, RZ, P4, !PT ;  /* 0x0000008409f17210 */ /* 0x000fe200027fe4ff */
[--C-:B------:R-:W-:Y:S01]  /*b7d0*/  IMAD.X R235, R7, 0x1, R132.reuse, P3 ;  /* 0x0000000107eb7824 */ /* 0x100fe200018e0684 */
[-C--:B------:R-:W-:Y:S01]  /*b7e0*/  IADD3 R8, P4, PT, R4, R0.reuse, RZ ;  /* 0x0000000004087210 */ /* 0x080fe20007f9e0ff */
[----:B------:R-:W-:Y:S01]  /*b7f0*/  IMAD.X R237, R13, 0x1, R132, P2 ;  /* 0x000000010ded7824 */ /* 0x000fe200010e0684 */
[-C--:B------:R-:W-:Y:S02]  /*b800*/  IADD3 R6, P0, PT, R22, R0.reuse, RZ ;  /* 0x0000000016067210 */ /* 0x080fe40007f1e0ff */
[----:B------:R-:W-:-:S02]  /*b810*/  IADD3 R12, P3, PT, R18, R0, RZ ;  /* 0x00000000120c7210 */ /* 0x000fc40007f7e0ff */
[----:B------:R-:W-:Y:S01]  /*b820*/  IADD3 R4, P2, PT, R20, R0, RZ ;  /* 0x0000000014047210 */ /* 0x000fe20007f5e0ff */
[--C-:B------:R-:W-:Y:S01]  /*b830*/  IMAD.X R7, R23, 0x1, R132.reuse, P0 ;  /* 0x0000000117077824 */ /* 0x100fe200000e0684 */
[----:B------:R-:W-:Y:S01]  /*b840*/  MOV R36, R14 ;  /* 0x0000000e00247202 */ /* 0x000fe20000000f00 */
[--C-:B------:R-:W-:Y:S01]  /*b850*/  IMAD.X R13, R19, 0x1, R132.reuse, P3 ;  /* 0x00000001130d7824 */ /* 0x100fe200018e0684 */
[----:B------:R-:W-:Y:S01]  /*b860*/  IADD3.X R9, PT, PT, R5, R132, RZ, P4, !PT ;  /* 0x0000008405097210 */ /* 0x000fe200027fe4ff */
[----:B------:R-:W-:Y:S01]  /*b870*/  IMAD.X R5, R21, 0x1, R132, P2 ;  /* 0x0000000115057824 */ /* 0x000fe200010e0684 */
[-C--:B------:R-:W-:Y:S02]  /*b880*/  IADD3 R14, P4, PT, R16, R0.reuse, RZ ;  /* 0x00000000100e7210 */ /* 0x080fe40007f9e0ff */
[-C--:B------:R-:W-:Y:S02]  /*b890*/  IADD3 R16, P0, PT, R30, R0.reuse, RZ ;  /* 0x000000001e107210 */ /* 0x080fe40007f1e0ff */
[----:B------:R-:W-:-:S02]  /*b8a0*/  IADD3 R20, P3, PT, R26, R0, RZ ;  /* 0x000000001a147210 */ /* 0x000fc40007f7e0ff */
[----:B------:R-:W-:Y:S01]  /*b8b0*/  IADD3 R18, P2, PT, R28, R0, RZ ;  /* 0x000000001c127210 */ /* 0x000fe20007f5e0ff */
[----:B------:R-:W-:Y:S01]  /*b8c0*/  IMAD.MOV.U32 R37, RZ, RZ, R15 ;  /* 0x000000ffff257224 */ /* 0x000fe200078e000f */
[----:B------:R-:W-:Y:S01]  /*b8d0*/  IADD3.X R15, PT, PT, R17, R132, RZ, P4, !PT ;  /* 0x00000084110f7210 */ /* 0x000fe200027fe4ff */
[--C-:B------:R-:W-:Y:S01]  /*b8e0*/  IMAD.X R17, R31, 0x1, R132.reuse, P0 ;  /* 0x000000011f117824 */ /* 0x100fe200000e0684 */
[-C--:B------:R-:W-:Y:S01]  /*b8f0*/  IADD3 R22, P4, PT, R24, R0.reuse, RZ ;  /* 0x0000000018167210 */ /* 0x080fe20007f9e0ff */
[--C-:B------:R-:W-:Y:S01]  /*b900*/  IMAD.X R21, R27, 0x1, R132.reuse, P3 ;  /* 0x000000011b157824 */ /* 0x100fe200018e0684 */
[-C--:B------:R-:W-:Y:S01]  /*b910*/  IADD3 R24, P3, PT, R38, R0.reuse, RZ ;  /* 0x0000000026187210 */ /* 0x080fe20007f7e0ff */
[----:B------:R-:W-:Y:S01]  /*b920*/  IMAD.X R19, R29, 0x1, R132, P2 ;  /* 0x000000011d137824 */ /* 0x000fe200010e0684 */
[-C--:B---3--:R-:W-:Y:S02]  /*b930*/  IADD3 R28, P0, PT, R34, R0.reuse, RZ ;  /* 0x00000000221c7210 */ /* 0x088fe40007f1e0ff */
[----:B----4-:R-:W-:-:S02]  /*b940*/  IADD3 R30, P2, PT, R32, R0, RZ ;  /* 0x00000000201e7210 */ /* 0x010fc40007f5e0ff */
[----:B------:R-:W-:Y:S01]  /*b950*/  IADD3.X R23, PT, PT, R25, R132, RZ, P4, !PT ;  /* 0x0000008419177210 */ /* 0x000fe200027fe4ff */
[--C-:B------:R-:W-:Y:S01]  /*b960*/  IMAD.X R25, R39, 0x1, R132.reuse, P3 ;  /* 0x0000000127197824 */ /* 0x100fe200018e0684 */
[----:B------:R-:W-:Y:S01]  /*b970*/  IADD3 R26, P4, PT, R36, R0, RZ ;  /* 0x00000000241a7210 */ /* 0x000fe20007f9e0ff */
[--C-:B------:R-:W-:Y:S01]  /*b980*/  IMAD.X R29, R35, 0x1, R132.reuse, P0 ;  /* 0x00000001231d7824 */ /* 0x100fe200000e0684 */
[----:B------:R-:W-:Y:S02]  /*b990*/  IADD3.X R31, PT, PT, R33, R132, RZ, P2, !PT ;  /* 0x00000084211f7210 */ /* 0x000fe400017fe4ff */
[-C--:B--2---:R-:W-:Y:S02]  /*b9a0*/  IADD3 R32, P0, PT, R46, R0.reuse, RZ ;  /* 0x000000002e207210 */ /* 0x084fe40007f1e0ff */
[-C--:B------:R-:W-:Y:S02]  /*b9b0*/  IADD3 R34, P2, PT, R44, R0.reuse, RZ ;  /* 0x000000002c227210 */ /* 0x080fe40007f5e0ff */
[-C--:B------:R-:W-:Y:S01]  /*b9c0*/  IADD3 R36, P3, PT, R42, R0.reuse, RZ ;  /* 0x000000002a247210 */ /* 0x080fe20007f7e0ff */
[--C-:B------:R-:W-:Y:S01]  /*b9d0*/  IMAD.X R27, R37, 0x1, R132.reuse, P4 ;  /* 0x00000001251b7824 */ /* 0x100fe200020e0684 */
[-C--:B------:R-:W-:Y:S01]  /*b9e0*/  IADD3 R38, P4, PT, R40, R0.reuse, RZ ;  /* 0x0000000028267210 */ /* 0x080fe20007f9e0ff */
[--C-:B------:R-:W-:Y:S01]  /*b9f0*/  IMAD.X R33, R47, 0x1, R132.reuse, P0 ;  /* 0x000000012f217824 */ /* 0x100fe200000e0684 */
[-C--:B------:R-:W-:Y:S01]  /*ba00*/  IADD3 R40, P0, PT, R54, R0.reuse, RZ ;  /* 0x0000000036287210 */ /* 0x080fe20007f1e0ff */
[--C-:B------:R-:W-:Y:S01]  /*ba10*/  IMAD.X R35, R45, 0x1, R132.reuse, P2 ;  /* 0x000000012d237824 */ /* 0x100fe200010e0684 */
[-C--:B------:R-:W-:Y:S01]  /*ba20*/  IADD3 R42, P2, PT, R52, R0.reuse, RZ ;  /* 0x00000000342a7210 */ /* 0x080fe20007f5e0ff */
[----:B------:R-:W-:Y:S01]  /*ba30*/  IMAD.X R37, R43, 0x1, R132, P3 ;  /* 0x000000012b257824 */ /* 0x000fe200018e0684 */
[----:B------:R-:W-:-:S02]  /*ba40*/  IADD3 R44, P3, PT, R50, R0, RZ ;  /* 0x00000000322c7210 */ /* 0x000fc40007f7e0ff */
[----:B------:R-:W-:Y:S01]  /*ba50*/  IADD3.X R39, PT, PT, R41, R132, RZ, P4, !PT ;  /* 0x0000008429277210 */ /* 0x000fe200027fe4ff */
[--C-:B------:R-:W-:Y:S01]  /*ba60*/  IMAD.X R41, R55, 0x1, R132.reuse, P0 ;  /* 0x0000000137297824 */ /* 0x100fe200000e0684 */
[-C--:B------:R-:W-:Y:S01]  /*ba70*/  IADD3 R46, P4, PT, R48, R0.reuse, RZ ;  /* 0x00000000302e7210 */ /* 0x080fe20007f9e0ff */
[--C-:B------:R-:W-:Y:S01]  /*ba80*/  IMAD.X R43, R53, 0x1, R132.reuse, P2 ;  /* 0x00000001352b7824 */ /* 0x100fe200010e0684 */
[-C--:B------:R-:W-:Y:S01]  /*ba90*/  IADD3 R48, P0, PT, R62, R0.reuse, RZ ;  /* 0x000000003e307210 */ /* 0x080fe20007f1e0ff */
[--C-:B------:R-:W-:Y:S01]  /*baa0*/  IMAD.X R45, R51, 0x1, R132.reuse, P3 ;  /* 0x00000001332d7824 */ /* 0x100fe200018e0684 */
[-C--:B------:R-:W-:Y:S02]  /*bab0*/  IADD3 R50, P2, PT, R60, R0.reuse, RZ ;  /* 0x000000003c327210 */ /* 0x080fe40007f5e0ff */
[----:B------:R-:W-:Y:S02]  /*bac0*/  IADD3 R52, P3, PT, R58, R0, RZ ;  /* 0x000000003a347210 */ /* 0x000fe40007f7e0ff */
[----:B------:R-:W-:Y:S01]  /*bad0*/  IADD3.X R47, PT, PT, R49, R132, RZ, P4, !PT ;  /* 0x00000084312f7210 */ /* 0x000fe200027fe4ff */
[--C-:B------:R-:W-:Y:S01]  /*bae0*/  IMAD.X R49, R63, 0x1, R132.reuse, P0 ;  /* 0x000000013f317824 */ /* 0x100fe200000e0684 */
[-C--:B------:R-:W-:Y:S01]  /*baf0*/  IADD3 R54, P4, PT, R56, R0.reuse, RZ ;  /* 0x0000000038367210 */ /* 0x080fe20007f9e0ff */
[--C-:B------:R-:W-:Y:S01]  /*bb00*/  IMAD.X R51, R61, 0x1, R132.reuse, P2 ;  /* 0x000000013d337824 */ /* 0x100fe200010e0684 */
[-C--:B------:R-:W-:Y:S01]  /*bb10*/  IADD3 R56, P0, PT, R70, R0.reuse, RZ ;  /* 0x0000000046387210 */ /* 0x080fe20007f1e0ff */
[----:B------:R-:W-:Y:S01]  /*bb20*/  IMAD.X R53, R59, 0x1, R132, P3 ;  /* 0x000000013b357824 */ /* 0x000fe200018e0684 */
[----:B------:R-:W-:-:S02]  /*bb30*/  IADD3 R58, P2, PT, R68, R0, RZ ;  /* 0x00000000443a7210 */ /* 0x000fc40007f5e0ff */
[----:B------:R-:W-:Y:S02]  /*bb40*/  IADD3 R60, P3, PT, R66, R0, RZ ;  /* 0x00000000423c7210 */ /* 0x000fe40007f7e0ff */
[----:B------:R-:W-:Y:S01]  /*bb50*/  IADD3.X R55, PT, PT, R57, R132, RZ, P4, !PT ;  /* 0x0000008439377210 */ /* 0x000fe200027fe4ff */
[--C-:B------:R-:W-:Y:S01]  /*bb60*/  IMAD.X R57, R71, 0x1, R132.reuse, P0 ;  /* 0x0000000147397824 */ /* 0x100fe200000e0684 */
[-C--:B------:R-:W-:Y:S01]  /*bb70*/  IADD3 R62, P4, PT, R64, R0.reuse, RZ ;  /* 0x00000000403e7210 */ /* 0x080fe20007f9e0ff */
[--C-:B------:R-:W-:Y:S01]  /*bb80*/  IMAD.X R59, R69, 0x1, R132.reuse, P2 ;  /* 0x00000001453b7824 */ /* 0x100fe200010e0684 */
[-C--:B------:R-:W-:Y:S01]  /*bb90*/  IADD3 R64, P0, PT, R78, R0.reuse, RZ ;  /* 0x000000004e407210 */ /* 0x080fe20007f1e0ff */
[----:B------:R-:W-:Y:S01]  /*bba0*/  IMAD.X R61, R67, 0x1, R132, P3 ;  /* 0x00000001433d7824 */ /* 0x000fe200018e0684 */
[-C--:B------:R-:W-:Y:S02]  /*bbb0*/  IADD3 R66, P2, PT, R76, R0.reuse, RZ ;  /* 0x000000004c427210 */ /* 0x080fe40007f5e0ff */
        /* <DEDUP_REMOVED lines=116> */
[--C-:B------:R-:W-:Y:S02]  /*c300*/  IMAD.X R189, R199, 0x1, R132.reuse, P2 ;  /* 0x00000001c7bd7824 */ /* 0x100fe400010e0684 */
[----:B------:R-:W-:Y:S01]  /*c310*/  IMAD.X R191, R197, 0x1, R132, P3 ;  /* 0x00000001c5bf7824 */ /* 0x000fe200018e0684 */
[-C--:B------:R-:W-:Y:S02]  /*c320*/  IADD3 R194, P0, PT, R216, R0.reuse, RZ ;  /* 0x00000000d8c27210 */ /* 0x080fe40007f1e0ff */
[----:B------:R-:W-:-:S02]  /*c330*/  IADD3 R196, P2, PT, R214, R0, RZ ;  /* 0x00000000d6c47210 */ /* 0x000fc40007f5e0ff */
[----:B------:R-:W-:-:S03]  /*c340*/  IADD3 R198, P3, PT, R212, R0, RZ ;  /* 0x00000000d4c67210 */ /* 0x000fc60007f7e0ff */
[--C-:B------:R-:W-:Y:S01]  /*c350*/  IMAD.X R197, R215, 0x1, R132.reuse, P2 ;  /* 0x00000001d7c57824 */ /* 0x100fe200010e0684 */
[----:B------:R-:W-:Y:S01]  /*c360*/  IADD3.X R193, PT, PT, R195, R132, RZ, P4, !PT ;  /* 0x00000084c3c17210 */ /* 0x000fe200027fe4ff */
[--C-:B------:R-:W-:Y:S01]  /*c370*/  IMAD.X R195, R217, 0x1, R132.reuse, P0 ;  /* 0x00000001d9c37824 */ /* 0x100fe200000e0684 */
[-C--:B------:R-:W-:Y:S01]  /*c380*/  IADD3 R208, P4, PT, R210, R0.reuse, RZ ;  /* 0x00000000d2d07210 */ /* 0x080fe20007f9e0ff */
[----:B------:R-:W-:Y:S01]  /*c390*/  IMAD.X R199, R213, 0x1, R132, P3 ;  /* 0x00000001d5c77824 */ /* 0x000fe200018e0684 */
[-C--:B------:R-:W-:Y:S02]  /*c3a0*/  IADD3 R210, P0, PT, R224, R0.reuse, RZ ;  /* 0x00000000e0d27210 */ /* 0x080fe40007f1e0ff */
[-C--:B------:R-:W-:Y:S02]  /*c3b0*/  IADD3 R212, P2, PT, R222, R0.reuse, RZ ;  /* 0x00000000ded47210 */ /* 0x080fe40007f5e0ff */
        /* <DEDUP_REMOVED lines=14> */
[----:B------:R2:W5:Y:S01]  /*c4a0*/  LDL.LU.64 R202, [R1+0x5d0] ;  /* 0x0005d00001ca7983 */ /* 0x0005620000300a00 */
[-C--:B------:R-:W-:Y:S02]  /*c4b0*/  IADD3 R228, P2, PT, R140, R0.reuse, RZ ;  /* 0x000000008ce47210 */ /* 0x080fe40007f5e0ff */
[-C--:B------:R-:W-:Y:S02]  /*c4c0*/  IADD3 R230, P3, PT, R138, R0.reuse, RZ ;  /* 0x000000008ae67210 */ /* 0x080fe40007f7e0ff */
[----:B------:R-:W-:-:S02]  /*c4d0*/  IADD3 R226, P0, PT, R232, R0, RZ ;  /* 0x00000000e8e27210 */ /* 0x000fc40007f1e0ff */
[----:B------:R-:W3:Y:S01]  /*c4e0*/  S2R R0, SR_TID.X ;  /* 0x0000000000007919 */ /* 0x000ee20000002100 */
[----:B------:R-:W-:Y:S02]  /*c4f0*/  IADD3.X R225, PT, PT, R227, R132, RZ, P4, !PT ;  /* 0x00000084e3e17210 */ /* 0x000fe400027fe4ff */
[--C-:B------:R-:W-:Y:S02]  /*c500*/  IMAD.X R227, R233, 0x1, R132.reuse, P0 ;  /* 0x00000001e9e37824 */ /* 0x100fe400000e0684 */
[----:B------:R-:W-:Y:S02]  /*c510*/  IMAD.X R229, R141, 0x1, R132, P2 ;  /* 0x000000018de57824 */ /* 0x000fe400010e0684 */
[----:B-1----:R-:W-:Y:S01]  /*c520*/  VIADD R232, R2, 0xffffff7f ;  /* 0xffffff7f02e87836 */ /* 0x002fe20000000000 */
[----:B------:R2:W5:Y:S01]  /*c530*/  LDL.LU.64 R140, [R1+0x5c8] ;  /* 0x0005c800018c7983 */ /* 0x0005620000300a00 */
[----:B---3--:R-:W-:Y:S01]  /*c540*/  LOP3.LUT R233, R0, 0x1f, RZ, 0xc0, !PT ;  /* 0x0000001f00e97812 */ /* 0x008fe200078ec0ff */
[----:B------:R-:W-:-:S02]  /*c550*/  VIADD R0, R2, 0xffffff80 ;  /* 0xffffff8002007836 */ /* 0x000fc40000000000 */
[----:B------:R-:W-:Y:S01]  /*c560*/  ISETP.GE.U32.AND P4, PT, R232, 0x7fffff60, PT ;  /* 0x7fffff60e800780c */ /* 0x000fe20003f86070 */
[----:B------:R-:W1:Y:S02]  /*c570*/  LDC R2, c[0x0][0x3a0] ;  /* 0x0000e800ff027b82 */ /* 0x000e640000000800 */
[----:B------:R-:W-:-:S06]  /*c580*/  ISETP.GE.AND P2, PT, R233, R0, PT ;  /* 0x00000000e900720c */ /* 0x000fcc0003f46270 */
[----:B------:R-:W3:Y:S01]  /*c590*/  LDC R233, c[0x0][0x3a0] ;  /* 0x0000e800ffe97b82 */ /* 0x000ee20000000800 */
[----:B------:R-:W-:Y:S01]  /*c5a0*/  IMAD.SHL.U32 R232, R143, 0x4, RZ ;  /* 0x000000048fe87824 */ /* 0x000fe200078e00ff */
[----:B------:R-:W-:Y:S02]  /*c5b0*/  IADD3.X R231, PT, PT, R139, R132, RZ, P3, !PT ;  /* 0x000000848be77210 */ /* 0x000fe40001ffe4ff */
[----:B------:R2:W5:Y:S02]  /*c5c0*/  LDL.LU.64 R138, [R1+0x5c0] ;  /* 0x0005c000018a7983 */ /* 0x0005640000300a00 */
[----:B------:R-:W-:Y:S02]  /*c5d0*/  IADD3 R232, P6, PT, R136, R232, RZ ;  /* 0x000000e888e87210 */ /* 0x000fe40007fde0ff */
[----:B------:R2:W5:Y:S01]  /*c5e0*/  LDL.LU R0, [R1+0x5b8] ;  /* 0x0005b80001007983 */ /* 0x0005620000300800 */
[----:B---3--:R-:W-:-:S04]  /*c5f0*/  IADD3 R233, PT, PT, R233, -0x82, RZ ;  /* 0xffffff7ee9e97810 */ /* 0x008fc80007ffe0ff */
[----:B------:R-:W-:Y:S01]  /*c600*/  ISETP.GE.U32.AND P3, PT, R233, 0x7fffff5f, PT ;  /* 0x7fffff5fe900780c */ /* 0x000fe20003f66070 */
[----:B------:R-:W-:Y:S02]  /*c610*/  IMAD.X R233, R137, 0x1, R3, P6 ;  /* 0x0000000189e97824 */ /* 0x000fe400030e0603 */
[----:B------:R2:W5:Y:S01]  /*c620*/  LDL.LU.64 R136, [R1+0x5b0] ;  /* 0x0005b00001887983 */ /* 0x0005620000300a00 */
[----:B-1----:R-:W-:Y:S01]  /*c630*/  VIADD R2, R2, 0x1f ;  /* 0x0000001f02027836 */ /* 0x002fe20000000000 */
[----:B------:R-:W-:-:S04]  /*c640*/  ISETP.NE.U32.AND P0, PT, RZ, UR8, PT ;  /* 0x00000008ff007c0c */ /* 0x000fc8000bf05070 */
[----:B------:R-:W-:Y:S02]  /*c650*/  ISETP.LT.OR P5, PT, R2, 0x20, P0 ;  /* 0x000000200200780c */ /* 0x000fe400007a1670 */
[----:B------:R-:W1:Y:S01]  /*c660*/  S2R R2, SR_TID.X ;  /* 0x0000000000027919 */ /* 0x000e620000002100 */
[----:B------:R-:W-:Y:S01]  /*c670*/  UIADD3 UR13, UPT, UPT, UR11, 0x100, URZ ;  /* 0x000001000b0d7890 */ /* 0x000fe2000fffe0ff */
[----:B-1----:R-:W-:-:S05]  /*c680*/  LOP3.LUT R2, R2, 0x7f, RZ, 0xc0, !PT ;  /* 0x0000007f02027812 */ /* 0x002fca00078ec0ff */
[----:B------:R-:W-:-:S04]  /*c690*/  IMAD.SHL.U32 R2, R2, 0x4, RZ ;  /* 0x0000000402027824 */ /* 0x000fc800078e00ff */
[----:B--2---:R-:W-:Y:S05]  /*c6a0*/  @P5 BRA `(.L_x_7) ;  /* 0x00000004005c5947 */ /* 0x004fea0003800000 */
[----:B------:R-:W-:Y:S01]  /*c6b0*/  UIADD3 UR7, UPT, UPT, UR10, 0x40000, URZ ;  /* 0x000400000a077890 */ /* 0x000fe2000fffe0ff */
[----:B------:R-:W-:Y:S01]  /*c6c0*/  UMOV UR6, URZ ;  /* 0x000000ff00067c82 */ /* 0x000fe20008000000 */
[----:B------:R-:W-:Y:S02]  /*c6d0*/  UIADD3 UR5, UPT, UPT, UR11, 0x108, URZ ;  /* 0x000001080b057890 */ /* 0x000fe4000fffe0ff */
[----:B------:R-:W-:Y:S02]  /*c6e0*/  USHF.R.U32.HI UR7, URZ, 0x4, UR7 ;  /* 0x00000004ff077899 */ /* 0x000fe40008011607 */
[----:B------:R-:W-:Y:S02]  /*c6f0*/  UIADD3 UR8, UPT, UPT, UR11, 0x110, URZ ;  /* 0x000001100b087890 */ /* 0x000fe4000fffe0ff */
[----:B------:R-:W-:Y:S02]  /*c700*/  USGXT.U32 UR46, UR7, 0xe ;  /* 0x0000000e072e789a */ /* 0x000fe40008000000 */
[----:B------:R-:W-:-:S02]  /*c710*/  UIADD3 UR9, UPT, UPT, UR11, 0x118, URZ ;  /* 0x000001180b097890 */ /* 0x000fc4000fffe0ff */
[----:B------:R-:W-:Y:S02]  /*c720*/  UIADD3 UR50, UP1, UPT, UR46, 0x2, URZ ;  /* 0x000000022e327890 */ /* 0x000fe4000ff3e0ff */
[----:B------:R-:W-:Y:S02]  /*c730*/  UIADD3 UR14, UPT, UPT, UR11, 0x40, URZ ;  /* 0x000000400b0e7890 */ /* 0x000fe4000fffe0ff */
[----:B------:R-:W-:Y:S02]  /*c740*/  UIADD3.X UR51, UPT, UPT, UR6, 0x40004040, URZ, UP1, !UPT ;  /* 0x4000404006337890 */ /* 0x000fe40008ffe4ff */
[----:B------:R-:W-:Y:S02]  /*c750*/  UIADD3 UR15, UPT, UPT, UR11, 0x120, URZ ;  /* 0x000001200b0f7890 */ /* 0x000fe4000fffe0ff */
[----:B------:R-:W-:Y:S02]  /*c760*/  UIADD3.64 UR56, UPT, UPT, UR50, 0x2, URZ ;  /* 0x0000000232387897 */ /* 0x000fe4000fffe0ff */
[----:B------:R-:W-:-:S02]  /*c770*/  UIADD3.64 UR58, UPT, UPT, UR50, 0x4, URZ ;  /* 0x00000004323a7897 */ /* 0x000fc4000fffe0ff */
[----:B------:R-:W-:Y:S02]  /*c780*/  UIADD3 UR16, UPT, UPT, UR11, 0x40, URZ ;  /* 0x000000400b107890 */ /* 0x000fe4000fffe0ff */
[----:B------:R-:W-:Y:S02]  /*c790*/  UIADD3 UR17, UPT, UPT, UR11, 0x128, URZ ;  /* 0x000001280b117890 */ /* 0x000fe4000fffe0ff */
[----:B------:R-:W-:Y:S02]  /*c7a0*/  UIADD3 UR18, UPT, UPT, UR11, 0x40, URZ ;  /* 0x000000400b127890 */ /* 0x000fe4000fffe0ff */
[----:B------:R-:W-:Y:S01]  /*c7b0*/  UIADD3 UR19, UPT, UPT, UR11, 0x130, URZ ;  /* 0x000001300b137890 */ /* 0x000fe2000fffe0ff */
[----:B------:R-:W-:Y:S01]  /*c7c0*/  UMOV UR34, 0x0 ;  /* 0x0000000000227882 */ /* 0x000fe20000000000 */
[----:B------:R-:W-:Y:S01]  /*c7d0*/  UMOV UR35, 0x8100910 ;  /* 0x0810091000237882 */ /* 0x000fe20000000000 */
[----:B------:R-:W-:Y:S02]  /*c7e0*/  UIADD3 UR20, UPT, UPT, UR11, 0x40, URZ ;  /* 0x000000400b147890 */ /* 0x000fe4000fffe0ff */
[----:B------:R-:W-:Y:S01]  /*c7f0*/  UIADD3 UR21, UPT, UPT, UR11, 0x138, URZ ;  /* 0x000001380b157890 */ /* 0x000fe2000fffe0ff */
[----:B------:R-:W-:Y:S01]  /*c800*/  UMOV UR47, 0x40004040 ;  /* 0x40004040002f7882 */ /* 0x000fe20000000000 */
[----:B------:R-:W-:-:S02]  /*c810*/  UIADD3 UR22, UPT, UPT, UR11, 0x80, URZ ;  /* 0x000000800b167890 */ /* 0x000fc4000fffe0ff */
[----:B------:R1:W-:Y:S01]  /*c820*/  UTCHMMA tmem[UR13], gdesc[UR46], tmem[UR11], tmem[UR34], idesc[UR35], !UPT ;  /* 0x00ff222e0d0079ea */ /* 0x0003e2000f80000b */
[----:B------:R-:W-:Y:S02]  /*c830*/  UIADD3 UR23, UPT, UPT, UR11, 0x140, URZ ;  /* 0x000001400b177890 */ /* 0x000fe4000fffe0ff */
[----:B------:R1:W-:Y:S01]  /*c840*/  UTCHMMA tmem[UR5], gdesc[UR50], tmem[UR11], tmem[UR34], idesc[UR35], UPT ;  /* 0x00ff2232050079ea */ /* 0x0003e2000b80000b */
[----:B------:R-:W-:Y:S01]  /*c850*/  UMOV UR74, 0x0 ;  /* 0x00000000004a7882 */ /* 0x000fe20000000000 */
[----:B------:R-:W-:Y:S01]  /*c860*/  UMOV UR75, 0x8100910 ;  /* 0x08100910004b7882 */ /* 0x000fe20000000000 */
[----:B------:R-:W-:Y:S02]  /*c870*/  UIADD3 UR60, UPT, UPT, UR11, 0x80, URZ ;  /* 0x000000800b3c7890 */ /* 0x000fe4000fffe0ff */
[----:B------:R1:W-:Y:S01]  /*c880*/  UTCHMMA tmem[UR8], gdesc[UR56], tmem[UR11], tmem[UR74], idesc[UR75], UPT ;  /* 0x00ff4a38080079ea */ /* 0x0003e2000b80000b */
[----:B------:R-:W-:Y:S01]  /*c890*/  UIADD3 UR61, UPT, UPT, UR11, 0x148, URZ ;  /* 0x000001480b3d7890 */ /* 0x000fe2000fffe0ff */
[----:B------:R-:W-:Y:S01]  /*c8a0*/  UMOV UR24, 0x0 ;  /* 0x0000000000187882 */ /* 0x000fe20000000000 */
[----:B------:R-:W-:Y:S01]  /*c8b0*/  UMOV UR25, 0x8100910 ;  /* 0x0810091000197882 */ /* 0x000fe20000000000 */
[----:B------:R-:W-:-:S02]  /*c8c0*/  UIADD3 UR62, UPT, UPT, UR11, 0x80, URZ ;  /* 0x000000800b3e7890 */ /* 0x000fc4000fffe0ff */
[----:B------:R1:W-:Y:S01]  /*c8d0*/  UTCHMMA tmem[UR9], gdesc[UR58], tmem[UR11], tmem[UR24], idesc[UR25], UPT ;  /* 0x00ff183a090079ea */ /* 0x0003e2000b80000b */
[----:B------:R-:W-:Y:S01]  /*c8e0*/  UIADD3 UR63, UPT, UPT, UR11, 0x150, URZ ;  /* 0x000001500b3f7890 */ /* 0x000fe2000fffe0ff */
[----:B------:R-:W-:Y:S01]  /*c8f0*/  UMOV UR28, 0x0 ;  /* 0x00000000001c7882 */ /* 0x000fe20000000000 */
[----:B------:R-:W-:Y:S01]  /*c900*/  UMOV UR29, 0x8100910 ;  /* 0x08100910001d7882 */ /* 0x000fe20000000000 */
[----:B------:R-:W-:Y:S01]  /*c910*/  UIADD3 UR64, UPT, UPT, UR11, 0x80, URZ ;  /* 0x000000800b407890 */ /* 0x000fe2000fffe0ff */
[----:B------:R1:W-:Y:S01]  /*c920*/  UTCHMMA tmem[UR15], gdesc[UR46], tmem[UR14], tmem[UR28], idesc[UR29], !UPT ;  /* 0x00ff1c2e0f0079ea */ /* 0x0003e2000f80000e */
[----:B------:R-:W-:Y:S01]  /*c930*/  UIADD3 UR65, UPT, UPT, UR11, 0x158, URZ ;  /* 0x000001580b417890 */ /* 0x000fe2000fffe0ff */
[----:B------:R-:W-:Y:S01]  /*c940*/  UMOV UR30, 0x0 ;  /* 0x00000000001e7882 */ /* 0x000fe20000000000 */
[----:B------:R-:W-:Y:S01]  /*c950*/  UMOV UR31, 0x8100910 ;  /* 0x08100910001f7882 */ /* 0x000fe20000000000 */
[----:B------:R-:W-:Y:S01]  /*c960*/  UIADD3 UR66, UPT, UPT, UR11, 0xc0, URZ ;  /* 0x000000c00b427890 */ /* 0x000fe2000fffe0ff */
[----:B------:R1:W-:Y:S01]  /*c970*/  UTCHMMA tmem[UR17], gdesc[UR50], tmem[UR16], tmem[UR30], idesc[UR31], UPT ;  /* 0x00ff1e32110079ea */ /* 0x0003e2000b800010 */
        /* <DEDUP_REMOVED lines=18> */
[----:B------:R-:W-:Y:S01]  /*caa0*/  UMOV UR42, 0x0 ;  /* 0x00000000002a7882 */ /* 0x000fe20000000000 */
[----:B------:R-:W-:Y:S01]  /*cab0*/  UMOV UR43, 0x8100910 ;  /* 0x08100910002b7882 */ /* 0x000fe20000000000 */
[----:B------:R-:W-:Y:S01]  /*cac0*/  UMOV UR44, 0x0 ;  /* 0x00000000002c7882 */ /* 0x000fe20000000000 */
[----:B------:R-:W-:Y:S01]  /*cad0*/  UMOV UR45, 0x8100910 ;  /* 0x08100910002d7882 */ /* 0x000fe20000000000 */
[----:B------:R1:W-:Y:S01]  /*cae0*/  UTCHMMA tmem[UR61], gdesc[UR50], tmem[UR60], tmem[UR40], idesc[UR41], UPT ;  /* 0x00ff28323d0079ea */ /* 0x0003e2000b80003c */
[----:B------:R-:W-:Y:S01]  /*caf0*/  UMOV UR48, 0x0 ;  /* 0x0000000000307882 */ /* 0x000fe20000000000 */
[----:B------:R-:W-:Y:S01]  /*cb00*/  UMOV UR49, 0x8100910 ;  /* 0x0810091000317882 */ /* 0x000fe20000000000 */
[----:B------:R-:W-:Y:S01]  /*cb10*/  UMOV UR6, UR4 ;  /* 0x0000000400067c82 */ /* 0x000fe20008000000 */
[----:B------:R-:W-:Y:S01]  /*cb20*/  UMOV UR7, URZ ;  /* 0x000000ff00077c82 */ /* 0x000fe20008000000 */
[----:B------:R1:W-:Y:S01]  /*cb30*/  UTCHMMA tmem[UR63], gdesc[UR56], tmem[UR62], tmem[UR42], idesc[UR43], UPT ;  /* 0x00ff2a383f0079ea */ /* 0x0003e2000b80003e */
[----:B------:R-:W-:Y:S01]  /*cb40*/  UMOV UR52, 0x0 ;  /* 0x0000000000347882 */ /* 0x000fe20000000000 */
[----:B------:R-:W-:Y:S01]  /*cb50*/  UMOV UR53, 0x8100910 ;  /* 0x0810091000357882 */ /* 0x000fe20000000000 */
[----:B------:R1:W-:Y:S01]  /*cb60*/  UTCHMMA tmem[UR65], gdesc[UR58], tmem[UR64], tmem[UR44], idesc[UR45], UPT ;  /* 0x00ff2c3a410079ea */ /* 0x0003e2000b800040 */
[----:B------:R-:W-:Y:S01]  /*cb70*/  UMOV UR54, 0x0 ;  /* 0x0000000000367882 */ /* 0x000fe20000000000 */
[----:B------:R-:W-:Y:S01]  /*cb80*/  UMOV UR55, 0x8100910 ;  /* 0x0810091000377882 */ /* 0x000fe20000000000 */
[----:B------:R-:W-:Y:S01]  /*cb90*/  UMOV UR76, UR6 ;  /* 0x00000006004c7c82 */ /* 0x000fe20008000000 */
[----:B------:R1:W-:Y:S01]  /*cba0*/  UTCHMMA tmem[UR67], gdesc[UR46], tmem[UR66], tmem[UR48], idesc[UR49], !UPT ;  /* 0x00ff302e430079ea */ /* 0x0003e2000f800042 */
[----:B------:R-:W-:Y:S01]  /*cbb0*/  UMOV UR6, 0x0 ;  /* 0x0000000000067882 */ /* 0x000fe20000000000 */
[----:B------:R-:W-:Y:S01]  /*cbc0*/  UMOV UR7, 0x8100910 ;  /* 0x0810091000077882 */ /* 0x000fe20000000000 */
[----:B------:R1:W-:Y:S01]  /*cbd0*/  UTCHMMA tmem[UR69], gdesc[UR50], tmem[UR68], tmem[UR52], idesc[UR53], UPT ;  /* 0x00ff3432450079ea */ /* 0x0003e2000b800044 */
[----:B------:R1:W-:Y:S01]  /*cbe0*/  UTCHMMA tmem[UR71], gdesc[UR56], tmem[UR70], tmem[UR54], idesc[UR55], UPT ;  /* 0x00ff3638470079ea */ /* 0x0003e2000b800046 */
[----:B------:R1:W-:Y:S01]  /*cbf0*/  UTCHMMA tmem[UR73], gdesc[UR58], tmem[UR72], tmem[UR6], idesc[UR7], UPT ;  /* 0x00ff063a490079ea */ /* 0x0003e2000b800048 */
[----:B------:R1:W-:Y:S01]  /*cc00*/  UTCBAR [UR76], URZ ;  /* 0x000000ff4c0073e9 */ /* 0x0003e200080000ff */
[----:B------:R-:W-:Y:S01]  /*cc10*/  NOP ;  /* 0x0000000000007918 */ /* 0x000fe20000000000 */
.L_x_7:
[----:B------:R2:W-:Y:S01]  /*cc20*/  STL.64 [R1+0x5d0], R206 ;  /* 0x0005d0ce01007387 */ /* 0x0005e20000100a00 */
[----:B------:R-:W3:Y:S01]  /*cc30*/  LDC R2, c[0x0][0x3a0] ;  /* 0x0000e800ff027b82 */ /* 0x000ee20000000800 */
[----:B-1----:R-:W1:Y:S01]  /*cc40*/  LDCU UR21, c[0x0][0x3a0] ;  /* 0x00007400ff1577ac */ /* 0x002e620008000800 */
[----:B------:R-:W4:Y:S01]  /*cc50*/  LDCU UR20, c[0x0][0x3a0] ;  /* 0x00007400ff1477ac */ /* 0x000f220008000800 */
[----:B------:R-:W1:Y:S01]  /*cc60*/  LDCU UR16, c[0x0][0x3a0] ;  /* 0x00007400ff1077ac */ /* 0x000e620008000800 */
[----:B--2---:R-:W2:Y:S01]  /*cc70*/  LDL.LU.64 R206, [R1+0xb0] ;  /* 0x0000b00001ce7983 */ /* 0x004ea20000300a00 */
[----:B------:R-:W1:Y:S03]  /*cc80*/  LDCU UR19, c[0x0][0x3a0] ;  /* 0x00007400ff1377ac */ /* 0x000e660008000800 */
[----:B------:R4:W-:Y:S01]  /*cc90*/  STL.64 [R1+0x5c8], R204 ;  /* 0x0005c8cc01007387 */ /* 0x0009e20000100a00 */
[----:B------:R-:W1:Y:S01]  /*cca0*/  LDCU UR15, c[0x0][0x3a0] ;  /* 0x00007400ff0f77ac */ /* 0x000e620008000800 */
[----:B------:R-:W-:Y:S06]  /*ccb0*/  BAR.SYNC.DEFER_BLOCKING 0x0 ;  /* 0x0000000000007b1d */ /* 0x000fec0000010000 */
[----:B------:R-:W1:Y:S01]  /*ccc0*/  LDCU UR18, c[0x0][0x3a0] ;  /* 0x00007400ff1277ac */ /* 0x000e620008000800 */
[----:B----4-:R-:W4:Y:S01]  /*ccd0*/  LDL.LU.64 R204, [R1+0xa8] ;  /* 0x0000a80001cc7983 */ /* 0x010f220000300a00 */
[----:B------:R-:W1:Y:S03]  /*cce0*/  LDCU UR14, c[0x0][0x3a0] ;  /* 0x00007400ff0e77ac */ /* 0x000e660008000800 */
[----:B-----5:R1:W-:Y:S01]  /*ccf0*/  STL.64 [R1+0x5c0], R202 ;  /* 0x0005c0ca01007387 */ /* 0x0203e20000100a00 */
[----:B------:R-:W2:Y:S01]  /*cd00*/  LDCU UR17, c[0x0][0x3a0] ;  /* 0x00007400ff1177ac */ /* 0x000ea20008000800 */
[----:B------:R-:W2:Y:S01]  /*cd10*/  LDCU UR9, c[0x0][0x3a0] ;  /* 0x00007400ff0977ac */ /* 0x000ea20008000800 */
[----:B------:R-:W2:Y:S01]  /*cd20*/  LDCU UR8, c[0x0][0x3a0] ;  /* 0x00007400ff0877ac */ /* 0x000ea20008000800 */
[----:B-1----:R-:W3:Y:S01]  /*cd30*/  LDL.LU.64 R202, [R1+0xa0] ;  /* 0x0000a00001ca7983 */ /* 0x002ee20000300a00 */
[----:B------:R-:W1:Y:S03]  /*cd40*/  LDCU UR7, c[0x0][0x3a0] ;  /* 0x00007400ff0777ac */ /* 0x000e660008000800 */
[----:B------:R1:W-:Y:S01]  /*cd50*/  STL.64 [R1+0x5b8], R138 ;  /* 0x0005b88a01007387 */ /* 0x0003e20000100a00 */
[----:B------:R-:W2:Y:S01]  /*cd60*/  LDCU UR6, c[0x0][0x3a0] ;  /* 0x00007400ff0677ac */ /* 0x000ea20008000800 */
[----:B------:R-:W2:Y:S01]  /*cd70*/  LDCU UR5, c[0x0][0x3a0] ;  /* 0x00007400ff0577ac */ /* 0x000ea20008000800 */
[----:B------:R-:W2:Y:S01]  /*cd80*/  LDCU UR22, c[0x0][0x3a0] ;  /* 0x00007400ff1677ac */ /* 0x000ea20008000800 */
[----:B-1----:R-:W3:Y:S04]  /*cd90*/  LDL.LU.64 R138, [R1+0x98] ;  /* 0x00009800018a7983 */ /* 0x002ee80000300a00 */
[----:B------:R1:W-:Y:S04]  /*cda0*/  STL.64 [R1+0x5b0], R132 ;  /* 0x0005b08401007387 */ /* 0x0003e80000100a00 */
[----:B-1----:R-:W3:Y:S04]  /*cdb0*/  LDL.LU.64 R132, [R1+0x90] ;  /* 0x0000900001847983 */ /* 0x002ee80000300a00 */
[----:B------:R-:W-:Y:S01]  /*cdc0*/  @!PT LDS RZ, [RZ] ;  /* 0x00000000fffff984 */ /* 0x000fe20000000800 */
[----:B------:R-:W-:Y:S01]  /*cdd0*/  @!PT LDS RZ, [RZ] ;  /* 0x00000000fffff984 */ /* 0x000fe20000000800 */
[----:B------:R-:W-:Y:S01]  /*cde0*/  @!PT LDS RZ, [RZ] ;  /* 0x00000000fffff984 */ /* 0x000fe20000000800 */
[----:B--2---:R-:W-:Y:S04]  /*cdf0*/  LDGSTS.E [R201], desc[UR26][R206.64], !P4 ;  /* 0x00000000cec97fae */ /* 0x004fe8000e1a101a */
[----:B------:R-:W5:Y:S04]  /*ce00*/  LDL.LU.64 R206, [R1+0x5d0] ;  /* 0x0005d00001ce7983 */ /* 0x000f680000300a00 */
[----:B----4-:R-:W-:Y:S04]  /*ce10*/  LDGSTS.E [R201+0x200], desc[UR26][R204.64], !P4 ;  /* 0x00200000ccc97fae */ /* 0x010fe8000e1a101a */
[----:B------:R-:W5:Y:S01]  /*ce20*/  LDL.LU.64 R204, [R1+0x5c8] ;  /* 0x0005c80001cc7983 */ /* 0x000f620000300a00 */
[----:B---3--:R-:W-:-:S03]  /*ce30*/  VIADD R2, R2, 0xffffff7d ;  /* 0xffffff7d02027836 */ /* 0x008fc60000000000 */
[----:B------:R-:W-:Y:S04]  /*ce40*/  LDGSTS.E [R201+0x400], desc[UR26][R202.64], !P4 ;  /* 0x00400000cac97fae */ /* 0x000fe8000e1a101a */
[----:B------:R-:W5:Y:S01]  /*ce50*/  LDL.LU.64 R202, [R1+0x5c0] ;  /* 0x0005c00001ca7983 */ /* 0x000f620000300a00 */
[----:B------:R-:W-:-:S03]  /*ce60*/  ISETP.GE.U32.AND P5, PT, R2, 0x7fffff5e, PT ;  /* 0x7fffff5e0200780c */ /* 0x000fc60003fa6070 */
[----:B------:R-:W-:Y:S01]  /*ce70*/  LDGSTS.E [R201+0x600], desc[UR26][R138.64], !P4 ;  /* 0x006000008ac97fae */ /* 0x000fe2000e1a101a */
[----:B------:R-:W-:Y:S02]  /*ce80*/  UIADD3 UR21, UPT, UPT, UR21, -0x92, URZ ;  /* 0xffffff6e15157890 */ /* 0x000fe4000fffe0ff */
[----:B------:R-:W-:Y:S01]  /*ce90*/  UIADD3 UR20, UPT, UPT, UR20, -0x91, URZ ;  /* 0xffffff6f14147890 */ /* 0x000fe2000fffe0ff */
[----:B------:R-:W1:Y:S01]  /*cea0*/  S2R R2, SR_TID.X ;  /* 0x0000000000027919 */ /* 0x000e620000002100 */
[----:B------:R-:W5:Y:S04]  /*ceb0*/  LDL.LU.64 R138, [R1+0x5b8] ;  /* 0x0005b800018a7983 */ /* 0x000f680000300a00 */
[----:B------:R-:W-:Y:S04]  /*cec0*/  LDGSTS.E [R201+0x800], desc[UR26][R132.64], !P3 ;  /* 0x0080000084c97fae */ /* 0x000fe8000d9a101a */
[----:B------:R2:W-:Y:S04]  /*ced0*/  LDGSTS.E [R201+0xa00], desc[UR26][R28.64], !P3 ;  /* 0x00a000001cc97fae */ /* 0x0005e8000d9a101a */
[----:B------:R-:W-:Y:S04]  /*cee0*/  LDGSTS.E [R201+0xc00], desc[UR26][R30.64], !P3 ;  /* 0x00c000001ec97fae */ /* 0x000fe8000d9a101a */
[----:B------:R-:W5:Y:S04]  /*cef0*/  LDL.LU.64 R132, [R1+0x5b0] ;  /* 0x0005b00001847983 */ /* 0x000f680000300a00 */
[----:B------:R-:W-:Y:S01]  /*cf00*/  LDGSTS.E [R201+0xe00], desc[UR26][R32.64], !P3 ;  /* 0x00e0000020c97fae */ /* 0x000fe2000d9a101a */
[----:B--2---:R-:W2:Y:S03]  /*cf10*/  LDC R29, c[0x0][0x3a0] ;  /* 0x0000e800ff1d7b82 */ /* 0x004ea60000000800 */
[----:B------:R-:W3:Y:S01]  /*cf20*/  LDL.LU.64 R30, [R1+0x48] ;  /* 0x00004800011e7983 */ /* 0x000ee20000300a00 */
[----:B------:R-:W-:Y:S01]  /*cf30*/  UIADD3 UR16, UPT, UPT, UR16, -0x95, URZ ;  /* 0xffffff6b10107890 */ /* 0x000fe2000fffe0ff */
[----:B-1----:R-:W-:-:S02]  /*cf40*/  LOP3.LUT R2, R2, 0x7f, RZ, 0xc0, !PT ;  /* 0x0000007f02027812 */ /* 0x002fc400078ec0ff */
[----:B------:R-:W4:Y:S04]  /*cf50*/  LDL.LU.64 R32, [R1+0x30] ;  /* 0x0000300001207983 */ /* 0x000f280000300a00 */
[----:B---3--:R1:W-:Y:S01]  /*cf60*/  LDGSTS.E [R201+0x1000], desc[UR26][R30.64], !P5 ;  /* 0x010000001ec97fae */ /* 0x0083e2000e9a101a */
[----:B--2---:R-:W-:Y:S01]  /*cf70*/  VIADD R28, R29, 0xffffff7c ;  /* 0xffffff7c1d1c7836 */ /* 0x004fe20000000000 */
[----:B------:R-:W-:Y:S01]  /*cf80*/  UIADD3 UR19, UPT, UPT, UR19, -0x94, URZ ;  /* 0xffffff6c13137890 */ /* 0x000fe2000fffe0ff */
[----:B------:R-:W2:Y:S01]  /*cf90*/  LDC R29, c[0x0][0x3a0] ;  /* 0x0000e800ff1d7b82 */ /* 0x000ea20000000800 */
[----:B------:R-:W-:Y:S01]  /*cfa0*/  LDGSTS.E [R201+0x1200], desc[UR26][R34.64], !P5 ;  /* 0x0120000022c97fae */ /* 0x000fe2000e9a101a */
[----:B------:R-:W-:Y:S01]  /*cfb0*/  UISETP.GE.U32.AND UP3, UPT, UR21, 0x7fffff4f, UPT ;  /* 0x7fffff4f1500788c */ /* 0x000fe2000bf66070 */
[----:B------:R-:W-:-:S02]  /*cfc0*/  SHF.L.U32 R2, R2, 0x2, RZ ;  /* 0x0000000202027819 */ /* 0x000fc400000006ff */
[----:B------:R-:W-:Y:S04]  /*cfd0*/  LDGSTS.E [R201+0x1400], desc[UR26][R36.64], !P5 ;  /* 0x0140000024c97fae */ /* 0x000fe8000e9a101a */
[----:B------:R-:W-:Y:S01]  /*cfe0*/  LDGSTS.E [R201+0x1600], desc[UR26][R38.64], !P5 ;  /* 0x0160000026c97fae */ /* 0x000fe2000e9a101a */
[----:B-1----:R-:W1:Y:S03]  /*cff0*/  LDC R31, c[0x0][0x3a0] ;  /* 0x0000e800ff1f7b82 */ /* 0x002e660000000800 */
[----:B------:R-:W3:Y:S04]  /*d000*/  LDL.LU.64 R34, [R1+0x38] ;  /* 0x0000380001227983 */ /* 0x000ee80000300a00 */
[----:B------:R-:W3:Y:S01]  /*d010*/  LDL.LU.64 R36, [R1+0x28] ;  /* 0x0000280001247983 */ /* 0x000ee20000300a00 */
[----:B------:R-:W3:Y:S03]  /*d020*/  LDC R30, c[0x0][0x3a0] ;  /* 0x0000e800ff1e7b82 */ /* 0x000ee60000000800 */
[----:B------:R-:W3:Y:S01]  /*d030*/  LDL.LU.64 R38, [R1+0x40] ;  /* 0x0000400001267983 */ /* 0x000ee20000300a00 */
[----:B------:R-:W-:Y:S01]  /*d040*/  ISETP.GE.U32.AND P3, PT, R28, 0x7fffff5d, PT ;  /* 0x7fffff5d1c00780c */ /* 0x000fe20003f66070 */
[----:B-1----:R-:W-:Y:S01]  /*d050*/  VIADD R28, R31, 0xffffff7b ;  /* 0xffffff7b1f1c7836 */ /* 0x002fe20000000000 */
[----:B------:R-:W-:-:S02]  /*d060*/  UIADD3 UR15, UPT, UPT, UR15, -0x98, URZ ;  /* 0xffffff680f0f7890 */ /* 0x000fc4000fffe0ff */
[----:B------:R-:W1:Y:S02]  /*d070*/  LDC R31, c[0x0][0x3a0] ;  /* 0x0000e800ff1f7b82 */ /* 0x000e640000000800 */
[----:B------:R-:W-:Y:S01]  /*d080*/  ISETP.GE.U32.AND P4, PT, R28, 0x7fffff5c, PT ;  /* 0x7fffff5c1c00780c */ /* 0x000fe20003f86070 */
[----:B--2---:R-:W-:-:S05]  /*d090*/  VIADD R28, R29, 0xffffff7a ;  /* 0xffffff7a1d1c7836 */ /* 0x004fca0000000000 */
[----:B------:R-:W2:Y:S01]  /*d0a0*/  LDC R29, c[0x0][0x3a0] ;  /* 0x0000e800ff1d7b82 */ /* 0x000ea20000000800 */
[----:B---3--:R-:W-:Y:S04]  /*d0b0*/  LDGSTS.E [R201+0x1800], desc[UR26][R38.64], !P3 ;  /* 0x0180000026c97fae */ /* 0x008fe8000d9a101a */
[----:B------:R-:W-:Y:S04]  /*d0c0*/  LDGSTS.E [R201+0x1a00], desc[UR26][R40.64], !P3 ;  /* 0x01a0000028c97fae */ /* 0x000fe8000d9a101a */
[----:B------:R-:W-:Y:S04]  /*d0d0*/  LDGSTS.E [R201+0x1c00], desc[UR26][R42.64], !P3 ;  /* 0x01c000002ac97fae */ /* 0x000fe8000d9a101a */
[----:B------:R-:W-:Y:S04]  /*d0e0*/  LDGSTS.E [R201+0x1e00], desc[UR26][R44.64], !P3 ;  /* 0x01e000002cc97fae */ /* 0x000fe8000d9a101a */
[----:B------:R-:W-:Y:S01]  /*d0f0*/  LDGSTS.E [R201+0x2000], desc[UR26][R34.64], !P4 ;  /* 0x0200000022c97fae */ /* 0x000fe2000e1a101a */
[----:B------:R-:W-:-:S03]  /*d100*/  ISETP.GE.U32.AND P3, PT, R28, 0x7fffff5b, PT ;  /* 0x7fffff5b1c00780c */ /* 0x000fc60003f66070 */
[----:B------:R-:W-:Y:S04]  /*d110*/  LDGSTS.E [R201+0x2200], desc[UR26][R46.64], !P4 ;  /* 0x022000002ec97fae */ /* 0x000fe8000e1a101a */
[----:B------:R-:W-:Y:S04]  /*d120*/  LDGSTS.E [R201+0x2400], desc[UR26][R48.64], !P4 ;  /* 0x0240000030c97fae */ /* 0x000fe8000e1a101a */
[----:B------:R-:W3:Y:S04]  /*d130*/  LDL.LU.64 R34, [R1+0x20] ;  /* 0x0000200001227983 */ /* 0x000ee80000300a00 */
[----:B------:R-:W-:Y:S04]  /*d140*/  LDGSTS.E [R201+0x2600], desc[UR26][R50.64], !P4 ;  /* 0x0260000032c97fae */ /* 0x000fe8000e1a101a */
[----:B----4-:R-:W-:Y:S01]  /*d150*/  LDGSTS.E [R201+0x2800], desc[UR26][R32.64], !P3 ;  /* 0x0280000020c97fae */ /* 0x010fe2000d9a101a */
[----:B------:R-:W-:-:S02]  /*d160*/  IADD3 R28, PT, PT, R30, -0x87, RZ ;  /* 0xffffff791e1c7810 */ /* 0x000fc40007ffe0ff */
[----:B------:R-:W4:Y:S01]  /*d170*/  LDC R30, c[0x0][0x3a0] ;  /* 0x0000e800ff1e7b82 */ /* 0x000f220000000800 */
[----:B------:R-:W-:Y:S04]  /*d180*/  LDGSTS.E [R201+0x2a00], desc[UR26][R52.64], !P3 ;  /* 0x02a0000034c97fae */ /* 0x000fe8000d9a101a */
[----:B------:R-:W3:Y:S01]  /*d190*/  LDL.LU.64 R32, [R1+0x18] ;  /* 0x0000180001207983 */ /* 0x000ee20000300a00 */
[----:B------:R-:W-:Y:S01]  /*d1a0*/  ISETP.GE.U32.AND P4, PT, R28, 0x7fffff5a, PT ;  /* 0x7fffff5a1c00780c */ /* 0x000fe20003f86070 */
[----:B--2---:R-:W-:Y:S02]  /*d1b0*/  VIADD R28, R29, 0xffffff78 ;  /* 0xffffff781d1c7836 */ /* 0x004fe40000000000 */
[----:B------:R-:W-:Y:S01]  /*d1c0*/  LDGSTS.E [R201+0x2c00], desc[UR26][R54.64], !P3 ;  /* 0x02c0000036c97fae */ /* 0x000fe2000d9a101a */
[----:B------:R-:W2:Y:S03]  /*d1d0*/  LDC R29, c[0x0][0x3a0] ;  /* 0x0000e800ff1d7b82 */ /* 0x000ea60000000800 */
[----:B------:R-:W-:Y:S01]  /*d1e0*/  LDGSTS.E [R201+0x2e00], desc[UR26][R56.64], !P3 ;  /* 0x02e0000038c97fae */ /* 0x000fe2000d9a101a */
[----:B------:R-:W-:-:S05]  /*d1f0*/  ISETP.GE.U32.AND P3, PT, R28, 0x7fffff59, PT ;  /* 0x7fffff591c00780c */ /* 0x000fca0003f66070 */
[----:B------:R-:W-:Y:S04]  /*d200*/  LDGSTS.E [R201+0x3000], desc[UR26][R36.64], !P4 ;  /* 0x0300000024c97fae */ /* 0x000fe8000e1a101a */
[----:B------:R-:W-:Y:S04]  /*d210*/  LDGSTS.E [R201+0x3200], desc[UR26][R58.64], !P4 ;  /* 0x032000003ac97fae */ /* 0x000fe8000e1a101a */
[----:B------:R-:W-:Y:S04]  /*d220*/  LDGSTS.E [R201+0x3400], desc[UR26][R60.64], !P4 ;  /* 0x034000003cc97fae */ /* 0x000fe8000e1a101a */
[----:B------:R-:W2:Y:S04]  /*d230*/  LDL.LU.64 R36, [R1+0x10] ;  /* 0x0000100001247983 */ /* 0x000ea80000300a00 */
[----:B------:R-:W-:Y:S01]  /*d240*/  LDGSTS.E [R201+0x3600], desc[UR26][R62.64], !P4 ;  /* 0x036000003ec97fae */ /* 0x000fe2000e1a101a */
[----:B----4-:R-:W-:-:S02]  /*d250*/  VIADD R28, R30, 0xffffff77 ;  /* 0xffffff771e1c7836 */ /* 0x010fc40000000000 */
[----:B------:R-:W4:Y:S03]  /*d260*/  LDC R30, c[0x0][0x3a0] ;  /* 0x0000e800ff1e7b82 */ /* 0x000f260000000800 */
[----:B------:R-:W-:Y:S01]  /*d270*/  ISETP.GE.U32.AND P4, PT, R28, 0x7fffff58, PT ;  /* 0x7fffff581c00780c */ /* 0x000fe20003f86070 */
[----:B---3--:R-:W-:Y:S04]  /*d280*/  LDGSTS.E [R201+0x3800], desc[UR26][R34.64], !P3 ;  /* 0x0380000022c97fae */ /* 0x008fe8000d9a101a */
[----:B------:R-:W-:Y:S04]  /*d290*/  LDGSTS.E [R201+0x3a00], desc[UR26][R64.64], !P3 ;  /* 0x03a0000040c97fae */ /* 0x000fe8000d9a101a */
[----:B------:R-:W-:Y:S04]  /*d2a0*/  LDGSTS.E [R201+0x3c00], desc[UR26][R66.64], !P3 ;  /* 0x03c0000042c97fae */ /* 0x000fe8000d9a101a */
[----:B------:R-:W3:Y:S04]  /*d2b0*/  LDL.LU.64 R34, [R1+0x8] ;  /* 0x0000080001227983 */ /* 0x000ee80000300a00 */
[----:B------:R-:W-:Y:S04]  /*d2c0*/  LDGSTS.E [R201+0x3e00], desc[UR26][R68.64], !P3 ;  /* 0x03e0000044c97fae */ /* 0x000fe8000d9a101a */
[----:B------:R-:W-:Y:S01]  /*d2d0*/  LDGSTS.E [R201+0x4000], desc[UR26][R32.64], !P4 ;  /* 0x0400000020c97fae */ /* 0x000fe2000e1a101a */
[----:B--2---:R-:W-:-:S02]  /*d2e0*/  VIADD R28, R29, 0xffffff76 ;  /* 0xffffff761d1c7836 */ /* 0x004fc40000000000 */
[----:B------:R-:W2:Y:S01]  /*d2f0*/  LDC R29, c[0x0][0x3a0] ;  /* 0x0000e800ff1d7b82 */ /* 0x000ea20000000800 */
[----:B------:R-:W-:Y:S04]  /*d300*/  LDGSTS.E [R201+0x4200], desc[UR26][R70.64], !P4 ;  /* 0x0420000046c97fae */ /* 0x000fe8000e1a101a */
[----:B------:R-:W3:Y:S01]  /*d310*/  LDL.LU.64 R32, [R1] ;  /* 0x0000000001207983 */ /* 0x000ee20000300a00 */
[----:B------:R-:W-:Y:S02]  /*d320*/  ISETP.GE.U32.AND P3, PT, R28, 0x7fffff57, PT ;  /* 0x7fffff571c00780c */ /* 0x000fe40003f66070 */
[----:B----4-:R-:W-:Y:S01]  /*d330*/  IADD3 R28, PT, PT, R30, -0x8b, RZ ;  /* 0xffffff751e1c7810 */ /* 0x010fe20007ffe0ff */
[----:B------:R-:W-:Y:S01]  /*d340*/  LDGSTS.E [R201+0x4400], desc[UR26][R72.64], !P4 ;  /* 0x0440000048c97fae */ /* 0x000fe2000e1a101a */
[----:B------:R-:W4:Y:S03]  /*d350*/  LDC R30, c[0x0][0x3a0] ;  /* 0x0000e800ff1e7b82 */ /* 0x000f260000000800 */
[----:B------:R-:W-:Y:S01]  /*d360*/  LDGSTS.E [R201+0x4600], desc[UR26][R74.64], !P4 ;  /* 0x046000004ac97fae */ /* 0x000fe2000e1a101a */
[----:B------:R-:W-:-:S03]  /*d370*/  ISETP.GE.U32.AND P4, PT, R28, 0x7fffff56, PT ;  /* 0x7fffff561c00780c */ /* 0x000fc60003f86070 */
[----:B------:R-:W3:Y:S04]  /*d380*/  LDL.LU.64 R60, [R1+0x240] ;  /* 0x00024000013c7983 */ /* 0x000ee80000300a00 */
[----:B------:R-:W3:Y:S04]  /*d390*/  LDL.LU.64 R58, [R1+0x118] ;  /* 0x00011800013a7983 */ /* 0x000ee80000300a00 */
[----:B------:R-:W3:Y:S04]  /*d3a0*/  LDL.LU.64 R56, [R1+0x110] ;  /* 0x0001100001387983 */ /* 0x000ee80000300a00 */
[----:B------:R-:W3:Y:S04]  /*d3b0*/  LDL.LU.64 R54, [R1+0x108] ;  /* 0x0001080001367983 */ /* 0x000ee80000300a00 */
[----:B------:R-:W3:Y:S04]  /*d3c0*/  LDL.LU.64 R52, [R1+0x100] ;  /* 0x0001000001347983 */ /* 0x000ee80000300a00 */
[----:B------:R-:W3:Y:S04]  /*d3d0*/  LDL.LU.64 R50, [R1+0xf8] ;  /* 0x0000f80001327983 */ /* 0x000ee80000300a00 */
[----:B------:R-:W3:Y:S04]  /*d3e0*/  LDL.LU.64 R48, [R1+0xf0] ;  /* 0x0000f00001307983 */ /* 0x000ee80000300a00 */
[----:B------:R-:W3:Y:S04]  /*d3f0*/  LDL.LU.64 R46, [R1+0xe8] ;  /* 0x0000e800012e7983 */ /* 0x000ee80000300a00 */
[----:B------:R-:W-:Y:S04]  /*d400*/  LDGSTS.E [R201+0x4800], desc[UR26][R36.64], !P3 ;  /* 0x0480000024c97fae */ /* 0x000fe8000d9a101a */
[----:B------:R-:W3:Y:S04]  /*d410*/  LDL.LU.64 R44, [R1+0xe0] ;  /* 0x0000e000012c7983 */ /* 0x000ee80000300a00 */
[----:B------:R-:W-:Y:S04]  /*d420*/  LDGSTS.E [R201+0x4a00], desc[UR26][R76.64], !P3 ;  /* 0x04a000004cc97fae */ /* 0x000fe8000d9a101a */
[----:B------:R-:W3:Y:S04]  /*d430*/  LDL.LU.64 R42, [R1+0xd8] ;  /* 0x0000d800012a7983 */ /* 0x000ee80000300a00 */
[----:B------:R-:W-:Y:S04]  /*d440*/  LDGSTS.E [R201+0x4c00], desc[UR26][R78.64], !P3 ;  /* 0x04c000004ec97fae */ /* 0x000fe8000d9a101a */
[----:B------:R-:W3:Y:S04]  /*d450*/  LDL.LU.64 R40, [R1+0xd0] ;  /* 0x0000d00001287983 */ /* 0x000ee80000300a00 */
[----:B------:R-:W-:Y:S04]  /*d460*/  LDGSTS.E [R201+0x4e00], desc[UR26][R80.64], !P3 ;  /* 0x04e0000050c97fae */ /* 0x000fe8000d9a101a */
[----:B------:R-:W3:Y:S04]  /*d470*/  LDL.LU.64 R38, [R1+0xc8] ;  /* 0x0000c80001267983 */ /* 0x000ee80000300a00 */
[----:B------:R-:W3:Y:S01]  /*d480*/  LDL.LU.64 R36, [R1+0xc0] ;  /* 0x0000c00001247983 */ /* 0x000ee20000300a00 */
[----:B--2---:R-:W-:-:S02]  /*d490*/  VIADD R28, R29, 0xffffff74 ;  /* 0xffffff741d1c7836 */ /* 0x004fc40000000000 */
[----:B------:R-:W2:Y:S03]  /*d4a0*/  LDC R29, c[0x0][0x3a0] ;  /* 0x0000e800ff1d7b82 */ /* 0x000ea60000000800 */
[----:B------:R-:W-:Y:S01]  /*d4b0*/  ISETP.GE.U32.AND P3, PT, R28, 0x7fffff55, PT ;  /* 0x7fffff551c00780c */ /* 0x000fe20003f66070 */
[----:B------:R-:W-:Y:S01]  /*d4c0*/  UIADD3 UR18, UPT, UPT, UR18, -0x93, URZ ;  /* 0xffffff6d12127890 */ /* 0x000fe2000fffe0ff */
[----:B----4-:R-:W-:Y:S01]  /*d4d0*/  VIADD R28, R30, 0xffffff73 ;  /* 0xffffff731e1c7836 */ /* 0x010fe20000000000 */
[----:B------:R-:W-:Y:S02]  /*d4e0*/  UISETP.GE.U32.AND UP4, UPT, UR20, 0x7fffff50, UPT ;  /* 0x7fffff501400788c */ /* 0x000fe4000bf86070 */
[----:B------:R-:W-:Y:S01]  /*d4f0*/  UIADD3 UR14, UPT, UPT, UR14, -0x97, URZ ;  /* 0xffffff690e0e7890 */ /* 0x000fe2000fffe0ff */
[----:B------:R-:W4:Y:S01]  /*d500*/  LDC R30, c[0x0][0x3a0] ;  /* 0x0000e800ff1e7b82 */ /* 0x000f220000000800 */
[----:B------:R-:W-:-:S02]  /*d510*/  UISETP.GE.U32.AND UP2, UPT, UR16, 0x7fffff4c, UPT ;  /* 0x7fffff4c1000788c */ /* 0x000fc4000bf46070 */
[----:B------:R-:W-:Y:S02]  /*d520*/  UIADD3 UR17, UPT, UPT, UR17, -0x96, URZ ;  /* 0xffffff6a11117890 */ /* 0x000fe4000fffe0ff */
[----:B------:R-:W-:Y:S02]  /*d530*/  UISETP.GE.U32.AND UP5, UPT, UR19, 0x7fffff4d, UPT ;  /* 0x7fffff4d1300788c */ /* 0x000fe4000bfa6070 */
[----:B------:R-:W-:Y:S02]  /*d540*/  USEL UR16, URZ, 0x4, UP3 ;  /* 0x00000004ff107887 */ /* 0x000fe40009800000 */
[----:B------:R-:W-:Y:S02]  /*d550*/  UIADD3 UR9, UPT, UPT, UR9, -0x9c, URZ ;  /* 0xffffff6409097890 */ /* 0x000fe4000fffe0ff */
[----:B------:R-:W-:Y:S02]  /*d560*/  UISETP.GE.U32.AND UP3, UPT, UR15, 0x7fffff49, UPT ;  /* 0x7fffff490f00788c */ /* 0x000fe4000bf66070 */
[----:B------:R-:W-:-:S02]  /*d570*/  UISETP.GE.U32.AND UP6, UPT, UR18, 0x7fffff4e, UPT ;  /* 0x7fffff4e1200788c */ /* 0x000fc4000bfc6070 */
[----:B------:R-:W-:Y:S02]  /*d580*/  USEL UR15, URZ, 0x7fff8, UP4 ;  /* 0x0007fff8ff0f7887 */ /* 0x000fe4000a000000 */
[----:B------:R-:W-:Y:S02]  /*d590*/  UIADD3 UR8, UPT, UPT, UR8, -0x9b, URZ ;  /* 0xffffff6508087890 */ /* 0x000fe4000fffe0ff */
[----:B------:R-:W-:Y:S02]  /*d5a0*/  UISETP.GE.U32.AND UP4, UPT, UR14, 0x7fffff4a, UPT ;  /* 0x7fffff4a0e00788c */ /* 0x000fe4000bf86070 */
[----:B------:R-:W-:Y:S02]  /*d5b0*/  UISETP.GE.U32.AND UP1, UPT, UR17, 0x7fffff4b, UPT ;  /* 0x7fffff4b1100788c */ /* 0x000fe4000bf26070 */
[----:B------:R-:W-:Y:S02]  /*d5c0*/  USEL UR14, URZ, 0x1, UP5 ;  /* 0x00000001ff0e7887 */ /* 0x000fe4000a800000 */
[----:B------:R-:W-:-:S02]  /*d5d0*/  UIADD3 UR7, UPT, UPT, UR7, -0x9e, URZ ;  /* 0xffffff6207077890 */ /* 0x000fc4000fffe0ff */
[----:B------:R-:W-:Y:S02]  /*d5e0*/  UISETP.GE.U32.AND UP5, UPT, UR9, 0x7fffff45, UPT ;  /* 0x7fffff450900788c */ /* 0x000fe4000bfa6070 */
[----:B------:R-:W-:Y:S02]  /*d5f0*/  USEL UR9, URZ, 0x1fffe, UP6 ;  /* 0x0001fffeff097887 */ /* 0x000fe4000b000000 */
[----:B------:R-:W-:Y:S02]  /*d600*/  UIADD3 UR6, UPT, UPT, UR6, -0x9d, URZ ;  /* 0xffffff6306067890 */ /* 0x000fe4000fffe0ff */
        /* <DEDUP_REMOVED lines=8> */
[----:B------:R-:W-:-:S02]  /*d690*/  UISETP.GE.U32.AND UP3, UPT, UR5, 0x7fffff42, UPT ;  /* 0x7fffff420500788c */ /* 0x000fc4000bf66070 */
[----:B------:R-:W-:Y:S02]  /*d6a0*/  USEL UR5, URZ, 0x1fffe, UP4 ;  /* 0x0001fffeff057887 */ /* 0x000fe4000a000000 */
[----:B------:R-:W-:Y:S01]  /*d6b0*/  UISETP.GE.U32.AND UP4, UPT, UR22, 0x7fffff41, UPT ;  /* 0x7fffff411600788c */ /* 0x000fe2000bf86070 */
[----:B---3--:R-:W-:Y:S04]  /*d6c0*/  LDGSTS.E [R201+0x5000], desc[UR26][R34.64], !P4 ;  /* 0x0500000022c97fae */ /* 0x008fe8000e1a101a */
[----:B------:R-:W-:Y:S04]  /*d6d0*/  LDGSTS.E [R201+0x5200], desc[UR26][R82.64], !P4 ;  /* 0x0520000052c97fae */ /* 0x000fe8000e1a101a */
[----:B------:R-:W-:Y:S04]  /*d6e0*/  LDGSTS.E [R201+0x5400], desc[UR26][R84.64], !P4 ;  /* 0x0540000054c97fae */ /* 0x000fe8000e1a101a */
[----:B------:R-:W3:Y:S04]  /*d6f0*/  LDL.LU.64 R34, [R1+0xb8] ;  /* 0x0000b80001227983 */ /* 0x000ee80000300a00 */
[----:B------:R-:W-:Y:S04]  /*d700*/  LDGSTS.E [R201+0x5600], desc[UR26][R86.64], !P4 ;  /* 0x0560000056c97fae */ /* 0x000fe8000e1a101a */
[----:B------:R1:W-:Y:S01]  /*d710*/  LDGSTS.E [R201+0x5800], desc[UR26][R32.64], !P3 ;  /* 0x0580000020c97fae */ /* 0x0003e2000d9a101a */
[----:B--2---:R-:W-:Y:S01]  /*d720*/  VIADD R29, R29, 0xffffff72 ;  /* 0xffffff721d1d7836 */ /* 0x004fe20000000000 */
[----:B------:R-:W-:Y:S01]  /*d730*/  ISETP.GE.U32.AND P4, PT, R28, 0x7fffff54, PT ;  /* 0x7fffff541c00780c */ /* 0x000fe20003f86070 */
[----:B------:R-:W-:Y:S01]  /*d740*/  USEL UR23, URZ, 0x1fffe, UP3 ;  /* 0x0001fffeff177887 */ /* 0x000fe20009800000 */
[----:B------:R-:W-:Y:S01]  /*d750*/  LDGSTS.E [R201+0x5a00], desc[UR26][R88.64], !P3 ;  /* 0x05a0000058c97fae */ /* 0x000fe2000d9a101a */
[----:B------:R-:W-:-:S03]  /*d760*/  USEL UR21, URZ, 0x1, UP4 ;  /* 0x00000001ff157887 */ /* 0x000fc6000a000000 */
[----:B------:R-:W-:Y:S01]  /*d770*/  LDGSTS.E [R201+0x5c00], desc[UR26][R90.64], !P3 ;  /* 0x05c000005ac97fae */ /* 0x000fe2000d9a101a */
[----:B-1----:R-:W1:Y:S03]  /*d780*/  LDC R32, c[0x0][0x3a0] ;  /* 0x0000e800ff207b82 */ /* 0x002e660000000800 */
[----:B------:R-:W-:Y:S01]  /*d790*/  LDGSTS.E [R201+0x5e00], desc[UR26][R92.64], !P3 ;  /* 0x05e000005cc97fae */ /* 0x000fe2000d9a101a */
[----:B------:R-:W-:Y:S01]  /*d7a0*/  USEL UR17, URZ, 0x1, UP5 ;  /* 0x00000001ff117887 */ /* 0x000fe2000a800000 */
[----:B------:R-:W-:Y:S01]  /*d7b0*/  ISETP.GE.U32.AND P3, PT, R29, 0x7fffff53, PT ;  /* 0x7fffff531d00780c */ /* 0x000fe20003f66070 */
[----:B------:R-:W-:Y:S01]  /*d7c0*/  USEL UR18, URZ, 0x1fffe, UP6 ;  /* 0x0001fffeff127887 */ /* 0x000fe2000b000000 */
[----:B----4-:R-:W-:Y:S01]  /*d7d0*/  VIADD R29, R30, 0xffffff67 ;  /* 0xffffff671e1d7836 */ /* 0x010fe20000000000 */
[----:B------:R-:W-:Y:S01]  /*d7e0*/  UIADD3 UR5, UPT, UPT, UR6, UR5, URZ ;  /* 0x0000000506057290 */ /* 0x000fe2000fffe0ff */
[----:B------:R-:W-:Y:S01]  /*d7f0*/  LDGSTS.E [R201+0x6000], desc[UR26][R250.64], !P4 ;  /* 0x06000000fac97fae */ /* 0x000fe2000e1a101a */
[----:B------:R-:W-:Y:S01]  /*d800*/  UIADD3 UR21, UPT, UPT, UR21, UR23, URZ ;  /* 0x0000001715157290 */ /* 0x000fe2000fffe0ff */
[----:B------:R-:W2:Y:S01]  /*d810*/  LDC R30, c[0x0][0x3a0] ;  /* 0x0000e800ff1e7b82 */ /* 0x000ea20000000800 */
[----:B------:R-:W-:Y:S01]  /*d820*/  USEL UR19, URZ, 0x4, UP1 ;  /* 0x00000004ff137887 */ /* 0x000fe20008800000 */
[----:B------:R-:W-:Y:S01]  /*d830*/  LDGSTS.E [R201+0x6200], desc[UR26][R94.64], !P4 ;  /* 0x062000005ec97fae */ /* 0x000fe2000e1a101a */
[----:B------:R-:W-:-:S02]  /*d840*/  USEL UR20, URZ, 0x7fff8, UP2 ;  /* 0x0007fff8ff147887 */ /* 0x000fc40009000000 */
[----:B------:R-:W-:Y:S01]  /*d850*/  UIADD3 UR17, UPT, UPT, UR17, UR18, URZ ;  /* 0x0000001211117290 */ /* 0x000fe2000fffe0ff */
[----:B------:R-:W-:Y:S01]  /*d860*/  LDGSTS.E [R201+0x6400], desc[UR26][R96.64], !P4 ;  /* 0x0640000060c97fae */ /* 0x000fe2000e1a101a */
[----:B------:R-:W-:Y:S01]  /*d870*/  ULOP3.LUT UR5, UR5, 0x3, URZ, 0xc0, !UPT ;  /* 0x0000000305057892 */ /* 0x000fe2000f8ec0ff */
[----:B------:R-:W4:Y:S01]  /*d880*/  LDC R33, c[0x0][0x3a0] ;  /* 0x0000e800ff217b82 */ /* 0x000f220000000800 */
[----:B-1----:R-:W-:Y:S01]  /*d890*/  IADD3 R28, PT, PT, R32, -0x9a, RZ ;  /* 0xffffff66201c7810 */ /* 0x002fe20007ffe0ff */
[----:B------:R-:W-:Y:S01]  /*d8a0*/  ULOP3.LUT UR21, UR21, 0x3, URZ, 0xc0, !UPT ;  /* 0x0000000315157892 */ /* 0x000fe2000f8ec0ff */
[----:B------:R-:W-:Y:S02]  /*d8b0*/  LDGSTS.E [R201+0x6600], desc[UR26][R98.64], !P4 ;  /* 0x0660000062c97fae */ /* 0x000fe4000e1a101a */
[----:B------:R-:W-:Y:S01]  /*d8c0*/  ISETP.GE.U32.AND P5, PT, R28, 0x7fffff47, PT ;  /* 0x7fffff471c00780c */ /* 0x000fe20003fa6070 */
[----:B------:R-:W-:Y:S01]  /*d8d0*/  UIADD3 UR9, UPT, UPT, UR14, UR9, URZ ;  /* 0x000000090e097290 */ /* 0x000fe2000fffe0ff */
[----:B------:R-:W-:Y:S02]  /*d8e0*/  LDGSTS.E [R201+0x6800], desc[UR26][R248.64], !P3 ;  /* 0x06800000f8c97fae */ /* 0x000fe4000d9a101a */
[----:B------:R-:W-:-:S02]  /*d8f0*/  SEL R28, RZ, 0x4, P5 ;  /* 0x00000004ff1c7807 */ /* 0x000fc40002800000 */
[----:B------:R-:W-:Y:S01]  /*d900*/  ISETP.GE.U32.AND P5, PT, R29, 0x7fffff48, PT ;  /* 0x7fffff481d00780c */ /* 0x000fe20003fa6070 */
[----:B------:R-:W-:Y:S01]  /*d910*/  ULOP3.LUT UR17, UR17, 0x3, URZ, 0xc0, !UPT ;  /* 0x0000000311117892 */ /* 0x000fe2000f8ec0ff */
[----:B------:R-:W-:Y:S01]  /*d920*/  LDGSTS.E [R201+0x6a00], desc[UR26][R100.64], !P3 ;  /* 0x06a0000064c97fae */ /* 0x000fe2000d9a101a */
[----:B------:R-:W-:Y:S02]  /*d930*/  UIADD3 UR5, UPT, UPT, UR5, UR7, UR8 ;  /* 0x0000000705057290 */ /* 0x000fe4000fffe008 */
[----:B------:R-:W-:Y:S01]  /*d940*/  UIADD3 UR19, UPT, UPT, UR21, UR20, UR19 ;  /* 0x0000001415137290 */ /* 0x000fe2000fffe013 */
[----:B------:R-:W-:Y:S01]  /*d950*/  SEL R29, RZ, 0x7fff8, P5 ;  /* 0x0007fff8ff1d7807 */ /* 0x000fe20002800000 */
[----:B------:R-:W-:Y:S01]  /*d960*/  ULOP3.LUT UR9, UR9, 0x3, URZ, 0xc0, !UPT ;  /* 0x0000000309097892 */ /* 0x000fe2000f8ec0ff */
[----:B------:R-:W-:Y:S01]  /*d970*/  LDGSTS.E [R201+0x6c00], desc[UR26][R102.64], !P3 ;  /* 0x06c0000066c97fae */ /* 0x000fe2000d9a101a */
[----:B------:R-:W-:Y:S02]  /*d980*/  USHF.L.U32 UR5, UR5, 0x8, URZ ;  /* 0x0000000805057899 */ /* 0x000fe400080006ff */
[----:B------:R-:W-:Y:S01]  /*d990*/  ULOP3.LUT UR19, UR19, 0xf, URZ, 0xc0, !UPT ;  /* 0x0000000f13137892 */ /* 0x000fe2000f8ec0ff */
[----:B------:R-:W-:Y:S01]  /*d9a0*/  IADD3 R28, PT, PT, R29, UR17, R28 ;  /* 0x000000111d1c7c10 */ /* 0x000fe2000fffe01c */
[----:B------:R-:W-:Y:S01]  /*d9b0*/  UIADD3 UR9, UPT, UPT, UR9, UR15, UR16 ;  /* 0x0000000f09097290 */ /* 0x000fe2000fffe010 */
[----:B------:R-:W-:Y:S01]  /*d9c0*/  VIADD R29, R31, 0xffffff71 ;  /* 0xffffff711f1d7836 */ /* 0x000fe20000000000 */
[----:B------:R-:W-:Y:S01]  /*d9d0*/  ULOP3.LUT UR5, UR5, 0xf00, URZ, 0xe2, !UPT ;  /* 0x00000f0005057892 */ /* 0x000fe2000f8ee2ff */
[----:B------:R-:W-:Y:S01]  /*d9e0*/  LDGSTS.E [R201+0x6e00], desc[UR26][R104.64], !P3 ;  /* 0x06e0000068c97fae */ /* 0x000fe2000d9a101a */
[----:B------:R-:W-:-:S02]  /*d9f0*/  LEA R28, R28, UR19, 0x4 ;  /* 0x000000131c1c7c11 */ /* 0x000fc4000f8e20ff */
[----:B------:R-:W-:Y:S01]  /*da00*/  ULEA UR5, UR9, UR5, 0xc ;  /* 0x0000000509057291 */ /* 0x000fe2000f8e60ff */
[----:B------:R-:W-:Y:S02]  /*da10*/  ISETP.GE.U32.AND P4, PT, R29, 0x7fffff52, PT ;  /* 0x7fffff521d00780c */ /* 0x000fe40003f86070 */
[----:B------:R-:W-:Y:S01]  /*da20*/  LOP3.LUT R28, R28, 0xff, RZ, 0xc0, !PT ;  /* 0x000000ff1c1c7812 */ /* 0x000fe200078ec0ff */
[----:B--2---:R-:W-:-:S03]  /*da30*/  VIADD R29, R30, 0xffffff70 ;  /* 0xffffff701e1d7836 */ /* 0x004fc60000000000 */
[----:B------:R-:W-:Y:S02]  /*da40*/  IADD3 R28, PT, PT, R28, UR5, RZ ;  /* 0x000000051c1c7c10 */ /* 0x000fe4000fffe0ff */
[----:B------:R-:W-:Y:S02]  /*da50*/  ISETP.GE.U32.AND P3, PT, R29, 0x7fffff51, PT ;  /* 0x7fffff511d00780c */ /* 0x000fe40003f66070 */
[----:B------:R-:W-:-:S03]  /*da60*/  LOP3.LUT R28, R28, 0xffff, RZ, 0xc0, !PT ;  /* 0x0000ffff1c1c7812 */ /* 0x000fc600078ec0ff */
[----:B------:R-:W-:Y:S01]  /*da70*/  LDGSTS.E [R201+0x7000], desc[UR26][R246.64], !P4 ;  /* 0x07000000f6c97fae */ /* 0x000fe2000e1a101a */
[----:B------:R-:W-:-:S03]  /*da80*/  SHF.R.U32.HI R29, RZ, 0xf, R28 ;  /* 0x0000000fff1d7819 */ /* 0x000fc6000001161c */
[----:B------:R-:W-:Y:S04]  /*da90*/  LDGSTS.E [R201+0x7200], desc[UR26][R106.64], !P4 ;  /* 0x072000006ac97fae */ /* 0x000fe8000e1a101a */
[----:B------:R-:W-:Y:S04]  /*daa0*/  LDGSTS.E [R201+0x7400], desc[UR26][R108.64], !P4 ;  /* 0x074000006cc97fae */ /* 0x000fe8000e1a101a */
[----:B------:R-:W-:Y:S01]  /*dab0*/  LDGSTS.E [R201+0x7600], desc[UR26][R110.64], !P4 ;  /* 0x076000006ec97fae */ /* 0x000fe2000e1a101a */
[----:B------:R-:W-:Y:S02]  /*dac0*/  LOP3.LUT P4, RZ, R29, 0x1, RZ, 0xc0, !PT ;  /* 0x000000011dff7812 */ /* 0x000fe4000788c0ff */
[--C-:B------:R-:W-:Y:S01]  /*dad0*/  SHF.R.U32.HI R29, RZ, 0xe, R28.reuse ;  /* 0x0000000eff1d7819 */ /* 0x100fe2000001161c */
[----:B------:R-:W-:Y:S01]  /*dae0*/  LDGSTS.E [R201+0x7800], desc[UR26][R244.64], !P3 ;  /* 0x07800000f4c97fae */ /* 0x000fe2000d9a101a */
[----:B------:R-:W-:-:S02]  /*daf0*/  SHF.R.U32.HI R30, RZ, 0xd, R28 ;  /* 0x0000000dff1e7819 */ /* 0x000fc4000001161c */
[----:B------:R-:W-:Y:S01]  /*db00*/  LOP3.LUT P6, RZ, R29, 0x1, RZ, 0xc0, !PT ;  /* 0x000000011dff7812 */ /* 0x000fe200078cc0ff */
[----:B------:R-:W-:Y:S01]  /*db10*/  LDGSTS.E [R201+0x7a00], desc[UR26][R112.64], !P3 ;  /* 0x07a0000070c97fae */ /* 0x000fe2000d9a101a */
[----:B------:R-:W-:-:S03]  /*db20*/  SHF.R.U32.HI R29, RZ, 0xc, R28 ;  /* 0x0000000cff1d7819 */ /* 0x000fc6000001161c */
[----:B------:R-:W-:Y:S01]  /*db30*/  LDGSTS.E [R201+0x7c00], desc[UR26][R114.64], !P3 ;  /* 0x07c0000072c97fae */ /* 0x000fe2000d9a101a */
[----:B------:R-:W-:-:S03]  /*db40*/  LOP3.LUT P5, RZ, R29, 0x1, RZ, 0xc0, !PT ;  /* 0x000000011dff7812 */ /* 0x000fc600078ac0ff */
[----:B------:R-:W-:Y:S01]  /*db50*/  LDGSTS.E [R201+0x7e00], desc[UR26][R116.64], !P3 ;  /* 0x07e0000074c97fae */ /* 0x000fe2000d9a101a */
[----:B------:R-:W-:Y:S02]  /*db60*/  LOP3.LUT P3, RZ, R30, 0x1, RZ, 0xc0, !PT ;  /* 0x000000011eff7812 */ /* 0x000fe4000786c0ff */
[----:B------:R-:W-:Y:S01]  /*db70*/  SHF.R.U32.HI R29, RZ, 0xb, R28 ;  /* 0x0000000bff1d7819 */ /* 0x000fe2000001161c */
[----:B------:R-:W-:Y:S04]  /*db80*/  LDGSTS.E [R201+0x8000], desc[UR26][R242.64], P4 ;  /* 0x08000000f2c97fae */ /* 0x000fe8000a1a101a */
[----:B------:R-:W-:Y:S04]  /*db90*/  LDGSTS.E [R201+0x8200], desc[UR26][R118.64], P4 ;  /* 0x0820000076c97fae */ /* 0x000fe8000a1a101a */
[----:B------:R-:W-:Y:S04]  /*dba0*/  LDGSTS.E [R201+0x8400], desc[UR26][R120.64], P4 ;  /* 0x0840000078c97fae */ /* 0x000fe8000a1a101a */
[----:B------:R-:W-:Y:S01]  /*dbb0*/  LDGSTS.E [R201+0x8600], desc[UR26][R122.64], P4 ;  /* 0x086000007ac97fae */ /* 0x000fe2000a1a101a */
[----:B------:R-:W-:-:S02]  /*dbc0*/  LOP3.LUT P4, RZ, R29, 0x1, RZ, 0xc0, !PT ;  /* 0x000000011dff7812 */ /* 0x000fc4000788c0ff */
        /* <DEDUP_REMOVED lines=25> */
[----:B------:R1:W-:Y:S04]  /*dd60*/  LDGSTS.E [R201+0xa800], desc[UR26][R8.64], P6 ;  /* 0x0a80000008c97fae */ /* 0x0003e8000b1a101a */
[----:B------:R-:W-:Y:S04]  /*dd70*/  LDGSTS.E [R201+0xaa00], desc[UR26][R158.64], P6 ;  /* 0x0aa000009ec97fae */ /* 0x000fe8000b1a101a */
[----:B------:R-:W-:Y:S04]  /*dd80*/  LDGSTS.E [R201+0xac00], desc[UR26][R160.64], P6 ;  /* 0x0ac00000a0c97fae */ /* 0x000fe8000b1a101a */
[----:B------:R-:W-:Y:S01]  /*dd90*/  LDGSTS.E [R201+0xae00], desc[UR26][R162.64], P6 ;  /* 0x0ae00000a2c97fae */ /* 0x000fe2000b1a101a */
[----:B------:R-:W-:-:S02]  /*dda0*/  LOP3.LUT P6, RZ, R29, 0x1, RZ, 0xc0, !PT ;  /* 0x000000011dff7812 */ /* 0x000fc400078cc0ff */
[----:B-1----:R-:W-:Y:S01]  /*ddb0*/  SHF.R.U32.HI R8, RZ, 0x5, R28 ;  /* 0x00000005ff087819 */ /* 0x002fe2000001161c */
[----:B------:R1:W-:Y:S04]  /*ddc0*/  LDGSTS.E [R201+0xb000], desc[UR26][R6.64], P3 ;  /* 0x0b00000006c97fae */ /* 0x0003e800099a101a */
[----:B------:R-:W-:Y:S04]  /*ddd0*/  LDGSTS.E [R201+0xb200], desc[UR26][R164.64], P3 ;  /* 0x0b200000a4c97fae */ /* 0x000fe800099a101a */
[----:B------:R-:W-:Y:S04]  /*dde0*/  LDGSTS.E [R201+0xb400], desc[UR26][R166.64], P3 ;  /* 0x0b400000a6c97fae */ /* 0x000fe800099a101a */
[----:B------:R-:W-:Y:S01]  /*ddf0*/  LDGSTS.E [R201+0xb600], desc[UR26][R168.64], P3 ;  /* 0x0b600000a8c97fae */ /* 0x000fe200099a101a */
[----:B------:R-:W-:-:S03]  /*de00*/  LOP3.LUT P3, RZ, R8, 0x1, RZ, 0xc0, !PT ;  /* 0x0000000108ff7812 */ /* 0x000fc6000786c0ff */
[----:B------:R2:W-:Y:S01]  /*de10*/  LDGSTS.E [R201+0xb800], desc[UR26][R4.64], P5 ;  /* 0x0b80000004c97fae */ /* 0x0005e2000a9a101a */
[----:B-1----:R-:W-:-:S03]  /*de20*/  SHF.R.U32.HI R6, RZ, 0x4, R28 ;  /* 0x00000004ff067819 */ /* 0x002fc6000001161c */
[----:B------:R1:W-:Y:S04]  /*de30*/  LDGSTS.E [R201+0xba00], desc[UR26][R170.64], P5 ;  /* 0x0ba00000aac97fae */ /* 0x0003e8000a9a101a */
[----:B------:R1:W-:Y:S04]  /*de40*/  LDGSTS.E [R201+0xbc00], desc[UR26][R172.64], P5 ;  /* 0x0bc00000acc97fae */ /* 0x0003e8000a9a101a */
[----:B------:R1:W-:Y:S01]  /*de50*/  LDGSTS.E [R201+0xbe00], desc[UR26][R174.64], P5 ;  /* 0x0be00000aec97fae */ /* 0x0003e2000a9a101a */
[----:B--2---:R-:W-:-:S03]  /*de60*/  SHF.R.U32.HI R4, RZ, 0x3, R28 ;  /* 0x00000003ff047819 */ /* 0x004fc6000001161c */
[----:B------:R1:W-:Y:S01]  /*de70*/  LDGSTS.E [R201+0xc000], desc[UR26][R12.64], P4 ;  /* 0x0c0000000cc97fae */ /* 0x0003e2000a1a101a */
[----:B------:R-:W-:-:S03]  /*de80*/  LOP3.LUT P5, RZ, R6, 0x1, RZ, 0xc0, !PT ;  /* 0x0000000106ff7812 */ /* 0x000fc600078ac0ff */
[----:B------:R1:W-:Y:S04]  /*de90*/  LDGSTS.E [R201+0xc200], desc[UR26][R176.64], P4 ;  /* 0x0c200000b0c97fae */ /* 0x0003e8000a1a101a */
[----:B------:R1:W-:Y:S04]  /*dea0*/  LDGSTS.E [R201+0xc400], desc[UR26][R178.64], P4 ;  /* 0x0c400000b2c97fae */ /* 0x0003e8000a1a101a */
[----:B------:R1:W-:Y:S01]  /*deb0*/  LDGSTS.E [R201+0xc600], desc[UR26][R180.64], P4 ;  /* 0x0c600000b4c97fae */ /* 0x0003e2000a1a101a */
[----:B------:R-:W-:-:S03]  /*dec0*/  LOP3.LUT P4, RZ, R4, 0x1, RZ, 0xc0, !PT ;  /* 0x0000000104ff7812 */ /* 0x000fc6000788c0ff */
[----:B------:R1:W-:Y:S01]  /*ded0*/  LDGSTS.E [R201+0xc800], desc[UR26][R14.64], P6 ;  /* 0x0c8000000ec97fae */ /* 0x0003e2000b1a101a */
[----:B------:R-:W-:-:S03]  /*dee0*/  SHF.R.U32.HI R4, RZ, 0x2, R28 ;  /* 0x00000002ff047819 */ /* 0x000fc6000001161c */
[----:B------:R1:W-:Y:S04]  /*def0*/  LDGSTS.E [R201+0xca00], desc[UR26][R182.64], P6 ;  /* 0x0ca00000b6c97fae */ /* 0x0003e8000b1a101a */
[----:B------:R1:W-:Y:S04]  /*df00*/  LDGSTS.E [R201+0xcc00], desc[UR26][R184.64], P6 ;  /* 0x0cc00000b8c97fae */ /* 0x0003e8000b1a101a */
[----:B------:R1:W-:Y:S04]  /*df10*/  LDGSTS.E [R201+0xce00], desc[UR26][R186.64], P6 ;  /* 0x0ce00000bac97fae */ /* 0x0003e8000b1a101a */
[----:B------:R1:W-:Y:S04]  /*df20*/  LDGSTS.E [R201+0xd000], desc[UR26][R16.64], P3 ;  /* 0x0d00000010c97fae */ /* 0x0003e800099a101a */
[----:B------:R1:W-:Y:S04]  /*df30*/  LDGSTS.E [R201+0xd200], desc[UR26][R188.64], P3 ;  /* 0x0d200000bcc97fae */ /* 0x0003e800099a101a */
[----:B------:R1:W-:Y:S04]  /*df40*/  LDGSTS.E [R201+0xd400], desc[UR26][R190.64], P3 ;  /* 0x0d400000bec97fae */ /* 0x0003e800099a101a */
[----:B------:R1:W-:Y:S01]  /*df50*/  LDGSTS.E [R201+0xd600], desc[UR26][R192.64], P3 ;  /* 0x0d600000c0c97fae */ /* 0x0003e200099a101a */
[----:B------:R-:W-:-:S02]  /*df60*/  LOP3.LUT P3, RZ, R4, 0x1, RZ, 0xc0, !PT ;  /* 0x0000000104ff7812 */ /* 0x000fc4000786c0ff */
[----:B------:R-:W-:Y:S01]  /*df70*/  SHF.R.U32.HI R28, RZ, 0x1, R28 ;  /* 0x00000001ff1c7819 */ /* 0x000fe2000001161c */
[----:B------:R1:W-:Y:S04]  /*df80*/  LDGSTS.E [R201+0xd800], desc[UR26][R18.64], P5 ;  /* 0x0d80000012c97fae */ /* 0x0003e8000a9a101a */
[----:B------:R1:W-:Y:S04]  /*df90*/  LDGSTS.E [R201+0xda00], desc[UR26][R194.64], P5 ;  /* 0x0da00000c2c97fae */ /* 0x0003e8000a9a101a */
[----:B------:R1:W-:Y:S04]  /*dfa0*/  LDGSTS.E [R201+0xdc00], desc[UR26][R196.64], P5 ;  /* 0x0dc00000c4c97fae */ /* 0x0003e8000a9a101a */
[----:B------:R1:W-:Y:S01]  /*dfb0*/  LDGSTS.E [R201+0xde00], desc[UR26][R198.64], P5 ;  /* 0x0de00000c6c97fae */ /* 0x0003e2000a9a101a */
[----:B------:R-:W-:-:S03]  /*dfc0*/  LOP3.LUT P5, RZ, R28, 0x1, RZ, 0xc0, !PT ;  /* 0x000000011cff7812 */ /* 0x000fc600078ac0ff */
[----:B------:R1:W-:Y:S04]  /*dfd0*/  LDGSTS.E [R201+0xe000], desc[UR26][R20.64], P4 ;  /* 0x0e00000014c97fae */ /* 0x0003e8000a1a101a */
[----:B------:R1:W-:Y:S04]  /*dfe0*/  LDGSTS.E [R201+0xe200], desc[UR26][R208.64], P4 ;  /* 0x0e200000d0c97fae */ /* 0x0003e8000a1a101a */
[----:B------:R1:W-:Y:S04]  /*dff0*/  LDGSTS.E [R201+0xe400], desc[UR26][R210.64], P4 ;  /* 0x0e400000d2c97fae */ /* 0x0003e8000a1a101a */
[----:B------:R1:W-:Y:S04]  /*e000*/  LDGSTS.E [R201+0xe600], desc[UR26][R212.64], P4 ;  /* 0x0e600000d4c97fae */ /* 0x0003e8000a1a101a */
[----:B------:R1:W-:Y:S04]  /*e010*/  LDGSTS.E [R201+0xe800], desc[UR26][R22.64], P3 ;  /* 0x0e80000016c97fae */ /* 0x0003e800099a101a */
[----:B------:R1:W-:Y:S01]  /*e020*/  LDGSTS.E [R201+0xea00], desc[UR26][R214.64], P3 ;  /* 0x0ea00000d6c97fae */ /* 0x0003e200099a101a */
[----:B----4-:R-:W-:-:S03]  /*e030*/  VIADD R33, R33, 0x1f ;  /* 0x0000001f21217836 */ /* 0x010fc60000000000 */
[----:B------:R1:W-:Y:S04]  /*e040*/  LDGSTS.E [R201+0xec00], desc[UR26][R216.64], P3 ;  /* 0x0ec00000d8c97fae */ /* 0x0003e800099a101a */
[----:B------:R1:W-:Y:S01]  /*e050*/  LDGSTS.E [R201+0xee00], desc[UR26][R218.64], P3 ;  /* 0x0ee00000dac97fae */ /* 0x0003e200099a101a */
[----:B------:R-:W-:Y:S02]  /*e060*/  PLOP3.LUT P3, PT, PT, PT, UP4, 0x80, 0x8 ;  /* 0x000000000008781c */ /* 0x000fe40003f6f048 */
[----:B------:R-:W-:Y:S01]  /*e070*/  ISETP.GT.AND P4, PT, R33, 0x9f, PT ;  /* 0x0000009f2100780c */ /* 0x000fe20003f84270 */
[----:B------:R1:W-:Y:S01]  /*e080*/  LDGSTS.E [R201+0xf000], desc[UR26][R24.64], P5 ;  /* 0x0f00000018c97fae */ /* 0x0003e2000a9a101a */
[----:B------:R-:W-:-:S03]  /*e090*/  SEL R4, RZ, 0x4, P2 ;  /* 0x00000004ff047807 */ /* 0x000fc60001000000 */
[----:B------:R1:W-:Y:S01]  /*e0a0*/  LDGSTS.E [R201+0xf200], desc[UR26][R220.64], P5 ;  /* 0x0f200000dcc97fae */ /* 0x0003e2000a9a101a */
[----:B------:R-:W-:-:S03]  /*e0b0*/  SEL R4, R4, RZ, P4 ;  /* 0x000000ff04047207 */ /* 0x000fc60002000000 */
[----:B------:R1:W-:Y:S01]  /*e0c0*/  LDGSTS.E [R201+0xf400], desc[UR26][R222.64], P5 ;  /* 0x0f400000dec97fae */ /* 0x0003e2000a9a101a */
[----:B------:R-:W-:-:S03]  /*e0d0*/  PLOP3.LUT P2, PT, PT, PT, UP4, 0x80, 0x8 ;  /* 0x000000000008781c */ /* 0x000fc60003f4f048 */
[----:B------:R1:W-:Y:S01]  /*e0e0*/  LDGSTS.E [R201+0xf600], desc[UR26][R224.64], P5 ;  /* 0x0f600000e0c97fae */ /* 0x0003e2000a9a101a */
[----:B------:R-:W-:Y:S02]  /*e0f0*/  PLOP3.LUT P5, PT, PT, PT, UP4, 0x80, 0x8 ;  /* 0x000000000008781c */ /* 0x000fe40003faf048 */
[----:B------:R-:W-:Y:S01]  /*e100*/  PLOP3.LUT P4, PT, PT, PT, UP4, 0x80, 0x8 ;  /* 0x000000000008781c */ /* 0x000fe20003f8f048 */
[----:B------:R1:W-:Y:S01]  /*e110*/  LDGSTS.E [R201+0xf800], desc[UR26][R26.64], !P3 ;  /* 0x0f8000001ac97fae */ /* 0x0003e2000d9a101a */
[----:B------:R-:W-:Y:S01]  /*e120*/  ISETP.NE.U32.AND P3, PT, R4, RZ, PT ;  /* 0x000000ff0400720c */ /* 0x000fe20003f65070 */
[----:B------:R-:W-:-:S08]  /*e130*/  IMAD.SHL.U32 R63, R143, 0x4, RZ ;  /* 0x000000048f3f7824 */ /* 0x000fd000078e00ff */
[----:B------:R1:W-:Y:S04]  /*e140*/  LDGSTS.E [R201+0xfa00], desc[UR26][R226.64], !P5 ;  /* 0x0fa00000e2c97fae */ /* 0x0003e8000e9a101a */
[----:B------:R1:W-:Y:S04]  /*e150*/  LDGSTS.E [R201+0xfc00], desc[UR26][R228.64], !P2 ;  /* 0x0fc00000e4c97fae */ /* 0x0003e8000d1a101a */
[----:B------:R1:W-:Y:S04]  /*e160*/  LDGSTS.E [R201+0xfe00], desc[UR26][R230.64], !P4 ;  /* 0x0fe00000e6c97fae */ /* 0x0003e8000e1a101a */
[----:B------:R-:W0:Y:S04]  /*e170*/  LDGDEPBAR ;  /* 0x00000000000079af */ /* 0x000e280000000000 */
[----:B------:R1:W-:Y:S04]  /*e180*/  LDGSTS.E [R141+0x48000], desc[UR26][R58.64], P3 ;  /* 0x480000003a8d7fae */ /* 0x0003e800099a101a */
[----:B------:R1:W-:Y:S01]  /*e190*/  LDGSTS.E [R141+0x48400], desc[UR26][R56.64], P3 ;  /* 0x48400000388d7fae */ /* 0x0003e200099a101a */
[----:B------:R-:W-:-:S03]  /*e1a0*/  IADD3 R4, P6, PT, R60, R63, RZ ;  /* 0x0000003f3c047210 */ /* 0x000fc60007fde0ff */
[----:B------:R1:W-:Y:S04]  /*e1b0*/  LDGSTS.E [R141+0x48800], desc[UR26][R54.64], P3 ;  /* 0x48800000368d7fae */ /* 0x0003e800099a101a */
[----:B------:R1:W-:Y:S04]  /*e1c0*/  LDGSTS.E [R141+0x48c00], desc[UR26][R52.64], P3 ;  /* 0x48c00000348d7fae */ /* 0x0003e800099a101a */
[----:B------:R1:W-:Y:S04]  /*e1d0*/  LDGSTS.E [R141+0x49000], desc[UR26][R50.64], P3 ;  /* 0x49000000328d7fae */ /* 0x0003e800099a101a */
[----:B------:R1:W-:Y:S04]  /*e1e0*/  LDGSTS.E [R141+0x49400], desc[UR26][R48.64], P3 ;  /* 0x49400000308d7fae */ /* 0x0003e800099a101a */
[----:B------:R1:W-:Y:S01]  /*e1f0*/  LDGSTS.E [R141+0x49800], desc[UR26][R46.64], P3 ;  /* 0x498000002e8d7fae */ /* 0x0003e200099a101a */
[----:B------:R-:W-:-:S03]  /*e200*/  IMAD.X R5, R61, 0x1, R3, P6 ;  /* 0x000000013d057824 */ /* 0x000fc600030e0603 */
[----:B------:R1:W-:Y:S04]  /*e210*/  LDGSTS.E [R141+0x49c00], desc[UR26][R44.64], P3 ;  /* 0x49c000002c8d7fae */ /* 0x0003e800099a101a */
[----:B------:R1:W-:Y:S04]  /*e220*/  LDGSTS.E [R136+0x48200], desc[UR26][R42.64], P3 ;  /* 0x482000002a887fae */ /* 0x0003e800099a101a */
[----:B------:R1:W-:Y:S04]  /*e230*/  LDGSTS.E [R136+0x48600], desc[UR26][R40.64], P3 ;  /* 0x4860000028887fae */ /* 0x0003e800099a101a */
[----:B------:R1:W-:Y:S04]  /*e240*/  LDGSTS.E [R136+0x48a00], desc[UR26][R38.64], P3 ;  /* 0x48a0000026887fae */ /* 0x0003e800099a101a */
[----:B------:R1:W-:Y:S04]  /*e250*/  LDGSTS.E [R136+0x48e00], desc[UR26][R36.64], P3 ;  /* 0x48e0000024887fae */ /* 0x0003e800099a101a */
[----:B---3--:R1:W-:Y:S04]  /*e260*/  LDGSTS.E [R136+0x49200], desc[UR26][R34.64], P3 ;  /* 0x4920000022887fae */ /* 0x0083e800099a101a */
[----:B------:R1:W-:Y:S04]  /*e270*/  LDGSTS.E [R136+0x49600], desc[UR26][R10.64], P3 ;  /* 0x496000000a887fae */ /* 0x0003e800099a101a */
[----:B------:R1:W-:Y:S04]  /*e280*/  LDGSTS.E [R136+0x49a00], desc[UR26][R232.64], P3 ;  /* 0x49a00000e8887fae */ /* 0x0003e800099a101a */
[----:B------:R1:W-:Y:S01]  /*e290*/  LDGSTS.E [R136+0x49e00], desc[UR26][R4.64], P3 ;  /* 0x49e0000004887fae */ /* 0x0003e200099a101a */
[----:B------:R-:W-:Y:S01]  /*e2a0*/  ISETP.GE.AND P3, PT, R33, 0x40, PT ;  /* 0x000000402100780c */ /* 0x000fe20003f66270 */
[----:B------:R-:W-:-:S02]  /*e2b0*/  UMOV UR6, URZ ;  /* 0x000000ff00067c82 */ /* 0x000fc40008000000 */
[----:B------:R-:W0:Y:S01]  /*e2c0*/  LDGDEPBAR ;  /* 0x00000000000079af */ /* 0x000e220000000000 */
[----:B------:R-:W-:-:S09]  /*e2d0*/  ISETP.GE.AND P2, PT, R33, 0x20, PT ;  /* 0x000000202100780c */ /* 0x000fd20003f46270 */
[----:B-1----:R-:W-:Y:S05]  /*e2e0*/  @!P3 BRA `(.L_x_8) ;  /* 0x0000007c00c8b947 */ /* 0x002fea0003800000 */
[----:B------:R-:W2:Y:S01]  /*e2f0*/  LDL.LU R49, [R1+0x2e8] ;  /* 0x0002e80001317983 */ /* 0x000ea20000300800 */
[----:B-----5:R-:W-:Y:S01]  /*e300*/  SHF.R.S32.HI R161, RZ, 0x1f, R207 ;  /* 0x0000001fffa17819 */ /* 0x020fe200000114cf */
[----:B------:R-:W1:Y:S08]  /*e310*/  LDC.64 R4, c[0x0][0x380] ;  /* 0x0000e000ff047b82 */ /* 0x000e700000000a00 */
[----:B------:R-:W3:Y:S01]  /*e320*/  LDC.64 R134, c[0x0][0x388] ;  /* 0x0000e200ff867b82 */ /* 0x000ee20000000a00 */
[----:B------:R-:W4:Y:S01]  /*e330*/  LDL.LU R46, [R1+0x4f8] ;  /* 0x0004f800012e7983 */ /* 0x000f220000300800 */
[----:B------:R-:W-:Y:S01]  /*e340*/  IMAD R133, R133, 0x14, RZ ;  /* 0x0000001485857824 */ /* 0x000fe200078e02ff */
[----:B------:R-:W1:Y:S02]  /*e350*/  LDCU UR5, c[0x0][0x3a8] ;  /* 0x00007500ff0577ac */ /* 0x000e640008000800 */
[----:B------:R-:W4:Y:S01]  /*e360*/  LDL.LU R47, [R1+0x4fc] ;  /* 0x0004fc00012f7983 */ /* 0x000f220000300800 */
[----:B------:R-:W-:Y:S01]  /*e370*/  IMAD R7, R252, 0x14, RZ ;  /* 0x00000014fc077824 */ /* 0x000fe200078e02ff */
[----:B------:R-:W-:Y:S01]  /*e380*/  SHF.R.S32.HI R170, RZ, 0x1f, R142 ;  /* 0x0000001fffaa7819 */ /* 0x000fe2000001148e */
[----:B------:R-:W1:Y:S01]  /*e390*/  LDCU UR6, c[0x0][0x3a8] ;  /* 0x00007500ff0677ac */ /* 0x000e620008000800 */
[----:B------:R-:W4:Y:S01]  /*e3a0*/  LDL.LU R44, [R1+0x500] ;  /* 0x00050000012c7983 */ /* 0x000f220000300800 */
[----:B------:R-:W1:Y:S03]  /*e3b0*/  LDCU UR8, c[0x0][0x3a8] ;  /* 0x00007500ff0877ac */ /* 0x000e660008000800 */
[----:B------:R-:W4:Y:S01]  /*e3c0*/  LDL.LU R45, [R1+0x504] ;  /* 0x00050400012d7983 */ /* 0x000f220000300800 */
[----:B------:R-:W1:Y:S03]  /*e3d0*/  LDCU UR7, c[0x0][0x3a8] ;  /* 0x00007500ff0777ac */ /* 0x000e660008000800 */
[----:B------:R-:W4:Y:S04]  /*e3e0*/  LDL.LU R42, [R1+0x508] ;  /* 0x00050800012a7983 */ /* 0x000f280000300800 */
        /* <DEDUP_REMOVED lines=9> */
[----:B------:R-:W4:Y:S01]  /*e480*/  LDL.LU R35, [R1+0x530] ;  /* 0x0005300001237983 */ /* 0x000f220000300800 */
[----:B-1----:R-:W-:-:S03]  /*e490*/  IMAD.WIDE.U32 R4, R200, 0x14, R4 ;  /* 0x00000014c8047825 */ /* 0x002fc600078e0004 */
[----:B------:R-:W-:Y:S01]  /*e4a0*/  STL [R1+0x5cc], R206 ;  /* 0x0005ccce01007387 */ /* 0x000fe20000100800 */
[----:B---3--:R-:W-:-:S03]  /*e4b0*/  IMAD.WIDE.U32 R134, R143, 0x14, R134 ;  /* 0x000000148f867825 */ /* 0x008fc600078e0086 */
[----:B------:R-:W-:Y:S04]  /*e4c0*/  STL [R1+0x5c8], R205 ;  /* 0x0005c8cd01007387 */ /* 0x000fe80000100800 */
[----:B------:R-:W-:Y:S04]  /*e4d0*/  STL [R1+0x5c4], R204 ;  /* 0x0005c4cc01007387 */ /* 0x000fe80000100800 */
[----:B------:R-:W-:Y:S04]  /*e4e0*/  STL [R1+0x5c0], R203 ;  /* 0x0005c0cb01007387 */ /* 0x000fe80000100800 */
[----:B------:R-:W-:Y:S04]  /*e4f0*/  STL [R1+0x5bc], R202 ;  /* 0x0005bcca01007387 */ /* 0x000fe80000100800 */
[----:B------:R-:W-:Y:S04]  /*e500*/  STL [R1+0x5b8], R132 ;  /* 0x0005b88401007387 */ /* 0x000fe80000100800 */
[----:B------:R-:W-:Y:S04]  /*e510*/  STL [R1+0x5b4], R3 ;  /* 0x0005b40301007387 */ /* 0x000fe80000100800 */
[----:B------:R-:W-:Y:S01]  /*e520*/  STL [R1+0x5b0], R0 ;  /* 0x0005b00001007387 */ /* 0x000fe20000100800 */
[----:B------:R-:W-:-:S02]  /*e530*/  SHF.R.S32.HI R169, RZ, 0x1f, R137 ;  /* 0x0000001fffa97819 */ /* 0x000fc40000011489 */
[----:B------:R-:W-:Y:S02]  /*e540*/  SHF.R.S32.HI R229, RZ, 0x1f, R139 ;  /* 0x0000001fffe57819 */ /* 0x000fe4000001148b */
[----:B------:R-:W-:Y:S02]  /*e550*/  SHF.R.S32.HI R231, RZ, 0x1f, R140 ;  /* 0x0000001fffe77819 */ /* 0x000fe4000001148c */
[----:B------:R-:W-:Y:S02]  /*e560*/  SHF.R.S32.HI R227, RZ, 0x1f, R138 ;  /* 0x0000001fffe37819 */ /* 0x000fe4000001148a */
[----:B--2---:R-:W-:-:S04]  /*e570*/  IADD3 R223, P5, PT, R207, R49, RZ ;  /* 0x00000031cfdf7210 */ /* 0x004fc80007fbe0ff */
[----:B------:R-:W-:Y:S02]  /*e580*/  LEA.HI.X.SX32 R225, R49, R161, 0x1, P5 ;  /* 0x000000a131e17211 */ /* 0x000fe400028f0eff */
[C---:B----4-:R-:W-:Y:S02]  /*e590*/  IADD3 R219, P6, PT, R207.reuse, R46, RZ ;  /* 0x0000002ecfdb7210 */ /* 0x050fe40007fde0ff */
[----:B------:R-:W-:Y:S02]  /*e5a0*/  IADD3 R215, P3, PT, R207, R47, RZ ;  /* 0x0000002fcfd77210 */ /* 0x000fe40007f7e0ff */
[-C--:B------:R-:W-:Y:S02]  /*e5b0*/  LEA.HI.X.SX32 R221, R46, R161.reuse, 0x1, P6 ;  /* 0x000000a12edd7211 */ /* 0x080fe400030f0eff */
[----:B------:R-:W-:Y:S02]  /*e5c0*/  LEA.HI.X.SX32 R217, R47, R161, 0x1, P3 ;  /* 0x000000a12fd97211 */ /* 0x000fe400018f0eff */
[----:B------:R-:W-:-:S02]  /*e5d0*/  IADD3 R211, P4, PT, R207, R44, RZ ;  /* 0x0000002ccfd37210 */ /* 0x000fc40007f9e0ff */
[C---:B------:R-:W-:Y:S02]  /*e5e0*/  IADD3 R200, P5, PT, R207.reuse, R45, RZ ;  /* 0x0000002dcfc87210 */ /* 0x040fe40007fbe0ff */
[-C--:B------:R-:W-:Y:S02]  /*e5f0*/  LEA.HI.X.SX32 R213, R44, R161.reuse, 0x1, P4 ;  /* 0x000000a12cd57211 */ /* 0x080fe400020f0eff */
[----:B------:R-:W-:Y:S02]  /*e600*/  IADD3 R196, P6, PT, R207, R42, RZ ;  /* 0x0000002acfc47210 */ /* 0x000fe40007fde0ff */
[----:B------:R-:W-:Y:S02]  /*e610*/  LEA.HI.X.SX32 R209, R45, R161, 0x1, P5 ;  /* 0x000000a12dd17211 */ /* 0x000fe400028f0eff */
[----:B------:R-:W-:Y:S02]  /*e620*/  IADD3 R192, P3, PT, R207, R43, RZ ;  /* 0x0000002bcfc07210 */ /* 0x000fe40007f7e0ff */
[----:B------:R-:W-:-:S02]  /*e630*/  LEA.HI.X.SX32 R198, R42, R161, 0x1, P6 ;  /* 0x000000a12ac67211 */ /* 0x000fc400030f0eff */
[----:B------:R-:W-:Y:S02]  /*e640*/  LEA.HI.X.SX32 R194, R43, R161, 0x1, P3 ;  /* 0x000000a12bc27211 */ /* 0x000fe400018f0eff */
[C---:B------:R-:W-:Y:S02]  /*e650*/  IADD3 R188, P4, PT, R207.reuse, R40, RZ ;  /* 0x00000028cfbc7210 */ /* 0x040fe40007f9e0ff */
[C---:B------:R-:W-:Y:S02]  /*e660*/  IADD3 R184, P5, PT, R207.reuse, R41, RZ ;  /* 0x00000029cfb87210 */ /* 0x040fe40007fbe0ff */
[-C--:B------:R-:W-:Y:S02]  /*e670*/  LEA.HI.X.SX32 R190, R40, R161.reuse, 0x1, P4 ;  /* 0x000000a128be7211 */ /* 0x080fe400020f0eff */
[----:B------:R-:W-:Y:S02]  /*e680*/  IADD3 R180, P6, PT, R207, R38, RZ ;  /* 0x00000026cfb47210 */ /* 0x000fe40007fde0ff */
[----:B------:R-:W-:-:S02]  /*e690*/  LEA.HI.X.SX32 R186, R41, R161, 0x1, P5 ;  /* 0x000000a129ba7211 */ /* 0x000fc400028f0eff */
[----:B------:R-:W-:Y:S02]  /*e6a0*/  IADD3 R176, P3, PT, R207, R33, RZ ;  /* 0x00000021cfb07210 */ /* 0x000fe40007f7e0ff */
[-C--:B------:R-:W-:Y:S02]  /*e6b0*/  LEA.HI.X.SX32 R182, R38, R161.reuse, 0x1, P6 ;  /* 0x000000a126b67211 */ /* 0x080fe400030f0eff */
[----:B------:R-:W-:Y:S02]  /*e6c0*/  LEA.HI.X.SX32 R178, R33, R161, 0x1, P3 ;  /* 0x000000a121b27211 */ /* 0x000fe400018f0eff */
[----:B------:R-:W2:Y:S01]  /*e6d0*/  LDL.LU R33, [R1+0x53c] ;  /* 0x00053c0001217983 */ /* 0x000ea20000300800 */
[C---:B------:R-:W-:Y:S02]  /*e6e0*/  IADD3 R168, P4, PT, R207.reuse, R39, RZ ;  /* 0x00000027cfa87210 */ /* 0x040fe40007f9e0ff */
[C---:B------:R-:W-:Y:S02]  /*e6f0*/  IADD3 R164, P5, PT, R207.reuse, R36, RZ ;  /* 0x00000024cfa47210 */ /* 0x040fe40007fbe0ff */
[----:B------:R-:W-:-:S02]  /*e700*/  IADD3 R162, P6, PT, R207, R37, RZ ;  /* 0x00000025cfa27210 */ /* 0x000fc40007fde0ff */
[-C--:B------:R-:W-:Y:S02]  /*e710*/  LEA.HI.X.SX32 R174, R39, R161.reuse, 0x1, P4 ;  /* 0x000000a127ae7211 */ /* 0x080fe400020f0eff */
[----:B------:R-:W-:Y:S02]  /*e720*/  LEA.HI.X.SX32 R166, R37, R161, 0x1, P6 ;  /* 0x000000a125a67211 */ /* 0x000fe400030f0eff */
[----:B------:R-:W3:Y:S01]  /*e730*/  LDL.LU R37, [R1+0x540] ;  /* 0x0005400001257983 */ /* 0x000ee20000300800 */
[C---:B------:R-:W-:Y:S02]  /*e740*/  IADD3 R160, P3, PT, R207.reuse, R34, RZ ;  /* 0x00000022cfa07210 */ /* 0x040fe40007f7e0ff */
[----:B------:R-:W-:Y:S02]  /*e750*/  IADD3 R207, P4, PT, R207, R35, RZ ;  /* 0x00000023cfcf7210 */ /* 0x000fe40007f9e0ff */
[----:B------:R-:W-:Y:S01]  /*e760*/  IADD3 R133, PT, PT, R135, R133, RZ ;  /* 0x0000008587857210 */ /* 0x000fe20007ffe0ff */
[----:B------:R-:W-:Y:S01]  /*e770*/  IMAD.IADD R135, R5, 0x1, R7 ;  /* 0x0000000105877824 */ /* 0x000fe200078e0207 */
[----:B------:R-:W-:-:S02]  /*e780*/  LEA.HI.X.SX32 R172, R36, R161, 0x1, P5 ;  /* 0x000000a124ac7211 */ /* 0x000fc400028f0eff */
[-C--:B------:R-:W-:Y:S01]  /*e790*/  LEA.HI.X.SX32 R163, R34, R161.reuse, 0x1, P3 ;  /* 0x000000a122a37211 */ /* 0x080fe200018f0eff */
[----:B------:R-:W-:Y:S01]  /*e7a0*/  IMAD.MOV.U32 R136, RZ, RZ, R4 ;  /* 0x000000ffff887224 */ /* 0x000fe200078e0004 */
[----:B------:R-:W-:Y:S01]  /*e7b0*/  LEA.HI.X.SX32 R161, R35, R161, 0x1, P4 ;  /* 0x000000a123a17211 */ /* 0x000fe200020f0eff */
[----:B------:R-:W4:Y:S01]  /*e7c0*/  LDL.LU R34, [R1+0x544] ;  /* 0x0005440001227983 */ /* 0x000f220000300800 */
[----:B------:R-:W-:-:S03]  /*e7d0*/  IMAD R35, R142, 0x1f, RZ ;  /* 0x0000001f8e237824 */ /* 0x000fc600078e02ff */
[----:B------:R1:W-:Y:S02]  /*e7e0*/  STL [R1+0x5d0], R133 ;  /* 0x0005d08501007387 */ /* 0x0003e40000100800 */
[----:B------:R-:W-:Y:S02]  /*e7f0*/  SHF.R.S32.HI R4, RZ, 0x1f, R35 ;  /* 0x0000001fff047819 */ /* 0x000fe40000011423 */
[----:B------:R-:W-:Y:S01]  /*e800*/  STL [R1+0x5d4], R134 ;  /* 0x0005d48601007387 */ /* 0x000fe20000100800 */
[-C--:B------:R-:W-:Y:S02]  /*e810*/  IADD3 R158, P4, PT, R137, R35.reuse, RZ ;  /* 0x00000023899e7210 */ /* 0x080fe40007f9e0ff */
[-C--:B------:R-:W-:Y:S01]  /*e820*/  IADD3 R156, P6, PT, R138, R35.reuse, RZ ;  /* 0x000000238a9c7210 */ /* 0x080fe20007fde0ff */
[----:B------:R-:W-:Y:S01]  /*e830*/  STL [R1+0x5d8], R135 ;  /* 0x0005d88701007387 */ /* 0x000fe20000100800 */
[-C--:B------:R-:W-:Y:S02]  /*e840*/  IADD3 R154, P5, PT, R139, R35.reuse, RZ ;  /* 0x000000238b9a7210 */ /* 0x080fe40007fbe0ff */
[----:B------:R-:W-:Y:S01]  /*e850*/  IADD3 R152, P3, PT, R140, R35, RZ ;  /* 0x000000238c987210 */ /* 0x000fe20007f7e0ff */
[----:B------:R-:W-:Y:S04]  /*e860*/  STL [R1+0x5dc], R136 ;  /* 0x0005dc8801007387 */ /* 0x000fe80000100800 */
[----:B------:R-:W4:Y:S01]  /*e870*/  LDL.LU R35, [R1+0x548] ;  /* 0x0005480001237983 */ /* 0x000f220000300800 */
[--C-:B------:R-:W-:Y:S01]  /*e880*/  IMAD.X R159, R169, 0x1, R4.reuse, P4 ;  /* 0x00000001a99f7824 */ /* 0x100fe200020e0604 */
[----:B------:R-:W-:Y:S01]  /*e890*/  IADD3.X R157, PT, PT, R227, R4, RZ, P6, !PT ;  /* 0x00000004e39d7210 */ /* 0x000fe200037fe4ff */
[----:B------:R-:W-:-:S02]  /*e8a0*/  IMAD.X R155, R229, 0x1, R4, P5 ;  /* 0x00000001e59b7824 */ /* 0x000fc400028e0604 */
[----:B------:R-:W-:Y:S01]  /*e8b0*/  IMAD.X R153, R231, 0x1, R4, P3 ;  /* 0x00000001e7997824 */ /* 0x000fe200018e0604 */
[----:B--2---:R-:W-:Y:S02]  /*e8c0*/  SHF.R.S32.HI R130, RZ, 0x1f, R33 ;  /* 0x0000001fff827819 */ /* 0x004fe40000011421 */
[-C--:B------:R-:W-:Y:S02]  /*e8d0*/  IADD3 R148, P4, PT, R137, R33.reuse, RZ ;  /* 0x0000002189947210 */ /* 0x080fe40007f9e0ff */
[-C--:B------:R-:W-:Y:S02]  /*e8e0*/  IADD3 R144, P6, PT, R138, R33.reuse, RZ ;  /* 0x000000218a907210 */ /* 0x080fe40007fde0ff */
[-C--:B------:R-:W-:Y:S02]  /*e8f0*/  IADD3 R131, P5, PT, R139, R33.reuse, RZ ;  /* 0x000000218b837210 */ /* 0x080fe40007fbe0ff */
[----:B------:R-:W-:Y:S02]  /*e900*/  IADD3 R129, P3, PT, R140, R33, RZ ;  /* 0x000000218c817210 */ /* 0x000fe40007f7e0ff */
[----:B------:R-:W2:Y:S01]  /*e910*/  LDL.LU R33, [R1+0x54c] ;  /* 0x00054c0001217983 */ /* 0x000ea20000300800 */
[----:B------:R-:W-:Y:S01]  /*e920*/  IADD3.X R150, PT, PT, R169, R130, RZ, P4, !PT ;  /* 0x00000082a9967210 */ /* 0x000fe200027fe4ff */
[--C-:B------:R-:W-:Y:S01]  /*e930*/  IMAD.X R146, R227, 0x1, R130.reuse, P6 ;  /* 0x00000001e3927824 */ /* 0x100fe200030e0682 */
[----:B---3--:R-:W-:Y:S01]  /*e940*/  SHF.R.S32.HI R122, RZ, 0x1f, R37 ;  /* 0x0000001fff7a7819 */ /* 0x008fe20000011425 */
[----:B------:R-:W-:Y:S01]  /*e950*/  IMAD.X R142, R229, 0x1, R130, P5 ;  /* 0x00000001e58e7824 */ /* 0x000fe200028e0682 */
[----:B------:R-:W-:-:S02]  /*e960*/  IADD3 R127, P4, PT, R137, R37, RZ ;  /* 0x00000025897f7210 */ /* 0x000fc40007f9e0ff */
[-C--:B------:R-:W-:Y:S02]  /*e970*/  IADD3 R125, P6, PT, R138, R37.reuse, RZ ;  /* 0x000000258a7d7210 */ /* 0x080fe40007fde0ff */
[----:B------:R-:W-:Y:S02]  /*e980*/  IADD3.X R130, PT, PT, R231, R130, RZ, P3, !PT ;  /* 0x00000082e7827210 */ /* 0x000fe40001ffe4ff */
[-C--:B------:R-:W-:Y:S02]  /*e990*/  IADD3 R123, P5, PT, R139, R37.reuse, RZ ;  /* 0x000000258b7b7210 */ /* 0x080fe40007fbe0ff */
[----:B------:R-:W-:Y:S02]  /*e9a0*/  IADD3 R121, P3, PT, R140, R37, RZ ;  /* 0x000000258c797210 */ /* 0x000fe40007f7e0ff */
[----:B------:R-:W3:Y:S01]  /*e9b0*/  LDL.LU R37, [R1+0x550] ;  /* 0x0005500001257983 */ /* 0x000ee20000300800 */
[--C-:B------:R-:W-:Y:S01]  /*e9c0*/  IMAD.X R128, R169, 0x1, R122.reuse, P4 ;  /* 0x00000001a9807824 */ /* 0x100fe200020e067a */
[----:B------:R-:W-:Y:S01]  /*e9d0*/  IADD3.X R124, PT, PT, R229, R122, RZ, P5, !PT ;  /* 0x0000007ae57c7210 */ /* 0x000fe20002ffe4ff */
[----:B------:R-:W-:Y:S01]  /*e9e0*/  IMAD.X R126, R227, 0x1, R122, P6 ;  /* 0x00000001e37e7824 */ /* 0x000fe200030e067a */
[----:B----4-:R-:W-:Y:S01]  /*e9f0*/  SHF.R.S32.HI R114, RZ, 0x1f, R34 ;  /* 0x0000001fff727819 */ /* 0x010fe20000011422 */
[----:B------:R-:W-:Y:S01]  /*ea00*/  IMAD.X R122, R231, 0x1, R122, P3 ;  /* 0x00000001e77a7824 */ /* 0x000fe200018e067a */
[----:B------:R-:W-:-:S02]  /*ea10*/  IADD3 R119, P4, PT, R137, R34, RZ ;  /* 0x0000002289777210 */ /* 0x000fc40007f9e0ff */
[-C--:B------:R-:W-:Y:S02]  /*ea20*/  IADD3 R115, P5, PT, R139, R34.reuse, RZ ;  /* 0x000000228b737210 */ /* 0x080fe40007fbe0ff */
[-C--:B------:R-:W-:Y:S02]  /*ea30*/  IADD3 R117, P6, PT, R138, R34.reuse, RZ ;  /* 0x000000228a757210 */ /* 0x080fe40007fde0ff */
[----:B------:R-:W-:Y:S02]  /*ea40*/  IADD3 R113, P3, PT, R140, R34, RZ ;  /* 0x000000228c717210 */ /* 0x000fe40007f7e0ff */
[----:B------:R-:W4:Y:S01]  /*ea50*/  LDL.LU R34, [R1+0x554] ;  /* 0x0005540001227983 */ /* 0x000f220000300800 */
[--C-:B------:R-:W-:Y:S01]  /*ea60*/  IMAD.X R120, R169, 0x1, R114.reuse, P4 ;  /* 0x00000001a9787824 */ /* 0x100fe200020e0672 */
[----:B------:R-:W-:Y:S01]  /*ea70*/  IADD3.X R118, PT, PT, R227, R114, RZ, P6, !PT ;  /* 0x00000072e3767210 */ /* 0x000fe200037fe4ff */
[--C-:B------:R-:W-:Y:S02]  /*ea80*/  IMAD.X R116, R229, 0x1, R114.reuse, P5 ;  /* 0x00000001e5747824 */ /* 0x100fe400028e0672 */
[----:B------:R-:W-:Y:S01]  /*ea90*/  IMAD.X R114, R231, 0x1, R114, P3 ;  /* 0x00000001e7727824 */ /* 0x000fe200018e0672 */
[----:B------:R-:W-:-:S02]  /*eaa0*/  SHF.R.S32.HI R106, RZ, 0x1f, R35 ;  /* 0x0000001fff6a7819 */ /* 0x000fc40000011423 */
[-C--:B------:R-:W-:Y:S02]  /*eab0*/  IADD3 R111, P4, PT, R137, R35.reuse, RZ ;  /* 0x00000023896f7210 */ /* 0x080fe40007f9e0ff */
[-C--:B------:R-:W-:Y:S02]  /*eac0*/  IADD3 R109, P6, PT, R138, R35.reuse, RZ ;  /* 0x000000238a6d7210 */ /* 0x080fe40007fde0ff */
[-C--:B------:R-:W-:Y:S02]  /*ead0*/  IADD3 R107, P5, PT, R139, R35.reuse, RZ ;  /* 0x000000238b6b7210 */ /* 0x080fe40007fbe0ff */
[----:B------:R-:W-:Y:S02]  /*eae0*/  IADD3 R105, P3, PT, R140, R35, RZ ;  /* 0x000000238c697210 */ /* 0x000fe40007f7e0ff */
[----:B------:R-:W4:Y:S01]  /*eaf0*/  LDL.LU R35, [R1+0x558] ;  /* 0x0005580001237983 */ /* 0x000f220000300800 */
[----:B------:R-:W-:Y:S01]  /*eb00*/  IADD3.X R112, PT, PT, R169, R106, RZ, P4, !PT ;  /* 0x0000006aa9707210 */ /* 0x000fe200027fe4ff */
[----:B------:R-:W-:-:S02]  /*eb10*/  IMAD.X R110, R227, 0x1, R106, P6 ;  /* 0x00000001e36e7824 */ /* 0x000fc400030e066a */
[----:B------:R-:W-:Y:S01]  /*eb20*/  IMAD.X R108, R229, 0x1, R106, P5 ;  /* 0x00000001e56c7824 */ /* 0x000fe200028e066a */
[----:B------:R-:W-:Y:S02]  /*eb30*/  IADD3.X R106, PT, PT, R231, R106, RZ, P3, !PT ;  /* 0x0000006ae76a7210 */ /* 0x000fe40001ffe4ff */
[----:B--2---:R-:W-:Y:S02]  /*eb40*/  SHF.R.S32.HI R98, RZ, 0x1f, R33 ;  /* 0x0000001fff627819 */ /* 0x004fe40000011421 */
[-C--:B------:R-:W-:Y:S02]  /*eb50*/  IADD3 R103, P4, PT, R137, R33.reuse, RZ ;  /* 0x0000002189677210 */ /* 0x080fe40007f9e0ff */
[-C--:B------:R-:W-:Y:S02]  /*eb60*/  IADD3 R101, P6, PT, R138, R33.reuse, RZ ;  /* 0x000000218a657210 */ /* 0x080fe40007fde0ff */
[-C--:B------:R-:W-:Y:S02]  /*eb70*/  IADD3 R99, P5, PT, R139, R33.reuse, RZ ;  /* 0x000000218b637210 */ /* 0x080fe40007fbe0ff */
[----:B------:R-:W-:-:S02]  /*eb80*/  IADD3 R97, P3, PT, R140, R33, RZ ;  /* 0x000000218c617210 */ /* 0x000fc40007f7e0ff */
[----:B------:R-:W2:Y:S01]  /*eb90*/  LDL.LU R33, [R1+0x55c] ;  /* 0x00055c0001217983 */ /* 0x000ea20000300800 */
[----:B------:R-:W-:Y:S01]  /*eba0*/  IADD3.X R100, PT, PT, R229, R98, RZ, P5, !PT ;  /* 0x00000062e5647210 */ /* 0x000fe20002ffe4ff */
[--C-:B------:R-:W-:Y:S02]  /*ebb0*/  IMAD.X R104, R169, 0x1, R98.reuse, P4 ;  /* 0x00000001a9687824 */ /* 0x100fe400020e0662 */
[--C-:B------:R-:W-:Y:S01]  /*ebc0*/  IMAD.X R102, R227, 0x1, R98.reuse, P6 ;  /* 0x00000001e3667824 */ /* 0x100fe200030e0662 */
[----:B---3--:R-:W-:Y:S01]  /*ebd0*/  SHF.R.S32.HI R90, RZ, 0x1f, R37 ;  /* 0x0000001fff5a7819 */ /* 0x008fe20000011425 */
[----:B------:R-:W-:Y:S01]  /*ebe0*/  IMAD.X R98, R231, 0x1, R98, P3 ;  /* 0x00000001e7627824 */ /* 0x000fe200018e0662 */
[-C--:B------:R-:W-:Y:S02]  /*ebf0*/  IADD3 R91, P5, PT, R139, R37.reuse, RZ ;  /* 0x000000258b5b7210 */ /* 0x080fe40007fbe0ff */
[-C--:B------:R-:W-:Y:S02]  /*ec00*/  IADD3 R95, P4, PT, R137, R37.reuse, RZ ;  /* 0x00000025895f7210 */ /* 0x080fe40007f9e0ff */
[----:B------:R-:W-:-:S02]  /*ec10*/  IADD3 R93, P6, PT, R138, R37, RZ ;  /* 0x000000258a5d7210 */ /* 0x000fc40007fde0ff */
[----:B------:R-:W-:Y:S02]  /*ec20*/  IADD3 R89, P3, PT, R140, R37, RZ ;  /* 0x000000258c597210 */ /* 0x000fe40007f7e0ff */
[----:B------:R-:W3:Y:S01]  /*ec30*/  LDL.LU R37, [R1+0x560] ;  /* 0x0005600001257983 */ /* 0x000ee20000300800 */
[----:B------:R-:W-:Y:S01]  /*ec40*/  IADD3.X R94, PT, PT, R227, R90, RZ, P6, !PT ;  /* 0x0000005ae35e7210 */ /* 0x000fe200037fe4ff */
[----:B------:R-:W-:Y:S01]  /*ec50*/  IMAD.X R92, R229, 0x1, R90, P5 ;  /* 0x00000001e55c7824 */ /* 0x000fe200028e065a */
[----:B----4-:R-:W-:Y:S01]  /*ec60*/  SHF.R.S32.HI R82, RZ, 0x1f, R34 ;  /* 0x0000001fff527819 */ /* 0x010fe20000011422 */
[--C-:B------:R-:W-:Y:S01]  /*ec70*/  IMAD.X R96, R169, 0x1, R90.reuse, P4 ;  /* 0x00000001a9607824 */ /* 0x100fe200020e065a */
[-C--:B------:R-:W-:Y:S01]  /*ec80*/  IADD3 R85, P6, PT, R138, R34.reuse, RZ ;  /* 0x000000228a557210 */ /* 0x080fe20007fde0ff */
[----:B------:R-:W-:Y:S01]  /*ec90*/  IMAD.X R90, R231, 0x1, R90, P3 ;  /* 0x00000001e75a7824 */ /* 0x000fe200018e065a */
[-C--:B------:R-:W-:Y:S02]  /*eca0*/  IADD3 R83, P5, PT, R139, R34.reuse, RZ ;  /* 0x000000228b537210 */ /* 0x080fe40007fbe0ff */
[----:B------:R-:W-:-:S02]  /*ecb0*/  IADD3 R87, P4, PT, R137, R34, RZ ;  /* 0x0000002289577210 */ /* 0x000fc40007f9e0ff */
[----:B------:R-:W-:Y:S02]  /*ecc0*/  IADD3 R81, P3, PT, R140, R34, RZ ;  /* 0x000000228c517210 */ /* 0x000fe40007f7e0ff */
[----:B------:R-:W4:Y:S01]  /*ecd0*/  LDL.LU R34, [R1+0x564] ;  /* 0x0005640001227983 */ /* 0x000f220000300800 */
[-C--:B------:R-:W-:Y:S01]  /*ece0*/  IADD3.X R88, PT, PT, R169, R82.reuse, RZ, P4, !PT ;  /* 0x00000052a9587210 */ /* 0x080fe200027fe4ff */
[--C-:B------:R-:W-:Y:S02]  /*ecf0*/  IMAD.X R86, R227, 0x1, R82.reuse, P6 ;  /* 0x00000001e3567824 */ /* 0x100fe400030e0652 */
[----:B------:R-:W-:Y:S01]  /*ed00*/  IMAD.X R84, R229, 0x1, R82, P5 ;  /* 0x00000001e5547824 */ /* 0x000fe200028e0652 */
[----:B------:R-:W-:Y:S02]  /*ed10*/  IADD3.X R82, PT, PT, R231, R82, RZ, P3, !PT ;  /* 0x00000052e7527210 */ /* 0x000fe40001ffe4ff */
[----:B------:R-:W-:Y:S02]  /*ed20*/  SHF.R.S32.HI R74, RZ, 0x1f, R35 ;  /* 0x0000001fff4a7819 */ /* 0x000fe40000011423 */
        /* <DEDUP_REMOVED lines=9> */
[----:B--2---:R-:W-:-:S02]  /*edc0*/  SHF.R.S32.HI R66, RZ, 0x1f, R33 ;  /* 0x0000001fff427819 */ /* 0x004fc40000011421 */
[-C--:B------:R-:W-:Y:S02]  /*edd0*/  IADD3 R71, P4, PT, R137, R33.reuse, RZ ;  /* 0x0000002189477210 */ /* 0x080fe40007f9e0ff */
[-C--:B------:R-:W-:Y:S02]  /*ede0*/  IADD3 R69, P6, PT, R138, R33.reuse, RZ ;  /* 0x000000218a457210 */ /* 0x080fe40007fde0ff */
[-C--:B------:R-:W-:Y:S02]  /*edf0*/  IADD3 R67, P5, PT, R139, R33.reuse, RZ ;  /* 0x000000218b437210 */ /* 0x080fe40007fbe0ff */
[----:B------:R-:W-:Y:S02]  /*ee00*/  IADD3 R65, P3, PT, R140, R33, RZ ;  /* 0x000000218c417210 */ /* 0x000fe40007f7e0ff */
[----:B------:R-:W2:Y:S04]  /*ee10*/  LDL.LU R33, [R1+0x56c] ;  /* 0x00056c0001217983 */ /* 0x000ea80000300800 */
[----:B------:R-:W2:Y:S01]  /*ee20*/  LDL.LU R251, [R1+0x570] ;  /* 0x0005700001fb7983 */ /* 0x000ea20000300800 */
[----:B------:R-:W-:Y:S01]  /*ee30*/  IADD3.X R70, PT, PT, R227, R66, RZ, P6, !PT ;  /* 0x00000042e3467210 */ /* 0x000fe200037fe4ff */
[--C-:B------:R-:W-:Y:S01]  /*ee40*/  IMAD.X R68, R229, 0x1, R66.reuse, P5 ;  /* 0x00000001e5447824 */ /* 0x100fe200028e0642 */
[----:B---3--:R-:W-:Y:S01]  /*ee50*/  SHF.R.S32.HI R58, RZ, 0x1f, R37 ;  /* 0x0000001fff3a7819 */ /* 0x008fe20000011425 */
[--C-:B------:R-:W-:Y:S01]  /*ee60*/  IMAD.X R72, R169, 0x1, R66.reuse, P4 ;  /* 0x00000001a9487824 */ /* 0x100fe200020e0642 */
[-C--:B------:R-:W-:Y:S01]  /*ee70*/  IADD3 R61, P6, PT, R138, R37.reuse, RZ ;  /* 0x000000258a3d7210 */ /* 0x080fe20007fde0ff */
[----:B------:R-:W-:Y:S01]  /*ee80*/  IMAD.X R66, R231, 0x1, R66, P3 ;  /* 0x00000001e7427824 */ /* 0x000fe200018e0642 */
[-C--:B------:R-:W-:Y:S01]  /*ee90*/  IADD3 R59, P5, PT, R139, R37.reuse, RZ ;  /* 0x000000258b3b7210 */ /* 0x080fe20007fbe0ff */
[----:B------:R-:W3:Y:S01]  /*eea0*/  LDL.LU R248, [R1+0x574] ;  /* 0x0005740001f87983 */ /* 0x000ee20000300800 */
[----:B------:R-:W-:-:S02]  /*eeb0*/  IADD3 R63, P4, PT, R137, R37, RZ ;  /* 0x00000025893f7210 */ /* 0x000fc40007f9e0ff */
[----:B------:R-:W-:Y:S01]  /*eec0*/  IADD3 R57, P3, PT, R140, R37, RZ ;  /* 0x000000258c397210 */ /* 0x000fe20007f7e0ff */
[--C-:B------:R-:W-:Y:S01]  /*eed0*/  IMAD.X R62, R227, 0x1, R58.reuse, P6 ;  /* 0x00000001e33e7824 */ /* 0x100fe200030e063a */
[----:B------:R-:W-:Y:S01]  /*eee0*/  IADD3.X R64, PT, PT, R169, R58, RZ, P4, !PT ;  /* 0x0000003aa9407210 */ /* 0x000fe200027fe4ff */
[----:B------:R-:W-:Y:S01]  /*eef0*/  IMAD.X R60, R229, 0x1, R58, P5 ;  /* 0x00000001e53c7824 */ /* 0x000fe200028e063a */
[----:B----4-:R-:W-:Y:S01]  /*ef00*/  SHF.R.S32.HI R50, RZ, 0x1f, R34 ;  /* 0x0000001fff327819 */ /* 0x010fe20000011422 */
[----:B------:R-:W4:Y:S01]  /*ef10*/  LDL.LU R249, [R1+0x578] ;  /* 0x0005780001f97983 */ /* 0x000f220000300800 */
[-C--:B------:R-:W-:Y:S02]  /*ef20*/  IADD3 R55, P4, PT, R137, R34.reuse, RZ ;  /* 0x0000002289377210 */ /* 0x080fe40007f9e0ff */
[-C--:B------:R-:W-:Y:S01]  /*ef30*/  IADD3 R53, P6, PT, R138, R34.reuse, RZ ;  /* 0x000000228a357210 */ /* 0x080fe20007fde0ff */
[----:B------:R-:W3:Y:S01]  /*ef40*/  LDL.LU R250, [R1+0x57c] ;  /* 0x00057c0001fa7983 */ /* 0x000ee20000300800 */
[----:B------:R-:W-:-:S02]  /*ef50*/  IADD3 R51, P5, PT, R139, R34, RZ ;  /* 0x000000228b337210 */ /* 0x000fc40007fbe0ff */
[----:B------:R-:W-:Y:S02]  /*ef60*/  IADD3.X R58, PT, PT, R231, R58, RZ, P3, !PT ;  /* 0x0000003ae73a7210 */ /* 0x000fe40001ffe4ff */
[----:B------:R-:W-:Y:S01]  /*ef70*/  IADD3 R49, P3, PT, R140, R34, RZ ;  /* 0x000000228c317210 */ /* 0x000fe20007f7e0ff */
[--C-:B------:R-:W-:Y:S01]  /*ef80*/  IMAD.X R56, R169, 0x1, R50.reuse, P4 ;  /* 0x00000001a9387824 */ /* 0x100fe200020e0632 */
[----:B------:R-:W-:Y:S01]  /*ef90*/  IADD3.X R52, PT, PT, R229, R50, RZ, P5, !PT ;  /* 0x00000032e5347210 */ /* 0x000fe20002ffe4ff */
[--C-:B------:R-:W-:Y:S02]  /*efa0*/  IMAD.X R54, R227, 0x1, R50.reuse, P6 ;  /* 0x00000001e3367824 */ /* 0x100fe400030e0632 */
[----:B------:R-:W-:Y:S01]  /*efb0*/  IMAD.X R50, R231, 0x1, R50, P3 ;  /* 0x00000001e7327824 */ /* 0x000fe200018e0632 */
[----:B------:R-:W-:Y:S02]  /*efc0*/  SHF.R.S32.HI R42, RZ, 0x1f, R35 ;  /* 0x0000001fff2a7819 */ /* 0x000fe40000011423 */
[----:B------:R-:W-:-:S02]  /*efd0*/  IADD3 R43, P5, PT, R139, R35, RZ ;  /* 0x000000238b2b7210 */ /* 0x000fc40007fbe0ff */
[-C--:B------:R-:W-:Y:S02]  /*efe0*/  IADD3 R47, P4, PT, R137, R35.reuse, RZ ;  /* 0x00000023892f7210 */ /* 0x080fe40007f9e0ff */
[-C--:B------:R-:W-:Y:S02]  /*eff0*/  IADD3 R45, P6, PT, R138, R35.reuse, RZ ;  /* 0x000000238a2d7210 */ /* 0x080fe40007fde0ff */
[----:B------:R-:W-:Y:S01]  /*f000*/  IADD3 R41, P3, PT, R140, R35, RZ ;  /* 0x000000238c297210 */ /* 0x000fe20007f7e0ff */
        /* <DEDUP_REMOVED lines=8> */
[----:B------:R-:W-:Y:S01]  /*f090*/  IADD3 R33, P3, PT, R140, R33, RZ ;  /* 0x000000218c217210 */ /* 0x000fe20007f7e0ff */
[--C-:B------:R-:W-:Y:S01]  /*f0a0*/  IMAD.X R38, R227, 0x1, R34.reuse, P6 ;  /* 0x00000001e3267824 */ /* 0x100fe200030e0622 */
[-C--:B------:R-:W-:Y:S01]  /*f0b0*/  IADD3.X R40, PT, PT, R169, R34.reuse, RZ, P4, !PT ;  /* 0x00000022a9287210 */ /* 0x080fe200027fe4ff */
[----:B------:R-:W-:Y:S01]  /*f0c0*/  IMAD.X R36, R229, 0x1, R34, P5 ;  /* 0x00000001e5247824 */ /* 0x000fe200028e0622 */
[----:B------:R-:W-:-:S02]  /*f0d0*/  IADD3.X R34, PT, PT, R231, R34, RZ, P3, !PT ;  /* 0x00000022e7227210 */ /* 0x000fc40001ffe4ff */
[----:B------:R-:W-:Y:S02]  /*f0e0*/  SHF.R.S32.HI R26, RZ, 0x1f, R251 ;  /* 0x0000001fff1a7819 */ /* 0x000fe400000114fb */
[-C--:B------:R-:W-:Y:S02]  /*f0f0*/  IADD3 R31, P4, PT, R137, R251.reuse, RZ ;  /* 0x000000fb891f7210 */ /* 0x080fe40007f9e0ff */
[-C--:B------:R-:W-:Y:S02]  /*f100*/  IADD3 R29, P6, PT, R138, R251.reuse, RZ ;  /* 0x000000fb8a1d7210 */ /* 0x080fe40007fde0ff */
[-C--:B------:R-:W-:Y:S02]  /*f110*/  IADD3 R27, P5, PT, R139, R251.reuse, RZ ;  /* 0x000000fb8b1b7210 */ /* 0x080fe40007fbe0ff */
[----:B------:R-:W-:Y:S02]  /*f120*/  IADD3 R25, P3, PT, R140, R251, RZ ;  /* 0x000000fb8c197210 */ /* 0x000fe40007f7e0ff */
[----:B------:R-:W2:Y:S04]  /*f130*/  LDL.LU R251, [R1+0x580] ;  /* 0x0005800001fb7983 */ /* 0x000ea80000300800 */
[----:B------:R-:W2:Y:S04]  /*f140*/  LDL.LU R244, [R1+0x584] ;  /* 0x0005840001f47983 */ /* 0x000ea80000300800 */
[----:B------:R-:W2:Y:S04]  /*f150*/  LDL.LU R145, [R1+0x588] ;  /* 0x0005880001917983 */ /* 0x000ea80000300800 */
[----:B------:R-:W2:Y:S01]  /*f160*/  LDL.LU R149, [R1+0x58c] ;  /* 0x00058c0001957983 */ /* 0x000ea20000300800 */
[--C-:B------:R-:W-:Y:S01]  /*f170*/  IMAD.X R32, R169, 0x1, R26.reuse, P4 ;  /* 0x00000001a9207824 */ /* 0x100fe200020e061a */
[----:B------:R-:W-:Y:S01]  /*f180*/  IADD3.X R28, PT, PT, R229, R26, RZ, P5, !PT ;  /* 0x0000001ae51c7210 */ /* 0x000fe20002ffe4ff */
[----:B------:R-:W-:Y:S01]  /*f190*/  IMAD.X R30, R227, 0x1, R26, P6 ;  /* 0x00000001e31e7824 */ /* 0x000fe200030e061a */
[----:B---3--:R-:W-:Y:S01]  /*f1a0*/  SHF.R.S32.HI R18, RZ, 0x1f, R248 ;  /* 0x0000001fff127819 */ /* 0x008fe200000114f8 */
[----:B------:R-:W-:Y:S01]  /*f1b0*/  IMAD.X R26, R231, 0x1, R26, P3 ;  /* 0x00000001e71a7824 */ /* 0x000fe200018e061a */
[-C--:B------:R-:W-:Y:S01]  /*f1c0*/  IADD3 R23, P4, PT, R137, R248.reuse, RZ ;  /* 0x000000f889177210 */ /* 0x080fe20007f9e0ff */
[----:B------:R-:W3:Y:S01]  /*f1d0*/  LDL.LU R151, [R1+0x590] ;  /* 0x0005900001977983 */ /* 0x000ee20000300800 */
[----:B------:R-:W-:-:S02]  /*f1e0*/  IADD3 R19, P5, PT, R139, R248, RZ ;  /* 0x000000f88b137210 */ /* 0x000fc40007fbe0ff */
[-C--:B------:R-:W-:Y:S02]  /*f1f0*/  IADD3 R21, P6, PT, R138, R248.reuse, RZ ;  /* 0x000000f88a157210 */ /* 0x080fe40007fde0ff */
[----:B------:R-:W-:Y:S01]  /*f200*/  IADD3 R17, P3, PT, R140, R248, RZ ;  /* 0x000000f88c117210 */ /* 0x000fe20007f7e0ff */
[--C-:B------:R-:W-:Y:S01]  /*f210*/  IMAD.X R24, R169, 0x1, R18.reuse, P4 ;  /* 0x00000001a9187824 */ /* 0x100fe200020e0612 */
[----:B------:R-:W-:Y:S01]  /*f220*/  IADD3.X R22, PT, PT, R227, R18, RZ, P6, !PT ;  /* 0x00000012e3167210 */ /* 0x000fe200037fe4ff */
[--C-:B------:R-:W-:Y:S01]  /*f230*/  IMAD.X R20, R229, 0x1, R18.reuse, P5 ;  /* 0x00000001e5147824 */ /* 0x100fe200028e0612 */
[----:B----4-:R-:W-:Y:S01]  /*f240*/  SHF.R.S32.HI R6, RZ, 0x1f, R249 ;  /* 0x0000001fff067819 */ /* 0x010fe200000114f9 */
[----:B------:R-:W-:Y:S01]  /*f250*/  IMAD.X R18, R231, 0x1, R18, P3 ;  /* 0x00000001e7127824 */ /* 0x000fe200018e0612 */
[-C--:B------:R-:W-:Y:S01]  /*f260*/  IADD3 R15, P4, PT, R137, R249.reuse, RZ ;  /* 0x000000f9890f7210 */ /* 0x080fe20007f9e0ff */
[----:B------:R-:W4:Y:S01]  /*f270*/  LDL.LU R147, [R1+0x594] ;  /* 0x0005940001937983 */ /* 0x000f220000300800 */
[----:B------:R-:W-:-:S02]  /*f280*/  IADD3 R14, P6, PT, R138, R249, RZ ;  /* 0x000000f98a0e7210 */ /* 0x000fc40007fde0ff */
[-C--:B------:R-:W-:Y:S02]  /*f290*/  IADD3 R13, P5, PT, R139, R249.reuse, RZ ;  /* 0x000000f98b0d7210 */ /* 0x080fe40007fbe0ff */
[----:B------:R-:W-:Y:S01]  /*f2a0*/  IADD3 R12, P3, PT, R140, R249, RZ ;  /* 0x000000f98c0c7210 */ /* 0x000fe20007f7e0ff */
[--C-:B------:R-:W-:Y:S01]  /*f2b0*/  IMAD.X R233, R227, 0x1, R6.reuse, P6 ;  /* 0x00000001e3e97824 */ /* 0x100fe200030e0606 */
[----:B------:R-:W-:Y:S01]  /*f2c0*/  IADD3.X R16, PT, PT, R169, R6, RZ, P4, !PT ;  /* 0x00000006a9107210 */ /* 0x000fe200027fe4ff */
[----:B------:R-:W-:Y:S01]  /*f2d0*/  IMAD.X R235, R229, 0x1, R6, P5 ;  /* 0x00000001e5eb7824 */ /* 0x000fe200028e0606 */
[----:B------:R-:W-:Y:S02]  /*f2e0*/  SHF.R.S32.HI R4, RZ, 0x1f, R250 ;  /* 0x0000001fff047819 */ /* 0x000fe400000114fa */
[----:B------:R-:W-:Y:S02]  /*f2f0*/  IADD3 R11, P4, PT, R137, R250, RZ ;  /* 0x000000fa890b7210 */ /* 0x000fe40007f9e0ff */
[----:B------:R-:W-:-:S02]  /*f300*/  IADD3.X R237, PT, PT, R231, R6, RZ, P3, !PT ;  /* 0x00000006e7ed7210 */ /* 0x000fc40001ffe4ff */
        /* <DEDUP_REMOVED lines=13> */
[----:B------:R-:W-:Y:S01]  /*f3e0*/  IADD3.X R249, PT, PT, R227, R208, RZ, P6, !PT ;  /* 0x000000d0e3f97210 */ /* 0x000fe200037fe4ff */
[----:B------:R-:W-:Y:S01]  /*f3f0*/  IMAD.X R251, R229, 0x1, R208, P5 ;  /* 0x00000001e5fb7824 */ /* 0x000fe200028e06d0 */
[----:B------:R-:W-:Y:S01]  /*f400*/  SHF.R.S32.HI R4, RZ, 0x1f, R244 ;  /* 0x0000001fff047819 */ /* 0x000fe200000114f4 */
[----:B------:R-:W-:Y:S01]  /*f410*/  IMAD.X R2, R231, 0x1, R208, P3 ;  /* 0x00000001e7027824 */ /* 0x000fe200018e06d0 */
[----:B------:R-:W-:-:S02]  /*f420*/  IADD3 R250, P4, PT, R137, R244, RZ ;  /* 0x000000f489fa7210 */ /* 0x000fc40007f9e0ff */
[-C--:B------:R-:W-:Y:S02]  /*f430*/  IADD3 R248, P6, PT, R138, R244.reuse, RZ ;  /* 0x000000f48af87210 */ /* 0x080fe40007fde0ff */
[-C--:B------:R-:W-:Y:S02]  /*f440*/  IADD3 R246, P5, PT, R139, R244.reuse, RZ ;  /* 0x000000f48bf67210 */ /* 0x080fe40007fbe0ff */
[----:B------:R-:W-:-:S04]  /*f450*/  IADD3 R244, P3, PT, R140, R244, RZ ;  /* 0x000000f48cf47210 */ /* 0x000fc80007f7e0ff */
[-C--:B-1----:R-:W-:Y:S01]  /*f460*/  IADD3.X R133, PT, PT, R231, R4.reuse, RZ, P3, !PT ;  /* 0x00000004e7857210 */ /* 0x082fe20001ffe4ff */
[--C-:B------:R-:W-:Y:S01]  /*f470*/  IMAD.X R3, R227, 0x1, R4.reuse, P6 ;  /* 0x00000001e3037824 */ /* 0x100fe200030e0604 */
[----:B------:R-:W-:Y:S01]  /*f480*/  IADD3.X R0, PT, PT, R169, R4, RZ, P4, !PT ;  /* 0x00000004a9007210 */ /* 0x000fe200027fe4ff */
[----:B------:R-:W-:Y:S01]  /*f490*/  IMAD.X R132, R229, 0x1, R4, P5 ;  /* 0x00000001e5847824 */ /* 0x000fe200028e0604 */
[----:B------:R-:W-:Y:S01]  /*f4a0*/  SHF.R.S32.HI R208, RZ, 0x1f, R145 ;  /* 0x0000001fffd07819 */ /* 0x000fe20000011491 */
[----:B------:R1:W-:Y:S01]  /*f4b0*/  STL [R1+0x300], R133 ;  /* 0x0003008501007387 */ /* 0x0003e20000100800 */
[-C--:B------:R-:W-:Y:S02]  /*f4c0*/  IADD3 R242, P4, PT, R137, R145.reuse, RZ ;  /* 0x0000009189f27210 */ /* 0x080fe40007f9e0ff */
[-C--:B------:R-:W-:Y:S02]  /*f4d0*/  IADD3 R240, P6, PT, R138, R145.reuse, RZ ;  /* 0x000000918af07210 */ /* 0x080fe40007fde0ff */
[----:B------:R-:W-:-:S02]  /*f4e0*/  IADD3 R238, P5, PT, R139, R145, RZ ;  /* 0x000000918bee7210 */ /* 0x000fc40007fbe0ff */
[----:B------:R-:W-:Y:S02]  /*f4f0*/  IADD3 R236, P3, PT, R140, R145, RZ ;  /* 0x000000918cec7210 */ /* 0x000fe40007f7e0ff */
[----:B------:R-:W2:Y:S01]  /*f500*/  LDL.LU R145, [R1+0x598] ;  /* 0x0005980001917983 */ /* 0x000ea20000300800 */
[----:B-1----:R-:W-:Y:S01]  /*f510*/  IMAD.X R133, R169, 0x1, R208, P4 ;  /* 0x00000001a9857824 */ /* 0x002fe200020e06d0 */
[----:B------:R-:W-:-:S04]  /*f520*/  IADD3.X R134, PT, PT, R229, R208, RZ, P5, !PT ;  /* 0x000000d0e5867210 */ /* 0x000fc80002ffe4ff */
[----:B------:R1:W-:Y:S01]  /*f530*/  STL [R1+0x304], R133 ;  /* 0x0003048501007387 */ /* 0x0003e20000100800 */
[----:B------:R-:W-:Y:S02]  /*f540*/  SHF.R.S32.HI R4, RZ, 0x1f, R149 ;  /* 0x0000001fff047819 */ /* 0x000fe40000011495 */
[-C--:B------:R-:W-:Y:S01]  /*f550*/  IADD3 R234, P4, PT, R137, R149.reuse, RZ ;  /* 0x0000009589ea7210 */ /* 0x080fe20007f9e0ff */
[--C-:B-1----:R-:W-:Y:S01]  /*f560*/  IMAD.X R133, R227, 0x1, R208.reuse, P6 ;  /* 0x00000001e3857824 */ /* 0x102fe200030e06d0 */
[-C--:B------:R-:W-:Y:S02]  /*f570*/  IADD3 R232, P6, PT, R138, R149.reuse, RZ ;  /* 0x000000958ae87210 */ /* 0x080fe40007fde0ff */
[-C--:B------:R-:W-:Y:S02]  /*f580*/  IADD3 R230, P5, PT, R139, R149.reuse, RZ ;  /* 0x000000958be67210 */ /* 0x080fe40007fbe0ff */
[----:B------:R1:W-:Y:S04]  /*f590*/  STL [R1+0x308], R133 ;  /* 0x0003088501007387 */ /* 0x0003e80000100800 */
[----:B------:R3:W-:Y:S01]  /*f5a0*/  STL [R1+0x30c], R134 ;  /* 0x00030c8601007387 */ /* 0x0007e20000100800 */
[----:B-1----:R-:W-:Y:S01]  /*f5b0*/  IMAD.X R133, R231, 0x1, R208, P3 ;  /* 0x00000001e7857824 */ /* 0x002fe200018e06d0 */
[----:B------:R-:W-:-:S02]  /*f5c0*/  IADD3 R228, P3, PT, R140, R149, RZ ;  /* 0x000000958ce47210 */ /* 0x000fc40007f7e0ff */
[----:B------:R-:W2:Y:S04]  /*f5d0*/  LDL.LU R149, [R1+0x59c] ;  /* 0x00059c0001957983 */ /* 0x000ea80000300800 */
[----:B------:R1:W-:Y:S01]  /*f5e0*/  STL [R1+0x310], R133 ;  /* 0x0003108501007387 */ /* 0x0003e20000100800 */
[----:B---3--:R-:W-:Y:S02]  /*f5f0*/  IADD3.X R134, PT, PT, R227, R4, RZ, P6, !PT ;  /* 0x00000004e3867210 */ /* 0x008fe400037fe4ff */
[----:B------:R-:W-:Y:S01]  /*f600*/  SHF.R.S32.HI R141, RZ, 0x1f, R151 ;  /* 0x0000001fff8d7819 */ /* 0x000fe20000011497 */
[----:B-1----:R-:W-:Y:S01]  /*f610*/  IMAD.X R133, R169, 0x1, R4, P4 ;  /* 0x00000001a9857824 */ /* 0x002fe200020e0604 */
[----:B------:R-:W-:-:S04]  /*f620*/  IADD3 R224, P6, PT, R138, R151, RZ ;  /* 0x000000978ae07210 */ /* 0x000fc80007fde0ff */
[----:B------:R1:W-:Y:S01]  /*f630*/  STL [R1+0x314], R133 ;  /* 0x0003148501007387 */ /* 0x0003e20000100800 */
[----:B------:R-:W-:-:S03]  /*f640*/  IADD3 R226, P4, PT, R137, R151, RZ ;  /* 0x0000009789e27210 */ /* 0x000fc60007f9e0ff */
[----:B------:R3:W-:Y:S01]  /*f650*/  STL [R1+0x318], R134 ;  /* 0x0003188601007387 */ /* 0x0007e20000100800 */
[--C-:B-1----:R-:W-:Y:S01]  /*f660*/  IMAD.X R133, R229, 0x1, R4.reuse, P5 ;  /* 0x00000001e5857824 */ /* 0x102fe200028e0604 */
[-C--:B------:R-:W-:Y:S01]  /*f670*/  IADD3 R222, P5, PT, R139, R151.reuse, RZ ;  /* 0x000000978bde7210 */ /* 0x080fe20007fbe0ff */
[----:B------:R-:W-:Y:S01]  /*f680*/  IMAD.X R4, R231, 0x1, R4, P3 ;  /* 0x00000001e7047824 */ /* 0x000fe200018e0604 */
[----:B------:R-:W-:Y:S02]  /*f690*/  IADD3 R220, P3, PT, R140, R151, RZ ;  /* 0x000000978cdc7210 */ /* 0x000fe40007f7e0ff */
[----:B------:R1:W-:Y:S01]  /*f6a0*/  STL [R1+0x31c], R133 ;  /* 0x00031c8501007387 */ /* 0x0003e20000100800 */
[----:B---3--:R-:W-:-:S03]  /*f6b0*/  IMAD.X R134, R229, 0x1, R141, P5 ;  /* 0x00000001e5867824 */ /* 0x008fc600028e068d */
[----:B------:R-:W3:Y:S01]  /*f6c0*/  LDL.LU R151, [R1+0x5a0] ;  /* 0x0005a00001977983 */ /* 0x000ee20000300800 */
[----:B-1----:R-:W-:-:S03]  /*f6d0*/  IMAD.X R133, R227, 0x1, R141, P6 ;  /* 0x00000001e3857824 */ /* 0x002fc600030e068d */
[----:B------:R1:W-:Y:S01]  /*f6e0*/  STL [R1+0x320], R4 ;  /* 0x0003200401007387 */ /* 0x0003e20000100800 */
[----:B----4-:R-:W-:-:S03]  /*f6f0*/  IADD3 R216, P6, PT, R138, R147, RZ ;  /* 0x000000938ad87210 */ /* 0x010fc60007fde0ff */
[----:B------:R4:W-:Y:S04]  /*f700*/  STL [R1+0x5e4], R220 ;  /* 0x0005e4dc01007387 */ /* 0x0009e80000100800 */
[----:B------:R4:W-:Y:S01]  /*f710*/  STL [R1+0x328], R133 ;  /* 0x0003288501007387 */ /* 0x0009e20000100800 */
[----:B-1----:R-:W-:Y:S02]  /*f720*/  SHF.R.S32.HI R4, RZ, 0x1f, R147 ;  /* 0x0000001fff047819 */ /* 0x002fe40000011493 */
[----:B------:R-:W-:Y:S01]  /*f730*/  IADD3 R214, P5, PT, R139, R147, RZ ;  /* 0x000000938bd67210 */ /* 0x000fe20007fbe0ff */
[----:B------:R1:W-:Y:S01]  /*f740*/  STL [R1+0x32c], R134 ;  /* 0x00032c8601007387 */ /* 0x0003e20000100800 */
[-C--:B----4-:R-:W-:Y:S02]  /*f750*/  IADD3.X R220, PT, PT, R169, R141.reuse, RZ, P4, !PT ;  /* 0x0000008da9dc7210 */ /* 0x090fe400027fe4ff */
[----:B------:R-:W-:-:S02]  /*f760*/  IADD3.X R133, PT, PT, R231, R141, RZ, P3, !PT ;  /* 0x0000008de7857210 */ /* 0x000fc40001ffe4ff */
[-C--:B------:R-:W-:Y:S02]  /*f770*/  IADD3 R218, P4, PT, R137, R147.reuse, RZ ;  /* 0x0000009389da7210 */ /* 0x080fe40007f9e0ff */
[----:B------:R-:W-:Y:S02]  /*f780*/  IADD3 R212, P3, PT, R140, R147, RZ ;  /* 0x000000938cd47210 */ /* 0x000fe40007f7e0ff */
[----:B------:R-:W4:Y:S04]  /*f790*/  LDL.LU R147, [R1+0x5a4] ;  /* 0x0005a40001937983 */ /* 0x000f280000300800 */
[----:B------:R1:W-:Y:S02]  /*f7a0*/  STL [R1+0x330], R133 ;  /* 0x0003308501007387 */ /* 0x0003e40000100800 */
[----:B-1----:R-:W-:-:S02]  /*f7b0*/  IADD3.X R134, PT, PT, R229, R4, RZ, P5, !PT ;  /* 0x00000004e5867210 */ /* 0x002fc40002ffe4ff */
[----:B------:R1:W-:Y:S01]  /*f7c0*/  STL [R1+0x5e0], R212 ;  /* 0x0005e0d401007387 */ /* 0x0003e20000100800 */
[--C-:B------:R-:W-:Y:S02]  /*f7d0*/  IMAD.X R133, R227, 0x1, R4.reuse, P6 ;  /* 0x00000001e3857824 */ /* 0x100fe400030e0604 */
[----:B-1----:R-:W-:-:S03]  /*f7e0*/  IMAD.X R212, R169, 0x1, R4, P4 ;  /* 0x00000001a9d47824 */ /* 0x002fc600020e0604 */
[----:B------:R1:W-:Y:S04]  /*f7f0*/  STL [R1+0x338], R133 ;  /* 0x0003388501007387 */ /* 0x0003e80000100800 */
[----:B------:R-:W-:Y:S01]  /*f800*/  STL [R1+0x33c], R134 ;  /* 0x00033c8601007387 */ /* 0x000fe20000100800 */
[----:B-1----:R-:W-:-:S05]  /*f810*/  IMAD.X R133, R231, 0x1, R4, P3 ;  /* 0x00000001e7857824 */ /* 0x002fca00018e0604 */
[----:B------:R1:W-:Y:S01]  /*f820*/  STL [R1+0x340], R133 ;  /* 0x0003408501007387 */ /* 0x0003e20000100800 */
[----:B--2---:R-:W-:Y:S02]  /*f830*/  SHF.R.S32.HI R141, RZ, 0x1f, R145 ;  /* 0x0000001fff8d7819 */ /* 0x004fe40000011491 */
[-C--:B------:R-:W-:Y:S02]  /*f840*/  IADD3 R210, P4, PT, R137, R145.reuse, RZ ;  /* 0x0000009189d27210 */ /* 0x080fe40007f9e0ff */
[----:B------:R-:W-:-:S03]  /*f850*/  IADD3 R208, P6, PT, R138, R145, RZ ;  /* 0x000000918ad07210 */ /* 0x000fc60007fde0ff */
[--C-:B-1----:R-:W-:Y:S01]  /*f860*/  IMAD.X R133, R169, 0x1, R141.reuse, P4 ;  /* 0x00000001a9857824 */ /* 0x102fe200020e068d */
[-C--:B------:R-:W-:Y:S02]  /*f870*/  IADD3 R201, P5, PT, R139, R145.reuse, RZ ;  /* 0x000000918bc97210 */ /* 0x080fe40007fbe0ff */
[----:B------:R-:W-:Y:S02]  /*f880*/  IADD3 R199, P3, PT, R140, R145, RZ ;  /* 0x000000918cc77210 */ /* 0x000fe40007f7e0ff */
[----:B------:R-:W2:Y:S01]  /*f890*/  LDL.LU R145, [R1+0x5a8] ;  /* 0x0005a80001917983 */ /* 0x000ea20000300800 */
[----:B------:R-:W-:-:S03]  /*f8a0*/  IMAD.X R134, R229, 0x1, R141, P5 ;  /* 0x00000001e5867824 */ /* 0x000fc600028e068d */
[----:B------:R1:W-:Y:S02]  /*f8b0*/  STL [R1+0x344], R133 ;  /* 0x0003448501007387 */ /* 0x0003e40000100800 */
[----:B-1----:R-:W-:-:S05]  /*f8c0*/  IADD3.X R133, PT, PT, R227, R141, RZ, P6, !PT ;  /* 0x0000008de3857210 */ /* 0x002fca00037fe4ff */
[----:B------:R1:W-:Y:S01]  /*f8d0*/  STL [R1+0x348], R133 ;  /* 0x0003488501007387 */ /* 0x0003e20000100800 */
[----:B------:R-:W-:-:S03]  /*f8e0*/  SHF.R.S32.HI R4, RZ, 0x1f, R149 ;  /* 0x0000001fff047819 */ /* 0x000fc60000011495 */
[----:B------:R1:W-:Y:S01]  /*f8f0*/  STL [R1+0x34c], R134 ;  /* 0x00034c8601007387 */ /* 0x0003e20000100800 */
[-C--:B------:R-:W-:Y:S02]  /*f900*/  IADD3 R197, P4, PT, R137, R149.reuse, RZ ;  /* 0x0000009589c57210 */ /* 0x080fe40007f9e0ff */
[-C--:B------:R-:W-:Y:S02]  /*f910*/  IADD3 R195, P6, PT, R138, R149.reuse, RZ ;  /* 0x000000958ac37210 */ /* 0x080fe40007fde0ff */
[-C--:B------:R-:W-:Y:S01]  /*f920*/  IADD3 R193, P5, PT, R139, R149.reuse, RZ ;  /* 0x000000958bc17210 */ /* 0x080fe20007fbe0ff */
[----:B-1----:R-:W-:Y:S01]  /*f930*/  IMAD.X R133, R231, 0x1, R141, P3 ;  /* 0x00000001e7857824 */ /* 0x002fe200018e068d */
[----:B------:R-:W-:Y:S02]  /*f940*/  IADD3 R191, P3, PT, R140, R149, RZ ;  /* 0x000000958cbf7210 */ /* 0x000fe40007f7e0ff */
[----:B------:R-:W2:Y:S01]  /*f950*/  LDL.LU R149, [R1+0x5ac] ;  /* 0x0005ac0001957983 */ /* 0x000ea20000300800 */
[----:B------:R-:W-:-:S03]  /*f960*/  IADD3.X R134, PT, PT, R169, R4, RZ, P4, !PT ;  /* 0x00000004a9867210 */ /* 0x000fc600027fe4ff */
[----:B------:R1:W-:Y:S04]  /*f970*/  STL [R1+0x350], R133 ;  /* 0x0003508501007387 */ /* 0x0003e80000100800 */
[----:B------:R1:W-:Y:S02]  /*f980*/  STL [R1+0x354], R134 ;  /* 0x0003548601007387 */ /* 0x0003e40000100800 */
[--C-:B-1----:R-:W-:Y:S02]  /*f990*/  IMAD.X R133, R227, 0x1, R4.reuse, P6 ;  /* 0x00000001e3857824 */ /* 0x102fe400030e0604 */
[----:B------:R-:W-:-:S03]  /*f9a0*/  IMAD.X R134, R229, 0x1, R4, P5 ;  /* 0x00000001e5867824 */ /* 0x000fc600028e0604 */
[----:B------:R1:W-:Y:S04]  /*f9b0*/  STL [R1+0x358], R133 ;  /* 0x0003588501007387 */ /* 0x0003e80000100800 */
[----:B------:R1:W-:Y:S01]  /*f9c0*/  STL [R1+0x35c], R134 ;  /* 0x00035c8601007387 */ /* 0x0003e20000100800 */
[----:B---3--:R-:W-:Y:S02]  /*f9d0*/  SHF.R.S32.HI R141, RZ, 0x1f, R151 ;  /* 0x0000001fff8d7819 */ /* 0x008fe40000011497 */
[-C--:B------:R-:W-:Y:S02]  /*f9e0*/  IADD3 R189, P4, PT, R137, R151.reuse, RZ ;  /* 0x0000009789bd7210 */ /* 0x080fe40007f9e0ff */
[----:B-1----:R-:W-:Y:S02]  /*f9f0*/  IADD3.X R133, PT, PT, R231, R4, RZ, P3, !PT ;  /* 0x00000004e7857210 */ /* 0x002fe40001ffe4ff */
[----:B------:R-:W-:Y:S01]  /*fa00*/  IADD3 R187, P6, PT, R138, R151, RZ ;  /* 0x000000978abb7210 */ /* 0x000fe20007fde0ff */
[----:B------:R-:W-:-:S02]  /*fa10*/  IMAD.X R134, R169, 0x1, R141, P4 ;  /* 0x00000001a9867824 */ /* 0x000fc400020e068d */
[----:B------:R1:W-:Y:S01]  /*fa20*/  STL [R1+0x360], R133 ;  /* 0x0003608501007387 */ /* 0x0003e20000100800 */
[-C--:B------:R-:W-:Y:S02]  /*fa30*/  IADD3 R185, P5, PT, R139, R151.reuse, RZ ;  /* 0x000000978bb97210 */ /* 0x080fe40007fbe0ff */
[----:B------:R-:W-:Y:S01]  /*fa40*/  IADD3 R183, P3, PT, R140, R151, RZ ;  /* 0x000000978cb77210 */ /* 0x000fe20007f7e0ff */
[----:B------:R3:W-:Y:S01]  /*fa50*/  STL [R1+0x364], R134 ;  /* 0x0003648601007387 */ /* 0x0007e20000100800 */
[----:B-1----:R-:W-:Y:S01]  /*fa60*/  IMAD.X R133, R227, 0x1, R141, P6 ;  /* 0x00000001e3857824 */ /* 0x002fe200030e068d */
[----:B---3--:R-:W-:-:S04]  /*fa70*/  IADD3.X R134, PT, PT, R229, R141, RZ, P5, !PT ;  /* 0x0000008de5867210 */ /* 0x008fc80002ffe4ff */
[----:B------:R1:W-:Y:S01]  /*fa80*/  STL [R1+0x368], R133 ;  /* 0x0003688501007387 */ /* 0x0003e20000100800 */
[----:B----4-:R-:W-:Y:S02]  /*fa90*/  SHF.R.S32.HI R4, RZ, 0x1f, R147 ;  /* 0x0000001fff047819 */ /* 0x010fe40000011493 */
[-C--:B------:R-:W-:Y:S01]  /*faa0*/  IADD3 R181, P4, PT, R137, R147.reuse, RZ ;  /* 0x0000009389b57210 */ /* 0x080fe20007f9e0ff */
[----:B-1----:R-:W-:Y:S01]  /*fab0*/  IMAD.X R133, R231, 0x1, R141, P3 ;  /* 0x00000001e7857824 */ /* 0x002fe200018e068d */
[-C--:B------:R-:W-:Y:S02]  /*fac0*/  IADD3 R179, P6, PT, R138, R147.reuse, RZ ;  /* 0x000000938ab37210 */ /* 0x080fe40007fde0ff */
[-C--:B------:R-:W-:Y:S02]  /*fad0*/  IADD3 R177, P3, PT, R139, R147.reuse, RZ ;  /* 0x000000938bb17210 */ /* 0x080fe40007f7e0ff */
[----:B------:R-:W-:Y:S01]  /*fae0*/  IADD3 R175, P5, PT, R140, R147, RZ ;  /* 0x000000938caf7210 */ /* 0x000fe20007fbe0ff */
[----:B------:R1:W-:Y:S01]  /*faf0*/  STL [R1+0x36c], R134 ;  /* 0x00036c8601007387 */ /* 0x0003e20000100800 */
[----:B------:R-:W-:-:S03]  /*fb00*/  IMAD.X R135, R169, 0x1, R4, P4 ;  /* 0x00000001a9877824 */ /* 0x000fc600020e0604 */
[----:B------:R3:W-:Y:S01]  /*fb10*/  STL [R1+0x370], R133 ;  /* 0x0003708501007387 */ /* 0x0007e20000100800 */
[--C-:B------:R-:W-:Y:S01]  /*fb20*/  IMAD.X R136, R231, 0x1, R4.reuse, P5 ;  /* 0x00000001e7887824 */ /* 0x100fe200028e0604 */
[----:B-1----:R-:W-:Y:S02]  /*fb30*/  IADD3.X R134, PT, PT, R227, R4, RZ, P6, !PT ;  /* 0x00000004e3867210 */ /* 0x002fe400037fe4ff */
[----:B------:R-:W-:Y:S01]  /*fb40*/  STL [R1+0x374], R135 ;  /* 0x0003748701007387 */ /* 0x000fe20000100800 */
[----:B---3--:R-:W-:-:S03]  /*fb50*/  IMAD.X R133, R229, 0x1, R4, P3 ;  /* 0x00000001e5857824 */ /* 0x008fc600018e0604 */
[----:B------:R1:W-:Y:S04]  /*fb60*/  STL [R1+0x378], R134 ;  /* 0x0003788601007387 */ /* 0x0003e80000100800 */
[----:B------:R3:W-:Y:S01]  /*fb70*/  STL [R1+0x37c], R133 ;  /* 0x00037c8501007387 */ /* 0x0007e20000100800 */
[----:B------:R-:W-:-:S05]  /*fb80*/  SHF.L.U64.HI R167, R137, 0x2, R169 ;  /* 0x0000000289a77819 */ /* 0x000fca00000102a9 */
[----:B------:R-:W-:Y:S01]  /*fb90*/  STL [R1+0x2e8], R167 ;  /* 0x0002e8a701007387 */ /* 0x000fe20000100800 */
[----:B------:R-:W-:Y:S02]  /*fba0*/  SHF.L.U64.HI R209, R200, 0x2, R209 ;  /* 0x00000002c8d17819 */ /* 0x000fe400000102d1 */
[C---:B------:R-:W-:Y:S01]  /*fbb0*/  SHF.L.U64.HI R198, R196.reuse, 0x2, R198 ;  /* 0x00000002c4c67819 */ /* 0x040fe200000102c6 */
[----:B------:R-:W-:Y:S01]  /*fbc0*/  IMAD.SHL.U32 R196, R196, 0x4, RZ ;  /* 0x00000004c4c47824 */ /* 0x000fe200078e00ff */
[----:B------:R-:W-:Y:S02]  /*fbd0*/  SHF.L.U64.HI R190, R188, 0x2, R190 ;  /* 0x00000002bcbe7819 */ /* 0x000fe400000102be */
[C---:B------:R-:W-:Y:S01]  /*fbe0*/  SHF.L.U64.HI R186, R184.reuse, 0x2, R186 ;  /* 0x00000002b8ba7819 */ /* 0x040fe200000102ba */
[----:B------:R-:W-:Y:S01]  /*fbf0*/  IMAD.SHL.U32 R184, R184, 0x4, RZ ;  /* 0x00000004b8b87824 */ /* 0x000fe200078e00ff */
[----:B------:R-:W-:Y:S02]  /*fc00*/  SHF.L.U64.HI R178, R176, 0x2, R178 ;  /* 0x00000002b0b27819 */ /* 0x000fe400000102b2 */
[----:B------:R-:W-:-:S02]  /*fc10*/  SHF.L.U64.HI R159, R158, 0x2, R159 ;  /* 0x000000029e9f7819 */ /* 0x000fc4000001029f */
[C---:B------:R-:W-:Y:S01]  /*fc20*/  SHF.L.U64.HI R157, R156.reuse, 0x2, R157 ;  /* 0x000000029c9d7819 */ /* 0x040fe2000001029d */
[----:B------:R-:W-:Y:S01]  /*fc30*/  IMAD.SHL.U32 R156, R156, 0x4, RZ ;  /* 0x000000049c9c7824 */ /* 0x000fe200078e00ff */
[----:B------:R-:W-:Y:S02]  /*fc40*/  SHF.L.U64.HI R153, R152, 0x2, R153 ;  /* 0x0000000298997819 */ /* 0x000fe40000010299 */
[C---:B------:R-:W-:Y:S01]  /*fc50*/  SHF.L.U64.HI R150, R148.reuse, 0x2, R150 ;  /* 0x0000000294967819 */ /* 0x040fe20000010296 */
[----:B------:R-:W-:Y:S01]  /*fc60*/  IMAD.SHL.U32 R148, R148, 0x4, RZ ;  /* 0x0000000494947824 */ /* 0x000fe200078e00ff */
[----:B------:R-:W-:Y:S02]  /*fc70*/  SHF.L.U64.HI R142, R131, 0x2, R142 ;  /* 0x00000002838e7819 */ /* 0x000fe4000001028e */
[----:B--2---:R-:W-:Y:S02]  /*fc80*/  SHF.R.S32.HI R143, RZ, 0x1f, R145 ;  /* 0x0000001fff8f7819 */ /* 0x004fe40000011491 */
[----:B------:R-:W-:-:S02]  /*fc90*/  IADD3 R171, P4, PT, R138, R145, RZ ;  /* 0x000000918aab7210 */ /* 0x000fc40007f9e0ff */
[-C--:B------:R-:W-:Y:S02]  /*fca0*/  IADD3 R4, P5, PT, R139, R145.reuse, RZ ;  /* 0x000000918b047210 */ /* 0x080fe40007fbe0ff */
[-C--:B------:R-:W-:Y:S02]  /*fcb0*/  IADD3 R173, P3, PT, R137, R145.reuse, RZ ;  /* 0x0000009189ad7210 */ /* 0x080fe40007f7e0ff */
[----:B------:R-:W-:Y:S01]  /*fcc0*/  IADD3 R141, P6, PT, R140, R145, RZ ;  /* 0x000000918c8d7210 */ /* 0x000fe20007fde0ff */
[--C-:B-1----:R-:W-:Y:S01]  /*fcd0*/  IMAD.X R134, R227, 0x1, R143.reuse, P4 ;  /* 0x00000001e3867824 */ /* 0x102fe200020e068f */
[-C--:B------:R-:W-:Y:S01]  /*fce0*/  IADD3.X R135, PT, PT, R169, R143.reuse, RZ, P3, !PT ;  /* 0x0000008fa9877210 */ /* 0x080fe20001ffe4ff */
[----:B---3--:R-:W-:Y:S01]  /*fcf0*/  IMAD.X R133, R229, 0x1, R143, P5 ;  /* 0x00000001e5857824 */ /* 0x008fe200028e068f */
[----:B------:R-:W-:Y:S02]  /*fd00*/  IADD3.X R206, PT, PT, R231, R143, RZ, P6, !PT ;  /* 0x0000008fe7ce7210 */ /* 0x000fe400037fe4ff */
[----:B------:R-:W-:-:S02]  /*fd10*/  SHF.R.S32.HI R151, RZ, 0x1f, R149 ;  /* 0x0000001fff977819 */ /* 0x000fc40000011495 */
[-C--:B------:R-:W-:Y:S02]  /*fd20*/  IADD3 R143, P3, PT, R137, R149.reuse, RZ ;  /* 0x00000095898f7210 */ /* 0x080fe40007f7e0ff */
[-C--:B------:R-:W-:Y:S02]  /*fd30*/  IADD3 R145, P4, PT, R138, R149.reuse, RZ ;  /* 0x000000958a917210 */ /* 0x080fe40007f9e0ff */
[-C--:B------:R-:W-:Y:S02]  /*fd40*/  IADD3 R147, P5, PT, R139, R149.reuse, RZ ;  /* 0x000000958b937210 */ /* 0x080fe40007fbe0ff */
[----:B------:R-:W-:Y:S01]  /*fd50*/  IADD3 R149, P6, PT, R140, R149, RZ ;  /* 0x000000958c957210 */ /* 0x000fe20007fde0ff */
[--C-:B------:R-:W-:Y:S01]  /*fd60*/  IMAD.X R205, R169, 0x1, R151.reuse, P3 ;  /* 0x00000001a9cd7824 */ /* 0x100fe200018e0697 */
[----:B------:R-:W-:Y:S01]  /*fd70*/  IADD3.X R203, PT, PT, R229, R151, RZ, P5, !PT ;  /* 0x00000097e5cb7210 */ /* 0x000fe20002ffe4ff */
[--C-:B------:R-:W-:Y:S02]  /*fd80*/  IMAD.X R204, R227, 0x1, R151.reuse, P4 ;  /* 0x00000001e3cc7824 */ /* 0x100fe400020e0697 */
[----:B------:R-:W-:Y:S01]  /*fd90*/  IMAD.X R202, R231, 0x1, R151, P6 ;  /* 0x00000001e7ca7824 */ /* 0x000fe200030e0697 */
[----:B------:R-:W-:-:S02]  /*fda0*/  IADD3 R151, P3, PT, R137, UR5, RZ ;  /* 0x0000000589977c10 */ /* 0x000fc4000ff7e0ff */
[----:B------:R-:W-:-:S05]  /*fdb0*/  SHF.L.U64.HI R137, R138, 0x2, R227 ;  /* 0x000000028a897819 */ /* 0x000fca00000102e3 */
[----:B------:R1:W-:Y:S01]  /*fdc0*/  STL [R1+0x2e4], R137 ;  /* 0x0002e48901007387 */ /* 0x0003e20000100800 */
[----:B------:R-:W-:Y:S01]  /*fdd0*/  IADD3 R165, P4, PT, R138, UR6, RZ ;  /* 0x000000068aa57c10 */ /* 0x000fe2000ff9e0ff */
[----:B------:R-:W-:Y:S02]  /*fde0*/  IMAD.MOV.U32 R138, RZ, RZ, R132 ;  /* 0x000000ffff8a7224 */ /* 0x000fe400078e0084 */
[----:B------:R-:W-:Y:S01]  /*fdf0*/  IMAD.X R132, R169, 0x1, R170, P3 ;  /* 0x00000001a9847824 */ /* 0x000fe200018e06aa */
[----:B-1----:R-:W-:Y:S02]  /*fe00*/  SHF.L.U64.HI R137, R139, 0x2, R229 ;  /* 0x000000028b897819 */ /* 0x002fe400000102e5 */
[----:B------:R-:W-:-:S03]  /*fe10*/  IADD3 R169, P3, PT, R140, UR8, RZ ;  /* 0x000000088ca97c10 */ /* 0x000fc6000ff7e0ff */
[----:B------:R1:W-:Y:S02]  /*fe20*/  STL [R1+0x2e0], R137 ;  /* 0x0002e08901007387 */ /* 0x0003e40000100800 */
[----:B-1----:R-:W-:Y:S02]  /*fe30*/  SHF.L.U64.HI R137, R140, 0x2, R231 ;  /* 0x000000028c897819 */ /* 0x002fe400000102e7 */
[C---:B------:R-:W-:Y:S01]  /*fe40*/  SHF.L.U64.HI R140, R223.reuse, 0x2, R225 ;  /* 0x00000002df8c7819 */ /* 0x040fe200000102e1 */
[----:B------:R-:W-:-:S04]  /*fe50*/  IMAD.SHL.U32 R223, R223, 0x4, RZ ;  /* 0x00000004dfdf7824 */ /* 0x000fc800078e00ff */
[----:B------:R1:W-:Y:S04]  /*fe60*/  STL [R1+0x2d8], R140 ;  /* 0x0002d88c01007387 */ /* 0x0003e80000100800 */
[----:B------:R-:W-:Y:S01]  /*fe70*/  STL [R1+0x2d4], R223 ;  /* 0x0002d4df01007387 */ /* 0x000fe20000100800 */
[C---:B-1----:R-:W-:Y:S02]  /*fe80*/  SHF.L.U64.HI R140, R219.reuse, 0x2, R221 ;  /* 0x00000002db8c7819 */ /* 0x042fe400000102dd */
[----:B------:R-:W-:-:S03]  /*fe90*/  SHF.L.U32 R219, R219, 0x2, RZ ;  /* 0x00000002dbdb7819 */ /* 0x000fc600000006ff */
[----:B------:R1:W-:Y:S04]  /*fea0*/  STL [R1+0x2d0], R140 ;  /* 0x0002d08c01007387 */ /* 0x0003e80000100800 */
[----:B------:R-:W-:Y:S01]  /*feb0*/  STL [R1+0x2cc], R219 ;  /* 0x0002ccdb01007387 */ /* 0x000fe20000100800 */
[C---:B-1----:R-:W-:Y:S01]  /*fec0*/  SHF.L.U64.HI R140, R215.reuse, 0x2, R217 ;  /* 0x00000002d78c7819 */ /* 0x042fe200000102d9 */
[----:B------:R-:W-:-:S04]  /*fed0*/  IMAD.SHL.U32 R215, R215, 0x4, RZ ;  /* 0x00000004d7d77824 */ /* 0x000fc800078e00ff */
[----:B------:R1:W-:Y:S04]  /*fee0*/  STL [R1+0x2c8], R140 ;  /* 0x0002c88c01007387 */ /* 0x0003e80000100800 */
[----:B------:R-:W-:Y:S01]  /*fef0*/  STL [R1+0x2c4], R215 ;  /* 0x0002c4d701007387 */ /* 0x000fe20000100800 */
[C---:B-1----:R-:W-:Y:S01]  /*ff00*/  SHF.L.U64.HI R140, R211.reuse, 0x2, R213 ;  /* 0x00000002d38c7819 */ /* 0x042fe200000102d5 */
[----:B------:R-:W-:-:S04]  /*ff10*/  IMAD.SHL.U32 R211, R211, 0x4, RZ ;  /* 0x00000004d3d37824 */ /* 0x000fc800078e00ff */
[----:B------:R1:W-:Y:S04]  /*ff20*/  STL [R1+0x2c0], R140 ;  /* 0x0002c08c01007387 */ /* 0x0003e80000100800 */
[----:B------:R-:W-:Y:S01]  /*ff30*/  STL [R1+0x2bc], R211 ;  /* 0x0002bcd301007387 */ /* 0x000fe20000100800 */
[----:B-1----:R-:W-:-:S03]  /*ff40*/  SHF.L.U32 R140, R200, 0x2, RZ ;  /* 0x00000002c88c7819 */ /* 0x002fc600000006ff */
[----:B------:R-:W-:Y:S04]  /*ff50*/  STL [R1+0x2b8], R209 ;  /* 0x0002b8d101007387 */ /* 0x000fe80000100800 */
[----:B------:R1:W-:Y:S04]  /*ff60*/  STL [R1+0x2b4], R140 ;  /* 0x0002b48c01007387 */ /* 0x0003e80000100800 */
[----:B------:R-:W-:Y:S01]  /*ff70*/  STL [R1+0x2b0], R198 ;  /* 0x0002b0c601007387 */ /* 0x000fe20000100800 */
[C---:B-1----:R-:W-:Y:S01]  /*ff80*/  SHF.L.U64.HI R140, R192.reuse, 0x2, R194 ;  /* 0x00000002c08c7819 */ /* 0x042fe200000102c2 */
[----:B------:R-:W-:-:S02]  /*ff90*/  IMAD.SHL.U32 R192, R192, 0x4, RZ ;  /* 0x00000004c0c07824 */ /* 0x000fc400078e00ff */
[----:B------:R-:W-:Y:S04]  /*ffa0*/  STL [R1+0x2ac], R196 ;  /* 0x0002acc401007387 */ /* 0x000fe80000100800 */
        /* <DEDUP_REMOVED lines=12> */
[----:B------:R-:W-:Y:S01]  /*10070*/  STL [R1+0x288], R178 ;  /* 0x000288b201007387 */ /* 0x000fe20000100800 */
[C---:B------:R-:W-:Y:S01]  /*10080*/  SHF.L.U64.HI R176, R168.reuse, 0x2, R174 ;  /* 0x00000002a8b07819 */ /* 0x040fe200000102ae */
[----:B------:R-:W-:Y:S02]  /*10090*/  IMAD.SHL.U32 R174, R168, 0x4, RZ ;  /* 0x00000004a8ae7824 */ /* 0x000fe400078e00ff */
[----:B------:R1:W-:Y:S01]  /*100a0*/  STL [R1+0x284], R140 ;  /* 0x0002848c01007387 */ /* 0x0003e20000100800 */
[----:B------:R-:W-:-:S03]  /*100b0*/  IMAD.SHL.U32 R168, R164, 0x4, RZ ;  /* 0x00000004a4a87824 */ /* 0x000fc600078e00ff */
[----:B------:R-:W-:Y:S01]  /*100c0*/  STL [R1+0x280], R176 ;  /* 0x000280b001007387 */ /* 0x000fe20000100800 */
[----:B-1----:R-:W-:-:S03]  /*100d0*/  SHF.L.U64.HI R140, R164, 0x2, R172 ;  /* 0x00000002a48c7819 */ /* 0x002fc600000102ac */
[----:B------:R-:W-:Y:S01]  /*100e0*/  STL [R1+0x27c], R174 ;  /* 0x00027cae01007387 */ /* 0x000fe20000100800 */
[----:B------:R-:W-:-:S03]  /*100f0*/  SHF.L.U64.HI R164, R162, 0x2, R166 ;  /* 0x00000002a2a47819 */ /* 0x000fc600000102a6 */
[----:B------:R1:W-:Y:S04]  /*10100*/  STL [R1+0x278], R140 ;  /* 0x0002788c01007387 */ /* 0x0003e80000100800 */
[----:B------:R-:W-:Y:S01]  /*10110*/  STL [R1+0x274], R168 ;  /* 0x000274a801007387 */ /* 0x000fe20000100800 */
[----:B-1----:R-:W-:-:S03]  /*10120*/  SHF.L.U32 R140, R162, 0x2, RZ ;  /* 0x00000002a28c7819 */ /* 0x002fc600000006ff */
[----:B------:R-:W-:Y:S01]  /*10130*/  STL [R1+0x270], R164 ;  /* 0x000270a401007387 */ /* 0x000fe20000100800 */
[----:B------:R-:W-:-:S03]  /*10140*/  SHF.L.U64.HI R162, R160, 0x2, R163 ;  /* 0x00000002a0a27819 */ /* 0x000fc600000102a3 */
[----:B------:R1:W-:Y:S04]  /*10150*/  STL [R1+0x26c], R140 ;  /* 0x00026c8c01007387 */ /* 0x0003e80000100800 */
[----:B------:R-:W-:Y:S01]  /*10160*/  STL [R1+0x268], R162 ;  /* 0x000268a201007387 */ /* 0x000fe20000100800 */
[----:B-1----:R-:W-:Y:S01]  /*10170*/  IMAD.SHL.U32 R140, R160, 0x4, RZ ;  /* 0x00000004a08c7824 */ /* 0x002fe200078e00ff */
[----:B------:R-:W-:-:S04]  /*10180*/  SHF.L.U64.HI R160, R207, 0x2, R161 ;  /* 0x00000002cfa07819 */ /* 0x000fc800000102a1 */
[----:B------:R1:W-:Y:S04]  /*10190*/  STL [R1+0x264], R140 ;  /* 0x0002648c01007387 */ /* 0x0003e80000100800 */
[----:B------:R-:W-:Y:S01]  /*101a0*/  STL [R1+0x260], R160 ;  /* 0x000260a001007387 */ /* 0x000fe20000100800 */
[----:B-1----:R-:W-:-:S05]  /*101b0*/  IMAD.SHL.U32 R140, R207, 0x4, RZ ;  /* 0x00000004cf8c7824 */ /* 0x002fca00078e00ff */
[----:B------:R1:W-:Y:S04]  /*101c0*/  STL [R1+0x25c], R140 ;  /* 0x00025c8c01007387 */ /* 0x0003e80000100800 */
[----:B------:R-:W-:Y:S01]  /*101d0*/  STL [R1+0x258], R159 ;  /* 0x0002589f01007387 */ /* 0x000fe20000100800 */
[----:B-1----:R-:W-:-:S05]  /*101e0*/  SHF.L.U32 R140, R158, 0x2, RZ ;  /* 0x000000029e8c7819 */ /* 0x002fca00000006ff */
[----:B------:R1:W-:Y:S04]  /*101f0*/  STL [R1+0x254], R140 ;  /* 0x0002548c01007387 */ /* 0x0003e80000100800 */
[----:B------:R-:W-:Y:S01]  /*10200*/  STL [R1+0x250], R157 ;  /* 0x0002509d01007387 */ /* 0x000fe20000100800 */
[C---:B-1----:R-:W-:Y:S01]  /*10210*/  SHF.L.U64.HI R140, R154.reuse, 0x2, R155 ;  /* 0x000000029a8c7819 */ /* 0x042fe2000001029b */
[----:B------:R-:W-:Y:S02]  /*10220*/  IMAD.SHL.U32 R154, R154, 0x4, RZ ;  /* 0x000000049a9a7824 */ /* 0x000fe400078e00ff */
        /* <DEDUP_REMOVED lines=12> */
[----:B-1----:R-:W-:Y:S02]  /*102f0*/  SHF.L.U32 R140, R131, 0x2, RZ ;  /* 0x00000002838c7819 */ /* 0x002fe400000006ff */
[C---:B------:R-:W-:Y:S01]  /*10300*/  SHF.L.U64.HI R131, R129.reuse, 0x2, R130 ;  /* 0x0000000281837819 */ /* 0x040fe20000010282 */
[----:B------:R-:W-:Y:S01]  /*10310*/  IMAD.SHL.U32 R130, R129, 0x4, RZ ;  /* 0x0000000481827824 */ /* 0x000fe200078e00ff */
[C---:B------:R-:W-:Y:S01]  /*10320*/  SHF.L.U64.HI R129, R127.reuse, 0x2, R128 ;  /* 0x000000027f817819 */ /* 0x040fe20000010280 */
[----:B------:R-:W-:Y:S01]  /*10330*/  STL [R1+0x228], R142 ;  /* 0x0002288e01007387 */ /* 0x000fe20000100800 */
[----:B------:R-:W-:Y:S01]  /*10340*/  IMAD.SHL.U32 R128, R127, 0x4, RZ ;  /* 0x000000047f807824 */ /* 0x000fe200078e00ff */
[----:B------:R-:W-:-:S02]  /*10350*/  SHF.L.U64.HI R127, R125, 0x2, R126 ;  /* 0x000000027d7f7819 */ /* 0x000fc4000001027e */
[----:B------:R-:W-:Y:S01]  /*10360*/  STL [R1+0x224], R140 ;  /* 0x0002248c01007387 */ /* 0x000fe20000100800 */
[----:B------:R-:W-:Y:S02]  /*10370*/  SHF.L.U32 R126, R125, 0x2, RZ ;  /* 0x000000027d7e7819 */ /* 0x000fe400000006ff */
[C---:B------:R-:W-:Y:S01]  /*10380*/  SHF.L.U64.HI R125, R123.reuse, 0x2, R124 ;  /* 0x000000027b7d7819 */ /* 0x040fe2000001027c */
[----:B------:R-:W-:Y:S01]  /*10390*/  STL [R1+0x220], R131 ;  /* 0x0002208301007387 */ /* 0x000fe20000100800 */
[----:B------:R-:W-:Y:S01]  /*103a0*/  IMAD.SHL.U32 R124, R123, 0x4, RZ ;  /* 0x000000047b7c7824 */ /* 0x000fe200078e00ff */
[C---:B------:R-:W-:Y:S02]  /*103b0*/  SHF.L.U64.HI R123, R121.reuse, 0x2, R122 ;  /* 0x00000002797b7819 */ /* 0x040fe4000001027a */
[----:B------:R-:W-:Y:S01]  /*103c0*/  STL [R1+0x21c], R130 ;  /* 0x00021c8201007387 */ /* 0x000fe20000100800 */
[----:B------:R-:W-:-:S03]  /*103d0*/  IMAD.SHL.U32 R122, R121, 0x4, RZ ;  /* 0x00000004797a7824 */ /* 0x000fc600078e00ff */
[----:B------:R-:W-:Y:S01]  /*103e0*/  STL [R1+0x218], R129 ;  /* 0x0002188101007387 */ /* 0x000fe20000100800 */
[----:B------:R-:W-:-:S03]  /*103f0*/  SHF.L.U64.HI R121, R119, 0x2, R120 ;  /* 0x0000000277797819 */ /* 0x000fc60000010278 */
[----:B------:R-:W-:Y:S01]  /*10400*/  STL [R1+0x214], R128 ;  /* 0x0002148001007387 */ /* 0x000fe20000100800 */
[----:B------:R-:W-:-:S03]  /*10410*/  SHF.L.U32 R120, R119, 0x2, RZ ;  /* 0x0000000277787819 */ /* 0x000fc600000006ff */
[----:B------:R-:W-:Y:S01]  /*10420*/  STL [R1+0x210], R127 ;  /* 0x0002107f01007387 */ /* 0x000fe20000100800 */
[----:B------:R-:W-:-:S03]  /*10430*/  SHF.L.U64.HI R119, R117, 0x2, R118 ;  /* 0x0000000275777819 */ /* 0x000fc60000010276 */
[----:B------:R-:W-:Y:S01]  /*10440*/  STL [R1+0x20c], R126 ;  /* 0x00020c7e01007387 */ /* 0x000fe20000100800 */
[----:B------:R-:W-:-:S03]  /*10450*/  IMAD.SHL.U32 R118, R117, 0x4, RZ ;  /* 0x0000000475767824 */ /* 0x000fc600078e00ff */
[----:B------:R-:W-:Y:S01]  /*10460*/  STL [R1+0x208], R125 ;  /* 0x0002087d01007387 */ /* 0x000fe20000100800 */
[----:B------:R-:W-:-:S03]  /*10470*/  SHF.L.U64.HI R117, R115, 0x2, R116 ;  /* 0x0000000273757819 */ /* 0x000fc60000010274 */
        /* <DEDUP_REMOVED lines=181> */
[----:B------:R-:W-:Y:S01]  /*10fd0*/  IADD3 R167, P5, PT, R139, UR7, RZ ;  /* 0x000000078ba77c10 */ /* 0x000fe2000ffbe0ff */
[----:B------:R-:W-:Y:S02]  /*10fe0*/  IMAD.SHL.U32 R26, R25, 0x4, RZ ;  /* 0x00000004191a7824 */ /* 0x000fe400078e00ff */
[----:B------:R-:W-:Y:S01]  /*10ff0*/  STL [R1+0x98], R33 ;  /* 0x0000982101007387 */ /* 0x000fe20000100800 */
[----:B------:R-:W-:-:S03]  /*11000*/  SHF.L.U64.HI R25, R23, 0x2, R24 ;  /* 0x0000000217197819 */ /* 0x000fc60000010218 */
[----:B------:R-:W-:Y:S01]  /*11010*/  STL [R1+0x94], R32 ;  /* 0x0000942001007387 */ /* 0x000fe20000100800 */
[----:B------:R-:W-:-:S03]  /*11020*/  MOV R139, R3 ;  /* 0x00000003008b7202 */ /* 0x000fc60000000f00 */
[----:B------:R-:W-:Y:S01]  /*11030*/  STL [R1+0x90], R31 ;  /* 0x0000901f01007387 */ /* 0x000fe20000100800 */
[----:B------:R-:W-:Y:S01]  /*11040*/  SHF.L.U32 R24, R23, 0x2, RZ ;  /* 0x0000000217187819 */ /* 0x000fe200000006ff */
[----:B------:R-:W-:Y:S02]  /*11050*/  IMAD.X R3, R227, 0x1, R170, P4 ;  /* 0x00000001e3037824 */ /* 0x000fe400020e06aa */
[----:B------:R-:W-:Y:S01]  /*11060*/  STL [R1+0x8c], R30 ;  /* 0x00008c1e01007387 */ /* 0x000fe20000100800 */
[C---:B------:R-:W-:Y:S01]  /*11070*/  SHF.L.U64.HI R23, R21.reuse, 0x2, R22 ;  /* 0x0000000215177819 */ /* 0x040fe20000010216 */
[----:B------:R-:W-:Y:S02]  /*11080*/  IMAD.SHL.U32 R22, R21, 0x4, RZ ;  /* 0x0000000415167824 */ /* 0x000fe400078e00ff */
[----:B------:R-:W-:Y:S01]  /*11090*/  STL [R1+0x88], R29 ;  /* 0x0000881d01007387 */ /* 0x000fe20000100800 */
[----:B------:R-:W-:Y:S01]  /*110a0*/  MOV R227, R0 ;  /* 0x0000000000e37202 */ /* 0x000fe20000000f00 */
[----:B------:R-:W-:-:S02]  /*110b0*/  IMAD.X R0, R229, 0x1, R170, P5 ;  /* 0x00000001e5007824 */ /* 0x000fc400028e06aa */
[----:B------:R-:W-:Y:S01]  /*110c0*/  STL [R1+0x84], R28 ;  /* 0x0000841c01007387 */ /* 0x000fe20000100800 */
[C---:B------:R-:W-:Y:S01]  /*110d0*/  SHF.L.U64.HI R21, R19.reuse, 0x2, R20 ;  /* 0x0000000213157819 */ /* 0x040fe20000010214 */
[----:B------:R-:W-:Y:S02]  /*110e0*/  IMAD.MOV.U32 R229, RZ, RZ, R2 ;  /* 0x000000ffffe57224 */ /* 0x000fe400078e0002 */
[----:B------:R-:W-:Y:S01]  /*110f0*/  STL [R1+0x80], R27 ;  /* 0x0000801b01007387 */ /* 0x000fe20000100800 */
[----:B------:R-:W-:Y:S01]  /*11100*/  IMAD.SHL.U32 R20, R19, 0x4, RZ ;  /* 0x0000000413147824 */ /* 0x000fe200078e00ff */
[----:B------:R-:W-:Y:S02]  /*11110*/  IADD3.X R2, PT, PT, R231, R170, RZ, P3, !PT ;  /* 0x000000aae7027210 */ /* 0x000fe40001ffe4ff */
[----:B------:R-:W-:Y:S01]  /*11120*/  STL [R1+0x7c], R26 ;  /* 0x00007c1a01007387 */ /* 0x000fe20000100800 */
[C---:B------:R-:W-:Y:S01]  /*11130*/  SHF.L.U64.HI R19, R17.reuse, 0x2, R18 ;  /* 0x0000000211137819 */ /* 0x040fe20000010212 */
[----:B------:R-:W1:Y:S02]  /*11140*/  LDC R231, c[0x0][0x3a0] ;  /* 0x0000e800ffe77b82 */ /* 0x000e640000000800 */
[----:B------:R-:W-:Y:S01]  /*11150*/  STL [R1+0x78], R25 ;  /* 0x0000781901007387 */ /* 0x000fe20000100800 */
[----:B------:R-:W-:-:S03]  /*11160*/  SHF.L.U32 R18, R17, 0x2, RZ ;  /* 0x0000000211127819 */ /* 0x000fc600000006ff */
[----:B------:R-:W-:Y:S01]  /*11170*/  STL [R1+0x74], R24 ;  /* 0x0000741801007387 */ /* 0x000fe20000100800 */
[C---:B------:R-:W-:Y:S01]  /*11180*/  SHF.L.U64.HI R17, R15.reuse, 0x2, R16 ;  /* 0x000000020f117819 */ /* 0x040fe20000010210 */
[----:B------:R-:W-:Y:S02]  /*11190*/  IMAD.SHL.U32 R16, R15, 0x4, RZ ;  /* 0x000000040f107824 */ /* 0x000fe400078e00ff */
[----:B------:R-:W-:Y:S01]  /*111a0*/  STL [R1+0x70], R23 ;  /* 0x0000701701007387 */ /* 0x000fe20000100800 */
[----:B------:R-:W-:-:S03]  /*111b0*/  SHF.L.U64.HI R15, R14, 0x2, R233 ;  /* 0x000000020e0f7819 */ /* 0x000fc600000102e9 */
[----:B------:R-:W-:Y:S01]  /*111c0*/  STL [R1+0x6c], R22 ;  /* 0x00006c1601007387 */ /* 0x000fe20000100800 */
[----:B------:R-:W-:-:S03]  /*111d0*/  IMAD.SHL.U32 R14, R14, 0x4, RZ ;  /* 0x000000040e0e7824 */ /* 0x000fc600078e00ff */
[----:B------:R-:W-:Y:S04]  /*111e0*/  STL [R1+0x68], R21 ;  /* 0x0000681501007387 */ /* 0x000fe80000100800 */
[----:B------:R-:W-:Y:S04]  /*111f0*/  STL [R1+0x64], R20 ;  /* 0x0000641401007387 */ /* 0x000fe80000100800 */
[----:B------:R-:W-:Y:S04]  /*11200*/  STL [R1+0x60], R19 ;  /* 0x0000601301007387 */ /* 0x000fe80000100800 */
[----:B------:R-:W-:Y:S04]  /*11210*/  STL [R1+0x5c], R18 ;  /* 0x00005c1201007387 */ /* 0x000fe80000100800 */
[----:B------:R-:W-:Y:S04]  /*11220*/  STL [R1+0x58], R17 ;  /* 0x0000581101007387 */ /* 0x000fe80000100800 */
[----:B------:R-:W-:Y:S04]  /*11230*/  STL [R1+0x54], R16 ;  /* 0x0000541001007387 */ /* 0x000fe80000100800 */
[----:B------:R2:W-:Y:S04]  /*11240*/  STL [R1+0x50], R15 ;  /* 0x0000500f01007387 */ /* 0x0005e80000100800 */
[----:B------:R3:W-:Y:S01]  /*11250*/  STL [R1+0x4c], R14 ;  /* 0x00004c0e01007387 */ /* 0x0007e20000100800 */
[C---:B--2---:R-:W-:Y:S01]  /*11260*/  SHF.L.U64.HI R15, R13.reuse, 0x2, R235 ;  /* 0x000000020d0f7819 */ /* 0x044fe200000102eb */
[----:B---3--:R-:W-:Y:S01]  /*11270*/  IMAD.SHL.U32 R14, R13, 0x4, RZ ;  /* 0x000000040d0e7824 */ /* 0x008fe200078e00ff */
[C---:B------:R-:W-:Y:S01]  /*11280*/  SHF.L.U64.HI R13, R12.reuse, 0x2, R237 ;  /* 0x000000020c0d7819 */ /* 0x040fe200000102ed */
[----:B------:R-:W-:-:S02]  /*11290*/  IMAD.SHL.U32 R12, R12, 0x4, RZ ;  /* 0x000000040c0c7824 */ /* 0x000fc400078e00ff */
[----:B------:R-:W-:Y:S04]  /*112a0*/  STL [R1+0x48], R15 ;  /* 0x0000480f01007387 */ /* 0x000fe80000100800 */
[----:B------:R-:W-:Y:S04]  /*112b0*/  STL [R1+0x44], R14 ;  /* 0x0000440e01007387 */ /* 0x000fe80000100800 */
[----:B------:R2:W-:Y:S04]  /*112c0*/  STL [R1+0x40], R13 ;  /* 0x0000400d01007387 */ /* 0x0005e80000100800 */
[----:B------:R3:W-:Y:S01]  /*112d0*/  STL [R1+0x3c], R12 ;  /* 0x00003c0c01007387 */ /* 0x0007e20000100800 */
[----:B-1----:R-:W-:-:S03]  /*112e0*/  VIADD R231, R231, 0x1f ;  /* 0x0000001fe7e77836 */ /* 0x002fc60000000000 */
[----:B------:R-:W4:Y:S01]  /*112f0*/  LDL.LU R223, [R1+0x300] ;  /* 0x0003000001df7983 */ /* 0x000f220000300800 */
[C---:B--2---:R-:W-:Y:S02]  /*11300*/  SHF.L.U64.HI R13, R11.reuse, 0x2, R239 ;  /* 0x000000020b0d7819 */ /* 0x044fe400000102ef */
[----:B---3--:R-:W-:Y:S02]  /*11310*/  SHF.L.U32 R12, R11, 0x2, RZ ;  /* 0x000000020b0c7819 */ /* 0x008fe400000006ff */
[C---:B------:R-:W-:Y:S01]  /*11320*/  SHF.L.U64.HI R11, R10.reuse, 0x2, R241 ;  /* 0x000000020a0b7819 */ /* 0x040fe200000102f1 */
[----:B------:R-:W-:Y:S01]  /*11330*/  STL [R1+0x38], R13 ;  /* 0x0000380d01007387 */ /* 0x000fe20000100800 */
[----:B------:R-:W-:-:S03]  /*11340*/  IMAD.SHL.U32 R10, R10, 0x4, RZ ;  /* 0x000000040a0a7824 */ /* 0x000fc600078e00ff */
[----:B------:R-:W2:Y:S04]  /*11350*/  LDL.LU R140, [R1+0x304] ;  /* 0x00030400018c7983 */ /* 0x000ea80000300800 */
[----:B------:R-:W-:Y:S04]  /*11360*/  STL [R1+0x34], R12 ;  /* 0x0000340c01007387 */ /* 0x000fe80000100800 */
[----:B------:R1:W-:Y:S01]  /*11370*/  STL [R1+0x30], R11 ;  /* 0x0000300b01007387 */ /* 0x0003e20000100800 */
[----:B------:R-:W-:-:S03]  /*11380*/  SHF.R.S32.HI R170, RZ, 0x1f, R231 ;  /* 0x0000001fffaa7819 */ /* 0x000fc600000114e7 */
[----:B------:R-:W3:Y:S04]  /*11390*/  LDL.LU R219, [R1+0x308] ;  /* 0x0003080001db7983 */ /* 0x000ee80000300800 */
[----:B------:R1:W-:Y:S02]  /*113a0*/  STL [R1+0x2c], R10 ;  /* 0x00002c0a01007387 */ /* 0x0003e40000100800 */
[----:B-1----:R-:W-:Y:S02]  /*113b0*/  SHF.L.U64.HI R11, R9, 0x2, R243 ;  /* 0x00000002090b7819 */ /* 0x002fe400000102f3 */
[----:B------:R-:W-:-:S03]  /*113c0*/  LEA.HI R170, R170, R231, RZ, 0x5 ;  /* 0x000000e7aaaa7211 */ /* 0x000fc600078f28ff */
[----:B------:R-:W-:Y:S01]  /*113d0*/  STL [R1+0x28], R11 ;  /* 0x0000280b01007387 */ /* 0x000fe20000100800 */
[----:B------:R-:W-:Y:S01]  /*113e0*/  IMAD.SHL.U32 R10, R9, 0x4, RZ ;  /* 0x00000004090a7824 */ /* 0x000fe200078e00ff */
[C---:B------:R-:W-:Y:S02]  /*113f0*/  SHF.L.U64.HI R9, R8.reuse, 0x2, R245 ;  /* 0x0000000208097819 */ /* 0x040fe400000102f5 */
[----:B------:R-:W3:Y:S01]  /*11400*/  LDL.LU R221, [R1+0x30c] ;  /* 0x00030c0001dd7983 */ /* 0x000ee20000300800 */
[----:B------:R-:W-:-:S03]  /*11410*/  SHF.L.U32 R8, R8, 0x2, RZ ;  /* 0x0000000208087819 */ /* 0x000fc600000006ff */
[----:B------:R-:W-:Y:S01]  /*11420*/  STL [R1+0x24], R10 ;  /* 0x0000240a01007387 */ /* 0x000fe20000100800 */
[----:B------:R-:W-:-:S03]  /*11430*/  MOV R225, R139 ;  /* 0x0000008b00e17202 */ /* 0x000fc60000000f00 */
[----:B------:R-:W3:Y:S04]  /*11440*/  LDL.LU R231, [R1+0x310] ;  /* 0x0003100001e77983 */ /* 0x000ee80000300800 */
[----:B------:R1:W-:Y:S04]  /*11450*/  STL [R1+0x20], R9 ;  /* 0x0000200901007387 */ /* 0x0003e80000100800 */
[----:B------:R-:W3:Y:S01]  /*11460*/  LDL.LU R139, [R1+0x314] ;  /* 0x00031400018b7983 */ /* 0x000ee20000300800 */
[----:B------:R-:W-:-:S03]  /*11470*/  IMAD.MOV.U32 R217, RZ, RZ, R138 ;  /* 0x000000ffffd97224 */ /* 0x000fc600078e008a */
[----:B------:R1:W-:Y:S02]  /*11480*/  STL [R1+0x1c], R8 ;  /* 0x00001c0801007387 */ /* 0x0003e40000100800 */
[C---:B-1----:R-:W-:Y:S02]  /*11490*/  SHF.L.U64.HI R9, R7.reuse, 0x2, R247 ;  /* 0x0000000207097819 */ /* 0x042fe400000102f7 */
[----:B------:R-:W3:Y:S01]  /*114a0*/  LDL.LU R138, [R1+0x318] ;  /* 0x00031800018a7983 */ /* 0x000ee20000300800 */
[----:B------:R-:W-:Y:S01]  /*114b0*/  MOV R213, R229 ;  /* 0x000000e500d57202 */ /* 0x000fe20000000f00 */
[----:B------:R-:W-:Y:S01]  /*114c0*/  IMAD.SHL.U32 R8, R7, 0x4, RZ ;  /* 0x0000000407087824 */ /* 0x000fe200078e00ff */
[C---:B------:R-:W-:Y:S01]  /*114d0*/  SHF.L.U64.HI R7, R6.reuse, 0x2, R249 ;  /* 0x0000000206077819 */ /* 0x040fe200000102f9 */
[----:B------:R-:W-:Y:S01]  /*114e0*/  IMAD.SHL.U32 R6, R6, 0x4, RZ ;  /* 0x0000000406067824 */ /* 0x000fe200078e00ff */
[----:B------:R-:W-:Y:S01]  /*114f0*/  STL [R1+0x18], R9 ;  /* 0x0000180901007387 */ /* 0x000fe20000100800 */
[----:B------:R-:W-:-:S03]  /*11500*/  IMAD.MOV.U32 R215, RZ, RZ, R227 ;  /* 0x000000ffffd77224 */ /* 0x000fc600078e00e3 */
[----:B------:R-:W-:Y:S04]  /*11510*/  STL [R1+0x14], R8 ;  /* 0x0000140801007387 */ /* 0x000fe80000100800 */
[----:B------:R-:W3:Y:S04]  /*11520*/  LDL.LU R229, [R1+0x31c] ;  /* 0x00031c0001e57983 */ /* 0x000ee80000300800 */
[----:B------:R1:W-:Y:S04]  /*11530*/  STL [R1+0x10], R7 ;  /* 0x0000100701007387 */ /* 0x0003e80000100800 */
[----:B------:R1:W-:Y:S04]  /*11540*/  STL [R1+0xc], R6 ;  /* 0x00000c0601007387 */ /* 0x0003e80000100800 */
[----:B------:R-:W3:Y:S01]  /*11550*/  LDL.LU R227, [R1+0x320] ;  /* 0x0003200001e37983 */ /* 0x000ee20000300800 */
[----:B-1----:R-:W-:-:S02]  /*11560*/  SHF.L.U64.HI R7, R5, 0x2, R251 ;  /* 0x0000000205077819 */ /* 0x002fc400000102fb */
[----:B------:R-:W-:Y:S02]  /*11570*/  SHF.L.U32 R6, R5, 0x2, RZ ;  /* 0x0000000205067819 */ /* 0x000fe400000006ff */
[----:B------:R-:W-:Y:S01]  /*11580*/  SHF.L.U64.HI R5, R252, 0x2, R213 ;  /* 0x00000002fc057819 */ /* 0x000fe200000102d5 */
[----:B------:R-:W-:Y:S01]  /*11590*/  STL [R1+0x8], R7 ;  /* 0x0000080701007387 */ /* 0x000fe20000100800 */
[----:B------:R-:W-:-:S03]  /*115a0*/  SHF.L.U64.HI R249, R248, 0x2, R225 ;  /* 0x00000002f8f97819 */ /* 0x000fc600000102e1 */
[----:B------:R-:W-:Y:S04]  /*115b0*/  STL [R1+0x4], R6 ;  /* 0x0000040601007387 */ /* 0x000fe80000100800 */
[----:B------:R1:W-:Y:S04]  /*115c0*/  STL [R1], R5 ;  /* 0x0000000501007387 */ /* 0x0003e80000100800 */
[----:B------:R-:W3:Y:S01]  /*115d0*/  LDL.LU R225, [R1+0x328] ;  /* 0x0003280001e17983 */ /* 0x000ee20000300800 */
[----:B----4-:R-:W-:-:S03]  /*115e0*/  SHF.L.U64.HI R245, R244, 0x2, R223 ;  /* 0x00000002f4f57819 */ /* 0x010fc600000102df */
[----:B------:R-:W4:Y:S01]  /*115f0*/  LDL.LU R223, [R1+0x32c] ;  /* 0x00032c0001df7983 */ /* 0x000f220000300800 */
[----:B--2---:R-:W-:-:S03]  /*11600*/  SHF.L.U64.HI R243, R242, 0x2, R140 ;  /* 0x00000002f2f37819 */ /* 0x004fc6000001028c */
[----:B------:R-:W2:Y:S01]  /*11610*/  LDL.LU R140, [R1+0x330] ;  /* 0x00033000018c7983 */ /* 0x000ea20000300800 */
[----:B---3--:R-:W-:Y:S02]  /*11620*/  SHF.L.U64.HI R237, R236, 0x2, R231 ;  /* 0x00000002eced7819 */ /* 0x008fe400000102e7 */
[----:B------:R-:W-:Y:S02]  /*11630*/  SHF.L.U64.HI R235, R234, 0x2, R139 ;  /* 0x00000002eaeb7819 */ /* 0x000fe4000001028b */
[----:B------:R-:W3:Y:S01]  /*11640*/  LDL.LU R139, [R1+0x338] ;  /* 0x00033800018b7983 */ /* 0x000ee20000300800 */
[----:B------:R-:W-:-:S03]  /*11650*/  SHF.L.U64.HI R233, R232, 0x2, R138 ;  /* 0x00000002e8e97819 */ /* 0x000fc6000001028a */
[----:B------:R-:W2:Y:S04]  /*11660*/  LDL.LU R138, [R1+0x33c] ;  /* 0x00033c00018a7983 */ /* 0x000ea80000300800 */
[----:B------:R-:W4:Y:S04]  /*11670*/  LDL.LU R213, [R1+0x340] ;  /* 0x0003400001d57983 */ /* 0x000f280000300800 */
[----:B------:R-:W4:Y:S01]  /*11680*/  LDL.LU R211, [R1+0x344] ;  /* 0x0003440001d37983 */ /* 0x000f220000300800 */
[----:B------:R-:W-:Y:S02]  /*11690*/  SHF.L.U64.HI R231, R230, 0x2, R229 ;  /* 0x00000002e6e77819 */ /* 0x000fe400000102e5 */
[----:B------:R-:W-:-:S02]  /*116a0*/  SHF.L.U64.HI R229, R228, 0x2, R227 ;  /* 0x00000002e4e57819 */ /* 0x000fc400000102e3 */
[----:B------:R-:W-:Y:S02]  /*116b0*/  SHF.L.U64.HI R227, R226, 0x2, R220 ;  /* 0x00000002e2e37819 */ /* 0x000fe400000102dc */
[----:B------:R-:W4:Y:S04]  /*116c0*/  LDL.LU R220, [R1+0x5e4] ;  /* 0x0005e40001dc7983 */ /* 0x000f280000300800 */
[----:B------:R-:W4:Y:S04]  /*116d0*/  LDL.LU R209, [R1+0x348] ;  /* 0x0003480001d17983 */ /* 0x000f280000300800 */
[----:B------:R-:W4:Y:S04]  /*116e0*/  LDL.LU R182, [R1+0x34c] ;  /* 0x00034c0001b67983 */ /* 0x000f280000300800 */
[----:B------:R-:W4:Y:S01]  /*116f0*/  LDL.LU R200, [R1+0x350] ;  /* 0x0003500001c87983 */ /* 0x000f220000300800 */
[----:B------:R-:W-:-:S03]  /*11700*/  SHF.L.U64.HI R241, R240, 0x2, R219 ;  /* 0x00000002f0f17819 */ /* 0x000fc600000102db */
[----:B------:R-:W4:Y:S01]  /*11710*/  LDL.LU R198, [R1+0x354] ;  /* 0x0003540001c67983 */ /* 0x000f220000300800 */
[----:B------:R-:W-:-:S03]  /*11720*/  SHF.L.U64.HI R219, R218, 0x2, R212 ;  /* 0x00000002dadb7819 */ /* 0x000fc600000102d4 */
[----:B------:R-:W4:Y:S04]  /*11730*/  LDL.LU R196, [R1+0x358] ;  /* 0x0003580001c47983 */ /* 0x000f280000300800 */
[----:B------:R-:W4:Y:S04]  /*11740*/  LDL.LU R194, [R1+0x35c] ;  /* 0x00035c0001c27983 */ /* 0x000f280000300800 */
[----:B------:R-:W4:Y:S01]  /*11750*/  LDL.LU R192, [R1+0x360] ;  /* 0x0003600001c07983 */ /* 0x000f220000300800 */
[----:B------:R-:W-:-:S03]  /*11760*/  SHF.L.U64.HI R239, R238, 0x2, R221 ;  /* 0x00000002eeef7819 */ /* 0x000fc600000102dd */
[----:B------:R-:W4:Y:S01]  /*11770*/  LDL.LU R190, [R1+0x364] ;  /* 0x0003640001be7983 */ /* 0x000f220000300800 */
[----:B------:R-:W-:-:S03]  /*11780*/  SHF.L.U64.HI R247, R246, 0x2, R217 ;  /* 0x00000002f6f77819 */ /* 0x000fc600000102d9 */
[----:B------:R-:W4:Y:S01]  /*11790*/  LDL.LU R212, [R1+0x5e0] ;  /* 0x0005e00001d47983 */ /* 0x000f220000300800 */
[----:B------:R-:W-:-:S03]  /*117a0*/  SHF.L.U64.HI R251, R250, 0x2, R215 ;  /* 0x00000002fafb7819 */ /* 0x000fc600000102d7 */
[----:B------:R-:W4:Y:S04]  /*117b0*/  LDL.LU R188, [R1+0x368] ;  /* 0x0003680001bc7983 */ /* 0x000f280000300800 */
[----:B------:R-:W4:Y:S04]  /*117c0*/  LDL.LU R186, [R1+0x36c] ;  /* 0x00036c0001ba7983 */ /* 0x000f280000300800 */
[----:B------:R-:W4:Y:S01]  /*117d0*/  LDL.LU R184, [R1+0x370] ;  /* 0x0003700001b87983 */ /* 0x000f220000300800 */
[----:B---3--:R-:W-:Y:S02]  /*117e0*/  SHF.L.U64.HI R217, R216, 0x2, R139 ;  /* 0x00000002d8d97819 */ /* 0x008fe4000001028b */
[----:B--2---:R-:W-:-:S02]  /*117f0*/  SHF.L.U64.HI R215, R214, 0x2, R138 ;  /* 0x00000002d6d77819 */ /* 0x004fc4000001028a */
[----:B----4-:R-:W-:Y:S02]  /*11800*/  SHF.L.U64.HI R221, R220, 0x2, R140 ;  /* 0x00000002dcdd7819 */ /* 0x010fe4000001028c */
[----:B------:R-:W2:Y:S04]  /*11810*/  LDL.LU R140, [R1+0x374] ;  /* 0x00037400018c7983 */ /* 0x000ea80000300800 */
[----:B------:R-:W3:Y:S04]  /*11820*/  LDL.LU R139, [R1+0x378] ;  /* 0x00037800018b7983 */ /* 0x000ee80000300800 */
[----:B------:R-:W4:Y:S01]  /*11830*/  LDL.LU R138, [R1+0x37c] ;  /* 0x00037c00018a7983 */ /* 0x000f220000300800 */
[----:B------:R-:W-:-:S02]  /*11840*/  SHF.L.U64.HI R168, R169, 0x2, R2 ;  /* 0x00000002a9a87819 */ /* 0x000fc40000010202 */
[----:B------:R-:W1:Y:S01]  /*11850*/  S2R R2, SR_TID.X ;  /* 0x0000000000027919 */ /* 0x000e620000002100 */
[----:B------:R-:W-:Y:S02]  /*11860*/  SHF.R.S32.HI R170, RZ, 0x5, R170 ;  /* 0x00000005ffaa7819 */ /* 0x000fe400000114aa */
[----:B------:R-:W-:Y:S02]  /*11870*/  SHF.L.U64.HI R176, R175, 0x2, R136 ;  /* 0x00000002afb07819 */ /* 0x000fe40000010288 */
[----:B------:R1:W5:Y:S01]  /*11880*/  LDL.LU R136, [R1+0x5dc] ;  /* 0x0005dc0001887983 */ /* 0x0003620000300800 */
[----:B------:R-:W-:Y:S02]  /*11890*/  SHF.L.U64.HI R174, R173, 0x2, R135 ;  /* 0x00000002adae7819 */ /* 0x000fe40000010287 */
[----:B------:R-:W-:Y:S01]  /*118a0*/  SHF.L.U64.HI R207, R201, 0x2, R182 ;  /* 0x00000002c9cf7819 */ /* 0x000fe200000102b6 */
[----:B------:R1:W5:Y:S01]  /*118b0*/  LDL.LU R135, [R1+0x5d8] ;  /* 0x0005d80001877983 */ /* 0x0003620000300800 */
[----:B------:R-:W-:-:S03]  /*118c0*/  SHF.L.U64.HI R172, R171, 0x2, R134 ;  /* 0x00000002abac7819 */ /* 0x000fc60000010286 */
[----:B------:R1:W5:Y:S01]  /*118d0*/  LDL.LU R134, [R1+0x5d4] ;  /* 0x0005d40001867983 */ /* 0x0003620000300800 */
[----:B------:R-:W-:Y:S02]  /*118e0*/  SHF.L.U64.HI R142, R143, 0x2, R205 ;  /* 0x000000028f8e7819 */ /* 0x000fe400000102cd */
[----:B------:R-:W-:Y:S02]  /*118f0*/  SHF.L.U64.HI R144, R145, 0x2, R204 ;  /* 0x0000000291907819 */ /* 0x000fe400000102cc */
[----:B------:R-:W-:Y:S02]  /*11900*/  SHF.L.U64.HI R146, R147, 0x2, R203 ;  /* 0x0000000293927819 */ /* 0x000fe400000102cb */
[----:B------:R-:W-:Y:S02]  /*11910*/  SHF.L.U64.HI R148, R149, 0x2, R202 ;  /* 0x0000000295947819 */ /* 0x000fe400000102ca */
[----:B------:R-:W-:Y:S02]  /*11920*/  SHF.L.U64.HI R150, R151, 0x2, R132 ;  /* 0x0000000297967819 */ /* 0x000fe40000010284 */
[----:B------:R-:W-:-:S02]  /*11930*/  SHF.L.U64.HI R164, R165, 0x2, R3 ;  /* 0x00000002a5a47819 */ /* 0x000fc40000010203 */
[----:B------:R-:W-:Y:S01]  /*11940*/  SHF.L.U64.HI R166, R167, 0x2, R0 ;  /* 0x00000002a7a67819 */ /* 0x000fe20000010200 */
[----:B------:R-:W-:Y:S01]  /*11950*/  IMAD.SHL.U32 R252, R252, 0x4, RZ ;  /* 0x00000004fcfc7824 */ /* 0x000fe200078e00ff */
[----:B------:R-:W-:Y:S02]  /*11960*/  SHF.L.U64.HI R225, R224, 0x2, R225 ;  /* 0x00000002e0e17819 */ /* 0x000fe400000102e1 */
[----:B-1----:R-:W-:Y:S01]  /*11970*/  LOP3.LUT R2, R2, 0x7f, RZ, 0xc0, !PT ;  /* 0x0000007f02027812 */ /* 0x002fe200078ec0ff */
[----:B------:R-:W-:Y:S01]  /*11980*/  IMAD.SHL.U32 R250, R250, 0x4, RZ ;  /* 0x00000004fafa7824 */ /* 0x000fe200078e00ff */
[----:B------:R-:W-:Y:S01]  /*11990*/  SHF.L.U64.HI R223, R222, 0x2, R223 ;  /* 0x00000002dedf7819 */ /* 0x000fe200000102df */
        /* <DEDUP_REMOVED lines=25> */
[----:B------:R-:W-:Y:S01]  /*11b30*/  SHF.L.U32 R248, R248, 0x2, RZ ;  /* 0x00000002f8f87819 */ /* 0x000fe200000006ff */
        /* <DEDUP_REMOVED lines=29> */
[----:B------:R-:W-:Y:S01]  /*11d10*/  UMOV UR14, 0x1 ;  /* 0x00000001000e7882 */ /* 0x000fe20000000000 */
[----:B------:R-:W-:Y:S01]  /*11d20*/  UMOV UR15, 0x4 ;  /* 0x00000004000f7882 */ /* 0x000fe20000000000 */
[----:B------:R-:W-:Y:S01]  /*11d30*/  UMOV UR7, URZ ;  /* 0x000000ff00077c82 */ /* 0x000fe20008000000 */
[----:B------:R-:W-:Y:S01]  /*11d40*/  UMOV UR8, URZ ;  /* 0x000000ff00087c82 */ /* 0x000fe20008000000 */
[----:B------:R-:W-:Y:S01]  /*11d50*/  UMOV UR5, URZ ;  /* 0x000000ff00057c82 */ /* 0x000fe20008000000 */
[----:B------:R-:W-:Y:S01]  /*11d60*/  UMOV UR9, URZ ;  /* 0x000000ff00097c82 */ /* 0x000fe20008000000 */
[----:B------:R-:W-:Y:S01]  /*11d70*/  UMOV UR16, UR22 ;  /* 0x0000001600107c82 */ /* 0x000fe20008000000 */
[----:B--2---:R-:W-:-:S02]  /*11d80*/  SHF.L.U64.HI R182, R181, 0x2, R140 ;  /* 0x00000002b5b67819 */ /* 0x004fc4000001028c */
[----:B---3--:R-:W-:Y:S01]  /*11d90*/  SHF.L.U64.HI R180, R179, 0x2, R139 ;  /* 0x00000002b3b47819 */ /* 0x008fe2000001028b */
[C---:B------:R-:W-:Y:S01]  /*11da0*/  IMAD.SHL.U32 R139, R4.reuse, 0x4, RZ ;  /* 0x00000004048b7824 */ /* 0x040fe200078e00ff */
[----:B----4-:R-:W-:Y:S02]  /*11db0*/  SHF.L.U64.HI R178, R177, 0x2, R138 ;  /* 0x00000002b1b27819 */ /* 0x010fe4000001028a */
[----:B------:R-:W-:Y:S02]  /*11dc0*/  SHF.L.U64.HI R138, R4, 0x2, R133 ;  /* 0x00000002048a7819 */ /* 0x000fe40000010285 */
[----:B------:R-:W-:Y:S01]  /*11dd0*/  VIMNMX R4, PT, PT, R170, 0x2, !PT ;  /* 0x00000002aa047848 */ /* 0x000fe20007fe0100 */
[----:B------:R1:W5:Y:S01]  /*11de0*/  LDL.LU R133, [R1+0x5d0] ;  /* 0x0005d00001857983 */ /* 0x0003620000300800 */
[----:B------:R-:W-:-:S03]  /*11df0*/  SHF.L.U64.HI R140, R141, 0x2, R206 ;  /* 0x000000028d8c7819 */ /* 0x000fc600000102ce */
[----:B------:R1:W5:Y:S01]  /*11e00*/  LDL.LU R206, [R1+0x5cc] ;  /* 0x0005cc0001ce7983 */ /* 0x0003620000300800 */
[----:B------:R-:W-:-:S03]  /*11e10*/  VIADD R5, R4, 0xffffffff ;  /* 0xffffffff04057836 */ /* 0x000fc60000000000 */
[----:B------:R1:W5:Y:S04]  /*11e20*/  LDL.LU R205, [R1+0x5c8] ;  /* 0x0005c80001cd7983 */ /* 0x0003680000300800 */
[----:B------:R1:W5:Y:S04]  /*11e30*/  LDL.LU R204, [R1+0x5c4] ;  /* 0x0005c40001cc7983 */ /* 0x0003680000300800 */
[----:B------:R1:W5:Y:S04]  /*11e40*/  LDL.LU R203, [R1+0x5c0] ;  /* 0x0005c00001cb7983 */ /* 0x0003680000300800 */
[----:B------:R1:W5:Y:S04]  /*11e50*/  LDL.LU R202, [R1+0x5bc] ;  /* 0x0005bc0001ca7983 */ /* 0x0003680000300800 */
[----:B------:R1:W5:Y:S04]  /*11e60*/  LDL.LU R132, [R1+0x5b8] ;  /* 0x0005b80001847983 */ /* 0x0003680000300800 */
[----:B------:R1:W5:Y:S04]  /*11e70*/  LDL.LU R3, [R1+0x5b4] ;  /* 0x0005b40001037983 */ /* 0x0003680000300800 */
[----:B------:R1:W5:Y:S04]  /*11e80*/  LDL.LU R0, [R1+0x5b0] ;  /* 0x0005b00001007983 */ /* 0x0003680000300800 */
[----:B------:R1:W-:Y:S01]  /*11e90*/  STL [R1+0x2dc], R5 ;  /* 0x0002dc0501007387 */ /* 0x0003e20000100800 */
[----:B------:R-:W-:Y:S01]  /*11ea0*/  IMAD.SHL.U32 R181, R181, 0x4, RZ ;  /* 0x00000004b5b57824 */ /* 0x000fe200078e00ff */
[----:B------:R-:W-:Y:S01]  /*11eb0*/  SHF.L.U32 R177, R177, 0x2, RZ ;  /* 0x00000002b1b17819 */ /* 0x000fe200000006ff */
[----:B------:R-:W-:Y:S01]  /*11ec0*/  IMAD.SHL.U32 R179, R179, 0x4, RZ ;  /* 0x00000004b3b37824 */ /* 0x000fe200078e00ff */
[----:B------:R-:W-:Y:S01]  /*11ed0*/  IADD3 R170, PT, PT, R170, -0x5, RZ ;  /* 0xfffffffbaaaa7810 */ /* 0x000fe20007ffe0ff */
[----:B------:R-:W-:-:S02]  /*11ee0*/  IMAD.SHL.U32 R141, R141, 0x4, RZ ;  /* 0x000000048d8d7824 */ /* 0x000fc400078e00ff */
[----:B------:R-:W-:-:S07]  /*11ef0*/  IMAD.MOV.U32 R4, RZ, RZ, RZ ;  /* 0x000000ffff047224 */ /* 0x000fce00078e00ff */
.L_x_11:
[----:B------:R-:W-:Y:S01]  /*11f00*/  SHF.L.U32 R4, R4, 0x1f, RZ ;  /* 0x0000001f04047819 */ /* 0x000fe200000006ff */
[----:B------:R-:W-:-:S03]  /*11f10*/  UIADD3 UR8, UPT, UPT, UR8, 0x1, URZ ;  /* 0x0000000108087890 */ /* 0x000fc6000fffe0ff */
[----:B------:R-:W2:Y:S01]  /*11f20*/  SYNCS.PHASECHK.TRANS64.TRYWAIT P3, [UR4], R4 ;  /* 0x00000004ff0075a7 */ /* 0x000ea20008061104 */
[----:B------:R-:W-:-:S04]  /*11f30*/  UISETP.GT.AND UP1, UPT, UR8, 0x3, UPT ;  /* 0x000000030800788c */ /* 0x000fc8000bf24270 */
[----:B------:R-:W-:-:S04]  /*11f40*/  USEL UR8, UR8, URZ, !UP1 ;  /* 0x000000ff08087287 */ /* 0x000fc8000c800000 */
[----:B------:R-:W-:Y:S01]  /*11f50*/  ULEA UR17, UR8, UR10, 0x10 ;  /* 0x0000000a08117291 */ /* 0x000fe2000f8e80ff */
[----:B--2---:R-:W-:Y:S11]  /*11f60*/  @!P3 BRA `(.L_x_9) ;  /* 0x000000980098b947 */ /* 0x004ff60003800000 */
.L_x_17:
[----:B------:R-:W-:-:S04]  /*11f70*/  DEPBAR.LE SB0, 0x6 ;  /* 0x000081800000791a */ /* 0x000fc80000000000 */
[----:B------:R-:W-:Y:S01]  /*11f80*/  BAR.SYNC.DEFER_BLOCKING 0x0 ;  /* 0x0000000000007b1d */ /* 0x000fe20000010000 */
[----:B------:R-:W-:Y:S02]  /*11f90*/  UIADD3 UR7, UPT, UPT, UR7, 0x1, URZ ;  /* 0x0000000107077890 */ /* 0x000fe4000fffe0ff */
[----:B------:R-:W-:Y:S02]  /*11fa0*/  ULEA UR4, UR14, UR10, 0x3 ;  /* 0x0000000a0e047291 */ /* 0x000fe4000f8e18ff */
[----:B------:R-:W-:Y:S02]  /*11fb0*/  UISETP.GT.AND UP1, UPT, UR7, 0x4, UPT ;  /* 0x000000040700788c */ /* 0x000fe4000bf24270 */
[----:B------:R-:W-:Y:S02]  /*11fc0*/  UIADD3 UR4, UPT, UPT, UR4, 0x4a000, URZ ;  /* 0x0004a00004047890 */ /* 0x000fe4000fffe0ff */
[----:B------:R-:W-:Y:S01]  /*11fd0*/  USEL UR7, UR7, URZ, !UP1 ;  /* 0x000000ff07077287 */ /* 0x000fe2000c800000 */
[----:B------:R-:W-:Y:S01]  /*11fe0*/  UMOV UR6, UR5 ;  /* 0x0000000500067c82 */ /* 0x000fe20008000000 */
[----:B-1---5:R-:W1:Y:S04]  /*11ff0*/  LDSM.16.M88.4 R4, [R0+UR17] ;  /* 0x000000110004783b */ /* 0x022e680008000200 */
[----:B------:R-:W2:Y:S04]  /*12000*/  LDSM.16.M88.4 R8, [R0+UR17+0x800] ;  /* 0x000800110008783b */ /* 0x000ea80008000200 */
[----:B------:R-:W3:Y:S04]  /*12010*/  LDSM.16.M88.4 R72, [R0+UR17+0x1800] ;  /* 0x001800110048783b */ /* 0x000ee80008000200 */
[----:B------:R-:W4:Y:S04]  /*12020*/  LDSM.16.M88.4 R104, [R0+UR17+0x2000] ;  /* 0x002000110068783b */ /* 0x000f280008000200 */
[----:B------:R-:W4:Y:S04]  /*12030*/  LDSM.16.M88.4 R12, [R0+UR17+0x2800] ;  /* 0x00280011000c783b */ /* 0x000f280008000200 */
[----:B------:R-:W4:Y:S04]  /*12040*/  LDSM.16.M88.4 R44, [R0+UR17+0x3000] ;  /* 0x00300011002c783b */ /* 0x000f280008000200 */
[----:B------:R-:W4:Y:S04]  /*12050*/  LDSM.16.M88.4 R76, [R0+UR17+0x3800] ;  /* 0x00380011004c783b */ /* 0x000f280008000200 */
[----:B------:R-:W4:Y:S04]  /*12060*/  LDSM.16.M88.4 R108, [R0+UR17+0x4000] ;  /* 0x00400011006c783b */ /* 0x000f280008000200 */
[----:B------:R-:W4:Y:S04]  /*12070*/  LDSM.16.M88.4 R48, [R0+UR17+0x5000] ;  /* 0x005000110030783b */ /* 0x000f280008000200 */
[----:B------:R-:W4:Y:S04]  /*12080*/  LDSM.16.M88.4 R80, [R0+UR17+0x5800] ;  /* 0x005800110050783b */ /* 0x000f280008000200 */
[----:B------:R-:W4:Y:S01]  /*12090*/  LDSM.16.M88.4 R20, [R0+UR17+0x6800] ;  /* 0x006800110014783b */ /* 0x000f220008000200 */
[----:B-1----:R-:W-:Y:S01]  /*120a0*/  IMAD.MOV.U32 R36, RZ, RZ, R5 ;  /* 0x000000ffff247224 */ /* 0x002fe200078e0005 */
[----:B------:R-:W-:Y:S01]  /*120b0*/  MOV R100, R7 ;  /* 0x0000000700647202 */ /* 0x000fe20000000f00 */
[----:B------:R-:W-:Y:S01]  /*120c0*/  IMAD.MOV.U32 R68, RZ, RZ, R6 ;  /* 0x000000ffff447224 */ /* 0x000fe200078e0006 */
[----:B------:R-:W1:Y:S01]  /*120d0*/  LDSM.16.M88.4 R40, [R0+UR17+0x1000] ;  /* 0x001000110028783b */ /* 0x000e620008000200 */
[----:B--2---:R-:W-:Y:S01]  /*120e0*/  IMAD.MOV.U32 R5, RZ, RZ, R8 ;  /* 0x000000ffff057224 */ /* 0x004fe200078e0008 */
[----:B------:R-:W-:Y:S01]  /*120f0*/  MOV R69, R10 ;  /* 0x0000000a00457202 */ /* 0x000fe20000000f00 */
[----:B------:R-:W-:Y:S01]  /*12100*/  IMAD.MOV.U32 R37, RZ, RZ, R9 ;  /* 0x000000ffff257224 */ /* 0x000fe200078e0009 */
[----:B------:R-:W2:Y:S01]  /*12110*/  LDSM.16.M88.4 R24, [R0+UR17+0x8800] ;  /* 0x008800110018783b */ /* 0x000ea20008000200 */
[----:B---3--:R-:W-:Y:S01]  /*12120*/  MOV R7, R72 ;  /* 0x0000004800077202 */ /* 0x008fe20000000f00 */
[----:B------:R-:W-:Y:S01]  /*12130*/  IMAD.MOV.U32 R71, RZ, RZ, R74 ;  /* 0x000000ffff477224 */ /* 0x000fe200078e004a */
[----:B------:R-:W-:Y:S01]  /*12140*/  MOV R103, R75 ;  /* 0x0000004b00677202 */ /* 0x000fe20000000f00 */
[----:B------:R-:W3:Y:S01]  /*12150*/  LDSM.16.M88.4 R52, [R0+UR17+0x7000] ;  /* 0x007000110034783b */ /* 0x000ee20008000200 */
[----:B------:R-:W-:Y:S01]  /*12160*/  IMAD.MOV.U32 R101, RZ, RZ, R11 ;  /* 0x000000ffff657224 */ /* 0x000fe200078e000b */
[----:B----4-:R-:W-:Y:S01]  /*12170*/  MOV R72, R106 ;  /* 0x0000006a00487202 */ /* 0x010fe20000000f00 */
[----:B------:R-:W-:Y:S01]  /*12180*/  IMAD.MOV.U32 R8, RZ, RZ, R104 ;  /* 0x000000ffff087224 */ /* 0x000fe200078e0068 */
[----:B------:R-:W4:Y:S01]  /*12190*/  LDSM.16.M88.4 R84, [R0+UR17+0x7800] ;  /* 0x007800110054783b */ /* 0x000f220008000200 */
[----:B------:R-:W-:-:S02]  /*121a0*/  IMAD.MOV.U32 R9, RZ, RZ, R12 ;  /* 0x000000ffff097224 */ /* 0x000fc400078e000c */
[----:B------:R-:W-:Y:S01]  /*121b0*/  IMAD.MOV.U32 R104, RZ, RZ, R107 ;  /* 0x000000ffff687224 */ /* 0x000fe200078e006b */
[----:B------:R-:W4:Y:S01]  /*121c0*/  LDSM.16.M88.4 R56, [R0+UR17+0x9000] ;  /* 0x009000110038783b */ /* 0x000f220008000200 */
[----:B------:R-:W-:Y:S01]  /*121d0*/  IMAD.MOV.U32 R74, RZ, RZ, R46 ;  /* 0x000000ffff4a7224 */ /* 0x000fe200078e002e */
[----:B------:R-:W-:Y:S01]  /*121e0*/  MOV R106, R47 ;  /* 0x0000002f006a7202 */ /* 0x000fe20000000f00 */
        /* <DEDUP_REMOVED lines=14> */
[----:B------:R-:W-:Y:S01]  /*122d0*/  MOV R47, R81 ;  /* 0x00000051002f7202 */ /* 0x000fe20000000f00 */
[----:B------:R-:W-:Y:S01]  /*122e0*/  IMAD.MOV.U32 R110, RZ, RZ, R51 ;  /* 0x000000ffff6e7224 */ /* 0x000fe200078e0033 */
[----:B------:R-:W-:Y:S01]  /*122f0*/  MOV R44, R109 ;  /* 0x0000006d002c7202 */ /* 0x000fe20000000f00 */
[----:B------:R-:W4:Y:S01]  /*12300*/  LDSM.16.M88.4 R96, [R0+UR17+0x6000] ;  /* 0x006000110060783b */ /* 0x000f220008000200 */
[----:B------:R-:W-:Y:S01]  /*12310*/  IMAD.MOV.U32 R49, RZ, RZ, R21 ;  /* 0x000000ffff317224 */ /* 0x000fe200078e0015 */
[----:B------:R-:W-:Y:S01]  /*12320*/  MOV R81, R22 ;  /* 0x0000001600517202 */ /* 0x000fe20000000f00 */
[----:B------:R-:W-:Y:S01]  /*12330*/  IMAD.MOV.U32 R79, RZ, RZ, R82 ;  /* 0x000000ffff4f7224 */ /* 0x000fe200078e0052 */
[----:B------:R-:W4:Y:S01]  /*12340*/  LDSM.16.M88.4 R64, [R0+UR17+0x9800] ;  /* 0x009800110040783b */ /* 0x000f220008000200 */
[----:B-1----:R-:W-:Y:S01]  /*12350*/  IMAD.MOV.U32 R6, RZ, RZ, R40 ;  /* 0x000000ffff067224 */ /* 0x002fe200078e0028 */
[----:B------:R-:W-:Y:S01]  /*12360*/  MOV R38, R41 ;  /* 0x0000002900267202 */ /* 0x000fe20000000f00 */
[----:B------:R-:W-:Y:S01]  /*12370*/  IMAD.MOV.U32 R111, RZ, RZ, R83 ;  /* 0x000000ffff6f7224 */ /* 0x000fe200078e0053 */
[----:B------:R-:W-:Y:S01]  /*12380*/  MOV R41, R13 ;  /* 0x0000000d00297202 */ /* 0x000fe20000000f00 */
[----:B--2---:R-:W-:Y:S01]  /*12390*/  IMAD.MOV.U32 R21, RZ, RZ, R24 ;  /* 0x000000ffff157224 */ /* 0x004fe200078e0018 */
[----:B------:R-:W1:Y:S01]  /*123a0*/  LDSM.16.M88.4 R28, [R0+UR17+0xb800] ;  /* 0x00b80011001c783b */ /* 0x000e620008000200 */
[----:B------:R-:W-:Y:S01]  /*123b0*/  IMAD.MOV.U32 R40, RZ, RZ, R105 ;  /* 0x000000ffff287224 */ /* 0x000fe200078e0069 */
[----:B---3--:R-:W-:Y:S01]  /*123c0*/  MOV R50, R53 ;  /* 0x0000003500327202 */ /* 0x008fe20000000f00 */
[----:B------:R-:W-:Y:S01]  /*123d0*/  IMAD.MOV.U32 R82, RZ, RZ, R54 ;  /* 0x000000ffff527224 */ /* 0x000fe200078e0036 */
[----:B------:R-:W-:Y:S01]  /*123e0*/  MOV R53, R25 ;  /* 0x0000001900357202 */ /* 0x000fe20000000f00 */
[----:B------:R-:W-:Y:S01]  /*123f0*/  IMAD.MOV.U32 R73, RZ, RZ, R14 ;  /* 0x000000ffff497224 */ /* 0x000fe200078e000e */
[----:B----4-:R-:W-:Y:S01]  /*12400*/  MOV R115, R87 ;  /* 0x0000005700737202 */ /* 0x010fe20000000f00 */
[----:B------:R-:W-:Y:S01]  /*12410*/  IMAD.MOV.U32 R51, RZ, RZ, R85 ;  /* 0x000000ffff337224 */ /* 0x000fe200078e0055 */
[----:B------:R-:W2:Y:S01]  /*12420*/  LDSM.16.M88.4 R92, [R0+UR17+0x8000] ;  /* 0x00800011005c783b */ /* 0x000ea20008000200 */
[----:B------:R-:W-:Y:S01]  /*12430*/  IMAD.MOV.U32 R83, RZ, RZ, R86 ;  /* 0x000000ffff537224 */ /* 0x000fe200078e0056 */
[----:B------:R-:W-:Y:S01]  /*12440*/  MOV R22, R56 ;  /* 0x0000003800167202 */ /* 0x000fe20000000f00 */
[----:B------:R-:W-:Y:S01]  /*12450*/  IMAD.MOV.U32 R105, RZ, RZ, R15 ;  /* 0x000000ffff697224 */ /* 0x000fe200078e000f */
[----:B------:R-:W-:Y:S01]  /*12460*/  LDSM.16.M88.4 R128, [R0+UR17+0xe000] ;  /* 0x00e000110080783b */ /* 0x000fe20008000200 */
        /* <DEDUP_REMOVED lines=11> */
[----:B------:R-:W-:Y:S01]  /*12520*/  MOV R121, R63 ;  /* 0x0000003f00797202 */ /* 0x000fe20000000f00 */
        /* <DEDUP_REMOVED lines=11> */
[----:B------:R-:W3:Y:S01]  /*125e0*/  LDSM.16.M88.4 R60, [R0+UR17+0xc000] ;  /* 0x00c00011003c783b */ /* 0x000ee20008000200 */
[----:B------:R-:W-:Y:S01]  /*125f0*/  IMAD.MOV.U32 R58, RZ, RZ, R33 ;  /* 0x000000ffff3a7224 */ /* 0x000fe200078e0021 */
[----:B------:R-:W-:Y:S01]  /*12600*/  MOV R118, R59 ;  /* 0x0000003b00767202 */ /* 0x000fe20000000f00 */
[----:B------:R-:W-:Y:S01]  /*12610*/  IMAD.MOV.U32 R122, RZ, RZ, R35 ;  /* 0x000000ffff7a7224 */ /* 0x000fe200078e0023 */
[----:B------:R-:W-:Y:S01]  /*12620*/  MOV R109, R19 ;  /* 0x00000013006d7202 */ /* 0x000fe20000000f00 */
[----:B------:R-:W-:Y:S01]  /*12630*/  IMAD.MOV.U32 R48, RZ, RZ, R97 ;  /* 0x000000ffff307224 */ /* 0x000fe200078e0061 */
[----:B------:R-:W4:Y:S01]  /*12640*/  LDSM.16.M88.4 R32, [R0+UR17+0xc800] ;  /* 0x00c800110020783b */ /* 0x000f220008000200 */
[----:B------:R-:W-:Y:S01]  /*12650*/  IMAD.MOV.U32 R80, RZ, RZ, R98 ;  /* 0x000000ffff507224 */ /* 0x000fe200078e0062 */
[----:B-1----:R-:W-:Y:S01]  /*12660*/  MOV R59, R29 ;  /* 0x0000001d003b7202 */ /* 0x002fe20000000f00 */
[----:B------:R-:W-:Y:S01]  /*12670*/  IMAD.MOV.U32 R23, RZ, RZ, R64 ;  /* 0x000000ffff177224 */ /* 0x000fe200078e0040 */
[----:B------:R-:W1:Y:S01]  /*12680*/  LDSM.16.M88.4 R96, [R0+UR17+0xd800] ;  /* 0x00d800110060783b */ /* 0x000e620008000200 */
[----:B------:R-:W-:Y:S01]  /*12690*/  IMAD.MOV.U32 R55, RZ, RZ, R65 ;  /* 0x000000ffff377224 */ /* 0x000fe200078e0041 */
[----:B------:R-:W-:Y:S01]  /*126a0*/  MOV R19, R84 ;  /* 0x0000005400137202 */ /* 0x000fe20000000f00 */
[----:B------:R-:W-:Y:S01]  /*126b0*/  IMAD.MOV.U32 R119, RZ, RZ, R67 ;  /* 0x000000ffff777224 */ /* 0x000fe200078e0043 */
[----:B--2---:R-:W-:Y:S01]  /*126c0*/  MOV R84, R94 ;  /* 0x0000005e00547202 */ /* 0x004fe20000000f00 */
[----:B------:R-:W2:Y:S01]  /*126d0*/  LDSM.16.M88.4 R64, [R0+UR17+0xd000] ;  /* 0x00d000110040783b */ /* 0x000ea20008000200 */
        /* <DEDUP_REMOVED lines=12> */
[----:B------:R-:W-:Y:S01]  /*127a0*/  IMAD.MOV.U32 R91, RZ, RZ, R30 ;  /* 0x000000ffff5b7224 */ /* 0x000fe200078e001e */
[----:B---3--:R-:W-:Y:S01]  /*127b0*/  MOV R28, R60 ;  /* 0x0000003c001c7202 */ /* 0x008fe20000000f00 */
[----:B------:R-:W-:Y:S01]  /*127c0*/  IMAD.MOV.U32 R123, RZ, RZ, R31 ;  /* 0x000000ffff7b7224 */ /* 0x000fe200078e001f */
[----:B------:R-:W-:Y:S01]  /*127d0*/  MOV R124, R63 ;  /* 0x0000003f007c7202 */ /* 0x000fe20000000f00 */
[----:B------:R-:W-:-:S02]  /*127e0*/  IMAD.MOV.U32 R52, RZ, RZ, R93 ;  /* 0x000000ffff347224 */ /* 0x000fc400078e005d */
[----:B----4-:R-:W-:Y:S01]  /*127f0*/  IMAD.MOV.U32 R29, RZ, RZ, R32 ;  /* 0x000000ffff1d7224 */ /* 0x010fe200078e0020 */
[----:B------:R-:W-:Y:S01]  /*12800*/  MOV R93, R34 ;  /* 0x00000022005d7202 */ /* 0x000fe20000000f00 */
[----:B------:R-:W-:Y:S01]  /*12810*/  IMAD.MOV.U32 R116, RZ, RZ, R95 ;  /* 0x000000ffff747224 */ /* 0x000fe200078e005f */
[----:B------:R-:W-:Y:S01]  /*12820*/  MOV R34, R156 ;  /* 0x0000009c00227202 */ /* 0x000fe20000000f00 */
[----:B------:R-:W-:Y:S01]  /*12830*/  IMAD.MOV.U32 R60, RZ, RZ, R61 ;  /* 0x000000ffff3c7224 */ /* 0x000fe200078e003d */
[----:B-1----:R-:W-:Y:S01]  /*12840*/  MOV R31, R96 ;  /* 0x00000060001f7202 */ /* 0x002fe20000000f00 */
[----:B------:R-:W-:Y:S01]  /*12850*/  IMAD.MOV.U32 R92, RZ, RZ, R62 ;  /* 0x000000ffff5c7224 */ /* 0x000fe200078e003e */
[----:B------:R-:W-:Y:S01]  /*12860*/  MOV R127, R99 ;  /* 0x00000063007f7202 */ /* 0x000fe20000000f00 */
[----:B------:R-:W-:Y:S01]  /*12870*/  IMAD.MOV.U32 R32, RZ, RZ, R128 ;  /* 0x000000ffff207224 */ /* 0x000fe200078e0080 */
[----:B--2---:R-:W-:Y:S01]  /*12880*/  MOV R62, R65 ;  /* 0x00000041003e7202 */ /* 0x004fe20000000f00 */
        /* <DEDUP_REMOVED lines=20> */
[----:B------:R-:W-:-:S04]  /*129d0*/  IMAD.MOV.U32 R131, RZ, RZ, R163 ;  /* 0x000000ffff837224 */ /* 0x000fc800078e00a3 */
[----:B------:R1:W-:Y:S01]  /*129e0*/  STTM.x128 tmem[UR12+0x100], R4 ;  /* 0x00010004000079ed */ /* 0x0003e200083c000c */
[----:B------:R-:W2:Y:S02]  /*129f0*/  FENCE.VIEW.ASYNC.T ;  /* 0x00000000000073c6 */ /* 0x000ea40000000200 */
[----:B--2---:R-:W-:Y:S06]  /*12a00*/  BAR.SYNC.DEFER_BLOCKING 0x0 ;  /* 0x0000000000007b1d */ /* 0x004fec0000010000 */
[----:B------:R-:W-:Y:S05]  /*12a10*/  @P0 BRA `(.L_x_10) ;  /* 0x0000000400740947 */ /* 0x000fea0003800000 */
[----:B------:R-:W-:Y:S01]  /*12a20*/  ULEA UR34, UR7, UR10, 0xd ;  /* 0x0000000a07227291 */ /* 0x000fe2000f8e68ff */
[----:B-1----:R-:W-:Y:S01]  /*12a30*/  MOV.SPILL R4, UR9 ;  /* 0x0000000900047c02 */ /* 0x002fe20009000f00 */
[----:B------:R-:W-:Y:S01]  /*12a40*/  UMOV UR39, URZ ;  /* 0x000000ff00277c82 */ /* 0x000fe20008000000 */
[----:B------:R-:W-:Y:S01]  /*12a50*/  UIADD3 UR51, UPT, UPT, UR11, 0x108, URZ ;  /* 0x000001080b337890 */ /* 0x000fe2000fffe0ff */
[----:B------:R-:W-:Y:S01]  /*12a60*/  MOV.SPILL R5, UR8 ;  /* 0x0000000800057c02 */ /* 0x000fe20009000f00 */
[----:B------:R-:W-:Y:S01]  /*12a70*/  UIADD3 UR36, UPT, UPT, UR34, 0x40000, URZ ;  /* 0x0004000022247890 */ /* 0x000fe2000fffe0ff */
[----:B------:R-:W-:Y:S01]  /*12a80*/  UMOV UR60, 0x0 ;  /* 0x00000000003c7882 */ /* 0x000fe20000000000 */
[----:B------:R-:W-:Y:S02]  /*12a90*/  UMOV UR61, 0x8100910 ;  /* 0x08100910003d7882 */ /* 0x000fe40000000000 */
[----:B------:R-:W-:Y:S01]  /*12aa0*/  USHF.R.U32.HI UR38, URZ, 0x4, UR36 ;  /* 0x00000004ff267899 */ /* 0x000fe20008011624 */
[----:B------:R-:W-:Y:S01]  /*12ab0*/  UMOV UR58, 0x0 ;  /* 0x00000000003a7882 */ /* 0x000fe20000000000 */
[----:B------:R-:W-:-:S02]  /*12ac0*/  UMOV UR59, 0x8100910 ;  /* 0x08100910003b7882 */ /* 0x000fc40000000000 */
[----:B------:R-:W-:Y:S02]  /*12ad0*/  USGXT.U32 UR38, UR38, 0xe ;  /* 0x0000000e2626789a */ /* 0x000fe40008000000 */
[----:B------:R-:W-:Y:S02]  /*12ae0*/  UIADD3 UR62, UPT, UPT, UR11, 0x110, URZ ;  /* 0x000001100b3e7890 */ /* 0x000fe4000fffe0ff */
[----:B------:R-:W-:Y:S02]  /*12af0*/  UIADD3 UR42, UP1, UPT, UR38, 0x2, URZ ;  /* 0x00000002262a7890 */ /* 0x000fe4000ff3e0ff */
[----:B------:R-:W-:Y:S02]  /*12b00*/  UIADD3 UR5, UPT, UPT, UR11, 0x118, URZ ;  /* 0x000001180b057890 */ /* 0x000fe4000fffe0ff */
[----:B------:R-:W-:Y:S02]  /*12b10*/  UIADD3.X UR43, UPT, UPT, UR39, 0x40004040, URZ, UP1, !UPT ;  /* 0x40004040272b7890 */ /* 0x000fe40008ffe4ff */
[----:B------:R-:W-:-:S02]  /*12b20*/  UIADD3 UR48, UP1, UPT, UR42, 0x2, URZ ;  /* 0x000000022a307890 */ /* 0x000fc4000ff3e0ff */
[----:B------:R-:W-:Y:S01]  /*12b30*/  UIADD3 UR50, UP2, UPT, UR42, 0x4, URZ ;  /* 0x000000042a327890 */ /* 0x000fe2000ff5e0ff */
[----:B------:R-:W-:Y:S01]  /*12b40*/  UMOV UR39, 0x40004040 ;  /* 0x4000404000277882 */ /* 0x000fe20000000000 */
[----:B------:R-:W-:Y:S01]  /*12b50*/  UIADD3.X UR49, UPT, UPT, UR43, URZ, URZ, UP1, !UPT ;  /* 0x000000ff2b317290 */ /* 0x000fe20008ffe4ff */
[----:B------:R-:W-:Y:S02]  /*12b60*/  UTCHMMA tmem[UR13], gdesc[UR38], tmem[UR11], tmem[UR60], idesc[UR61], UPT ;  /* 0x00ff3c260d0079ea */ /* 0x000fe4000b80000b */
[----:B------:R1:W-:Y:S01]  /*12b70*/  UTCHMMA tmem[UR51], gdesc[UR42], tmem[UR11], tmem[UR58], idesc[UR59], UPT ;  /* 0x00ff3a2a330079ea */ /* 0x0003e2000b80000b */
[----:B------:R-:W-:Y:S02]  /*12b80*/  UIADD3 UR18, UPT, UPT, UR11, 0x40, URZ ;  /* 0x000000400b127890 */ /* 0x000fe4000fffe0ff */
[----:B------:R-:W-:Y:S02]  /*12b90*/  UIADD3 UR19, UPT, UPT, UR11, 0x120, URZ ;  /* 0x000001200b137890 */ /* 0x000fe4000fffe0ff */
[----:B------:R-:W-:-:S02]  /*12ba0*/  UIADD3 UR20, UPT, UPT, UR11, 0x40, URZ ;  /* 0x000000400b147890 */ /* 0x000fc4000fffe0ff */
[----:B------:R-:W-:Y:S02]  /*12bb0*/  UIADD3 UR21, UPT, UPT, UR11, 0x128, URZ ;  /* 0x000001280b157890 */ /* 0x000fe4000fffe0ff */
[----:B------:R-:W-:Y:S02]  /*12bc0*/  UIADD3 UR22, UPT, UPT, UR11, 0x40, URZ ;  /* 0x000000400b167890 */ /* 0x000fe4000fffe0ff */
[----:B-1----:R-:W-:Y:S02]  /*12bd0*/  UIADD3.X UR51, UPT, UPT, UR43, URZ, URZ, UP2, !UPT ;  /* 0x000000ff2b337290 */ /* 0x002fe400097fe4ff */
[----:B------:R-:W-:Y:S02]  /*12be0*/  UIADD3 UR23, UPT, UPT, UR11, 0x130, URZ ;  /* 0x000001300b177890 */ /* 0x000fe4000fffe0ff */
[----:B------:R-:W-:Y:S02]  /*12bf0*/  UIADD3 UR24, UPT, UPT, UR11, 0x40, URZ ;  /* 0x000000400b187890 */ /* 0x000fe4000fffe0ff */
[----:B------:R-:W-:-:S02]  /*12c00*/  UIADD3 UR25, UPT, UPT, UR11, 0x138, URZ ;  /* 0x000001380b197890 */ /* 0x000fc4000fffe0ff */
[----:B------:R-:W-:Y:S02]  /*12c10*/  UIADD3 UR64, UPT, UPT, UR11, 0x80, URZ ;  /* 0x000000800b407890 */ /* 0x000fe4000fffe0ff */
[----:B------:R-:W-:Y:S01]  /*12c20*/  UIADD3 UR65, UPT, UPT, UR11, 0x140, URZ ;  /* 0x000001400b417890 */ /* 0x000fe2000fffe0ff */
[----:B------:R-:W-:Y:S01]  /*12c30*/  UMOV UR54, 0x0 ;  /* 0x0000000000367882 */ /* 0x000fe20000000000 */
[----:B------:R-:W-:Y:S01]  /*12c40*/  UMOV UR55, 0x8100910 ;  /* 0x0810091000377882 */ /* 0x000fe20000000000 */
[----:B------:R-:W-:Y:S02]  /*12c50*/  UIADD3 UR66, UPT, UPT, UR11, 0x80, URZ ;  /* 0x000000800b427890 */ /* 0x000fe4000fffe0ff */
[----:B------:R-:W-:Y:S01]  /*12c60*/  UTCHMMA tmem[UR62], gdesc[UR48], tmem[UR11], tmem[UR54], idesc[UR55], UPT ;  /* 0x00ff36303e0079ea */ /* 0x000fe2000b80000b */
[----:B------:R-:W-:Y:S01]  /*12c70*/  UIADD3 UR67, UPT, UPT, UR11, 0x148, URZ ;  /* 0x000001480b437890 */ /* 0x000fe2000fffe0ff */
[----:B------:R-:W-:Y:S01]  /*12c80*/  UMOV UR56, 0x0 ;  /* 0x0000000000387882 */ /* 0x000fe20000000000 */
[----:B------:R-:W-:Y:S01]  /*12c90*/  UMOV UR57, 0x8100910 ;  /* 0x0810091000397882 */ /* 0x000fe20000000000 */
[----:B------:R-:W-:-:S02]  /*12ca0*/  UIADD3 UR68, UPT, UPT, UR11, 0x80, URZ ;  /* 0x000000800b447890 */ /* 0x000fc4000fffe0ff */
[----:B------:R-:W-:Y:S01]  /*12cb0*/  UTCHMMA tmem[UR5], gdesc[UR50], tmem[UR11], tmem[UR56], idesc[UR57], UPT ;  /* 0x00ff3832050079ea */ /* 0x000fe2000b80000b */
[----:B------:R-:W-:Y:S01]  /*12cc0*/  UIADD3 UR69, UPT, UPT, UR11, 0x150, URZ ;  /* 0x000001500b457890 */ /* 0x000fe2000fffe0ff */
[----:B------:R-:W-:Y:S01]  /*12cd0*/  UMOV UR8, 0x0 ;  /* 0x0000000000087882 */ /* 0x000fe20000000000 */
[----:B------:R-:W-:Y:S01]  /*12ce0*/  UMOV UR9, 0x8100910 ;  /* 0x0810091000097882 */ /* 0x000fe20000000000 */
[----:B------:R-:W-:Y:S01]  /*12cf0*/  UIADD3 UR70, UPT, UPT, UR11, 0x80, URZ ;  /* 0x000000800b467890 */ /* 0x000fe2000fffe0ff */
[----:B------:R1:W-:Y:S01]  /*12d00*/  UTCHMMA tmem[UR19], gdesc[UR38], tmem[UR18], tmem[UR8], idesc[UR9], UPT ;  /* 0x00ff0826130079ea */ /* 0x0003e2000b800012 */
[----:B------:R-:W-:Y:S01]  /*12d10*/  UIADD3 UR71, UPT, UPT, UR11, 0x158, URZ ;  /* 0x000001580b477890 */ /* 0x000fe2000fffe0ff */
[----:B------:R2:W-:Y:S01]  /*12d20*/  UTCHMMA tmem[UR21], gdesc[UR42], tmem[UR20], tmem[UR56], idesc[UR57], UPT ;  /* 0x00ff382a150079ea */ /* 0x0005e2000b800014 */
[----:B------:R-:W-:Y:S02]  /*12d30*/  UIADD3 UR72, UPT, UPT, UR11, 0xc0, URZ ;  /* 0x000000c00b487890 */ /* 0x000fe4000fffe0ff */
[----:B------:R-:W-:Y:S01]  /*12d40*/  UIADD3 UR73, UPT, UPT, UR11, 0x160, URZ ;  /* 0x000001600b497890 */ /* 0x000fe2000fffe0ff */
[----:B------:R-:W-:Y:S01]  /*12d50*/  UMOV UR28, 0x0 ;  /* 0x00000000001c7882 */ /* 0x000fe20000000000 */
[----:B------:R-:W-:Y:S01]  /*12d60*/  UMOV UR29, 0x8100910 ;  /* 0x08100910001d7882 */ /* 0x000fe20000000000 */
[----:B------:R-:W-:Y:S01]  /*12d70*/  UIADD3 UR74, UPT, UPT, UR11, 0xc0, URZ ;  /* 0x000000c00b4a7890 */ /* 0x000fe2000fffe0ff */
[----:B------:R2:W-:Y:S01]  /*12d80*/  UTCHMMA tmem[UR23], gdesc[UR48], tmem[UR22], tmem[UR28], idesc[UR29], UPT ;  /* 0x00ff1c30170079ea */ /* 0x0005e2000b800016 */
[----:B------:R-:W-:Y:S01]  /*12d90*/  UIADD3 UR75, UPT, UPT, UR11, 0x168, URZ ;  /* 0x000001680b4b7890 */ /* 0x000fe2000fffe0ff */
[----:B-1----:R-:W-:Y:S01]  /*12da0*/  R2UR.FILL UR9, R4 ;  /* 0x00000000040972ca */ /* 0x002fe200004e0000 */
[----:B------:R-:W-:Y:S01]  /*12db0*/  UMOV UR30, 0x0 ;  /* 0x00000000001e7882 */ /* 0x000fe20000000000 */
[----:B------:R-:W-:Y:S01]  /*12dc0*/  UMOV UR31, 0x8100910 ;  /* 0x08100910001f7882 */ /* 0x000fe20000000000 */
[----:B------:R-:W-:Y:S01]  /*12dd0*/  UIADD3 UR76, UPT, UPT, UR11, 0xc0, URZ ;  /* 0x000000c00b4c7890 */ /* 0x000fe2000fffe0ff */
[----:B------:R2:W-:Y:S01]  /*12de0*/  UTCHMMA tmem[UR25], gdesc[UR50], tmem[UR24], tmem[UR30], idesc[UR31], UPT ;  /* 0x00ff1e32190079ea */ /* 0x0005e2000b800018 */
[----:B------:R-:W-:Y:S01]  /*12df0*/  UIADD3 UR77, UPT, UPT, UR11, 0x170, URZ ;  /* 0x000001700b4d7890 */ /* 0x000fe2000fffe0ff */
[----:B------:R-:W-:Y:S01]  /*12e00*/  R2UR.FILL UR8, R5 ;  /* 0x00000000050872ca */ /* 0x000fe200004e0000 */
[----:B------:R-:W-:Y:S01]  /*12e10*/  UMOV UR32, 0x0 ;  /* 0x0000000000207882 */ /* 0x000fe20000000000 */
[----:B------:R-:W-:Y:S01]  /*12e20*/  UMOV UR33, 0x8100910 ;  /* 0x0810091000217882 */ /* 0x000fe20000000000 */
[----:B------:R-:W-:Y:S01]  /*12e30*/  UIADD3 UR58, UPT, UPT, UR11, 0xc0, URZ ;  /* 0x000000c00b3a7890 */ /* 0x000fe2000fffe0ff */
[----:B------:R2:W-:Y:S01]  /*12e40*/  UTCHMMA tmem[UR65], gdesc[UR38], tmem[UR64], tmem[UR32], idesc[UR33], UPT ;  /* 0x00ff2026410079ea */ /* 0x0005e2000b800040 */
        /* <DEDUP_REMOVED lines=16> */
[----:B------:R-:W-:Y:S01]  /*12f50*/  UMOV UR5, URZ ;  /* 0x000000ff00057c82 */ /* 0x000fe20008000000 */
[----:B------:R2:W-:Y:S01]  /*12f60*/  UTCHMMA tmem[UR73], gdesc[UR38], tmem[UR72], tmem[UR44], idesc[UR45], UPT ;  /* 0x00ff2c26490079ea */ /* 0x0005e2000b800048 */
[----:B------:R-:W-:Y:S01]  /*12f70*/  UMOV UR62, 0x0 ;  /* 0x00000000003e7882 */ /* 0x000fe20000000000 */
[----:B------:R-:W-:Y:S01]  /*12f80*/  UMOV UR63, 0x8100910 ;  /* 0x08100910003f7882 */ /* 0x000fe20000000000 */
[----:B------:R2:W-:Y:S01]  /*12f90*/  UTCHMMA tmem[UR75], gdesc[UR42], tmem[UR74], tmem[UR46], idesc[UR47], UPT ;  /* 0x00ff2e2a4b0079ea */ /* 0x0005e2000b80004a */
[----:B------:R-:W-:Y:S01]  /*12fa0*/  UMOV UR60, UR4 ;  /* 0x00000004003c7c82 */ /* 0x000fe20008000000 */
[----:B------:R2:W-:Y:S01]  /*12fb0*/  UTCHMMA tmem[UR77], gdesc[UR48], tmem[UR76], tmem[UR52], idesc[UR53], UPT ;  /* 0x00ff34304d0079ea */ /* 0x0005e2000b80004c */
[----:B------:R2:W-:Y:S01]  /*12fc0*/  UTCHMMA tmem[UR54], gdesc[UR50], tmem[UR58], tmem[UR62], idesc[UR63], UPT ;  /* 0x00ff3e32360079ea */ /* 0x0005e2000b80003a */
[----:B------:R2:W-:Y:S01]  /*12fd0*/  UTCBAR [UR60], URZ ;  /* 0x000000ff3c0073e9 */ /* 0x0005e200080000ff */
[----:B------:R-:W-:Y:S01]  /*12fe0*/  NOP ;  /* 0x0000000000007918 */ /* 0x000fe20000000000 */
.L_x_10:
[----:B-1----:R-:W3:Y:S04]  /*12ff0*/  LDL R4, [R1+0x4f4] ;  /* 0x0004f40001047983 */ /* 0x002ee80000100800 */
[----:B------:R-:W4:Y:S04]  /*13000*/  LDL R12, [R1+0x4f0] ;  /* 0x0004f000010c7983 */ /* 0x000f280000100800 */
[----:B------:R-:W5:Y:S04]  /*13010*/  LDL R11, [R1+0x2e0] ;  /* 0x0002e000010b7983 */ /* 0x000f680000100800 */
[----:B--2---:R-:W2:Y:S04]  /*13020*/  LDL R10, [R1+0x4ec] ;  /* 0x0004ec00010a7983 */ /* 0x004ea80000100800 */
[----:B------:R-:W2:Y:S04]  /*13030*/  LDL R9, [R1+0x2e4] ;  /* 0x0002e40001097983 */ /* 0x000ea80000100800 */
[----:B------:R-:W2:Y:S04]  /*13040*/  LDL R8, [R1+0x4e8] ;  /* 0x0004e80001087983 */ /* 0x000ea80000100800 */
[----:B------:R-:W2:Y:S01]  /*13050*/  LDL R5, [R1+0x2e8] ;  /* 0x0002e80001057983 */ /* 0x000ea20000100800 */
[----:B------:R-:W-:Y:S01]  /*13060*/  R2UR UR18, R170 ;  /* 0x00000000aa1272ca */ /* 0x000fe200000e0000 */
[----:B------:R-:W-:-:S02]  /*13070*/  UISETP.GT.AND UP1, UPT, UR16, URZ, UPT ;  /* 0x000000ff1000728c */ /* 0x000fc4000bf24270 */
[----:B------:R-:W-:Y:S01]  /*13080*/  UISETP.GT.AND UP2, UPT, UR16, 0x1, UPT ;  /* 0x000000011000788c */ /* 0x000fe2000bf44270 */
[----:B------:R-:W2:Y:S01]  /*13090*/  LDL R19, [R1+0x8] ;  /* 0x0000080001137983 */ /* 0x000ea20000100800 */
[----:B------:R-:W-:-:S03]  /*130a0*/  USEL UR5, URZ, 0x4, !UP1 ;  /* 0x00000004ff057887 */ /* 0x000fc6000c800000 */
[----:B------:R-:W2:Y:S04]  /*130b0*/  LDL R18, [R1+0xc] ;  /* 0x00000c0001127983 */ /* 0x000ea80000100800 */
[----:B------:R-:W2:Y:S01]  /*130c0*/  LDL R15, [R1+0x10] ;  /* 0x00001000010f7983 */ /* 0x000ea20000100800 */
[----:B------:R-:W-:-:S03]  /*130d0*/  UISETP.GE.AND UP1, UPT, UR9, UR18, UPT ;  /* 0x000000120900728c */ /* 0x000fc6000bf26270 */
[----:B------:R-:W2:Y:S01]  /*130e0*/  LDL R14, [R1+0x1c] ;  /* 0x00001c00010e7983 */ /* 0x000ea20000100800 */
[----:B------:R-:W-:-:S03]  /*130f0*/  USEL UR5, UR5, URZ, !UP1 ;  /* 0x000000ff05057287 */ /* 0x000fc6000c800000 */
[----:B------:R-:W2:Y:S03]  /*13100*/  LDL R17, [R1+0x28] ;  /* 0x0000280001117983 */ /* 0x000ea60000100800 */
[----:B------:R-:W-:Y:S01]  /*13110*/  ISETP.NE.U32.AND P3, PT, RZ, UR5, PT ;  /* 0x00000005ff007c0c */ /* 0x000fe2000bf65070 */
[----:B------:R-:W-:Y:S01]  /*13120*/  USEL UR5, URZ, 0x4, !UP2 ;  /* 0x00000004ff057887 */ /* 0x000fe2000d000000 */
[----:B------:R-:W2:Y:S03]  /*13130*/  LDL R16, [R1+0x2c] ;  /* 0x00002c0001107983 */ /* 0x000ea60000100800 */
[----:B------:R-:W-:Y:S01]  /*13140*/  USEL UR5, UR5, URZ, !UP1 ;  /* 0x000000ff05057287 */ /* 0x000fe2000c800000 */
[----:B------:R-:W2:Y:S01]  /*13150*/  LDL R13, [R1+0x30] ;  /* 0x00003000010d7983 */ /* 0x000ea20000100800 */
[----:B------:R-:W-:-:S03]  /*13160*/  UISETP.GT.AND UP2, UPT, UR16, 0x2, UPT ;  /* 0x000000021000788c */ /* 0x000fc6000bf44270 */
[----:B------:R-:W2:Y:S01]  /*13170*/  LDL R20, [R1+0x1c4] ;  /* 0x0001c40001147983 */ /* 0x000ea20000100800 */
[----:B------:R-:W-:Y:S01]  /*13180*/  BAR.SYNC.DEFER_BLOCKING 0x0 ;  /* 0x0000000000007b1d */ /* 0x000fe20000010000 */
[----:B------:R-:W-:-:S05]  /*13190*/  UIADD3 UR15, UPT, UPT, UR15, 0x1, URZ ;  /* 0x000000010f0f7890 */ /* 0x000fca000fffe0ff */
[----:B------:R-:W2:Y:S04]  /*131a0*/  LDL R25, [R1+0x2cc] ;  /* 0x0002cc0001197983 */ /* 0x000ea80000100800 */
[----:B------:R-:W2:Y:S04]  /*131b0*/  LDL R23, [R1+0x274] ;  /* 0x0002740001177983 */ /* 0x000ea80000100800 */
[----:B------:R-:W2:Y:S04]  /*131c0*/  LDL R22, [R1+0x278] ;  /* 0x0002780001167983 */ /* 0x000ea80000100800 */
[----:B------:R-:W2:Y:S01]  /*131d0*/  LDL R21, [R1+0x284] ;  /* 0x0002840001157983 */ /* 0x000ea20000100800 */
[----:B---3--:R-:W-:-:S02]  /*131e0*/  IADD3 R6, P4, PT, R136, R4, RZ ;  /* 0x0000000488067210 */ /* 0x008fc40007f9e0ff */
[----:B------:R-:W-:-:S03]  /*131f0*/  IADD3 R4, PT, PT, R2, UR17, RZ ;  /* 0x0000001102047c10 */ /* 0x000fc6000fffe0ff */
[----:B------:R-:W-:-:S05]  /*13200*/  IMAD.X R7, R135, 0x1, R137, P4 ;  /* 0x0000000187077824 */ /* 0x000fca00020e0689 */
[----:B------:R-:W-:Y:S01]  /*13210*/  @!PT LDS RZ, [RZ] ;  /* 0x00000000fffff984 */ /* 0x000fe20000000800 */
[----:B------:R-:W-:Y:S01]  /*13220*/  @!PT LDS RZ, [RZ] ;  /* 0x00000000fffff984 */ /* 0x000fe20000000800 */
[----:B------:R-:W-:Y:S01]  /*13230*/  @!PT LDS RZ, [RZ] ;  /* 0x00000000fffff984 */ /* 0x000fe20000000800 */
[----:B------:R4:W-:Y:S02]  /*13240*/  LDGSTS.E [R4], desc[UR26][R6.64], P3 ;  /* 0x0000000006047fae */ /* 0x0009e400099a101a */
[C---:B----4-:R-:W-:Y:S02]  /*13250*/  IADD3 R6, P4, PT, R136.reuse, R12, RZ ;  /* 0x0000000c88067210 */ /* 0x050fe40007f9e0ff */
[----:B------:R-:W3:Y:S03]  /*13260*/  LDL R12, [R1] ;  /* 0x00000000010c7983 */ /* 0x000ee60000100800 */
[----:B-----5:R-:W-:Y:S02]  /*13270*/  IMAD.X R7, R135, 0x1, R11, P4 ;  /* 0x0000000187077824 */ /* 0x020fe400020e060b */
[----:B------:R-:W4:Y:S04]  /*13280*/  LDL R11, [R1+0x20] ;  /* 0x00002000010b7983 */ /* 0x000f280000100800 */
[----:B------:R2:W-:Y:S02]  /*13290*/  LDGSTS.E [R4+0x200], desc[UR26][R6.64], P3 ;  /* 0x0020000006047fae */ /* 0x0005e400099a101a */
[----:B--2---:R-:W-:-:S02]  /*132a0*/  IADD3 R6, P4, PT, R136, R10, RZ ;  /* 0x0000000a88067210 */ /* 0x004fc40007f9e0ff */
[----:B------:R-:W2:Y:S03]  /*132b0*/  LDL R10, [R1+0x4] ;  /* 0x00000400010a7983 */ /* 0x000ea60000100800 */
[----:B------:R-:W-:Y:S02]  /*132c0*/  IMAD.X R7, R135, 0x1, R9, P4 ;  /* 0x0000000187077824 */ /* 0x000fe400020e0609 */
[----:B------:R-:W5:Y:S04]  /*132d0*/  LDL R9, [R1+0x24] ;  /* 0x0000240001097983 */ /* 0x000f680000100800 */
[----:B------:R1:W-:Y:S02]  /*132e0*/  LDGSTS.E [R4+0x400], desc[UR26][R6.64], P3 ;  /* 0x0040000006047fae */ /* 0x0003e400099a101a */
[----:B-1----:R-:W-:-:S02]  /*132f0*/  IADD3 R6, P4, PT, R136, R8, RZ ;  /* 0x0000000888067210 */ /* 0x002fc40007f9e0ff */
[----:B------:R-:W2:Y:S02]  /*13300*/  LDL R8, [R1+0x14] ;  /* 0x0000140001087983 */ /* 0x000ea40000100800 */
[----:B------:R-:W-:Y:S02]  /*13310*/  IADD3.X R7, PT, PT, R135, R5, RZ, P4, !PT ;  /* 0x0000000587077210 */ /* 0x000fe400027fe4ff */
[----:B------:R-:W2:Y:S04]  /*13320*/  LDL R5, [R1+0x18] ;  /* 0x0000180001057983 */ /* 0x000ea80000100800 */
[----:B------:R1:W-:Y:S01]  /*13330*/  LDGSTS.E [R4+0x600], desc[UR26][R6.64], P3 ;  /* 0x0060000006047fae */ /* 0x0003e200099a101a */
[----:B------:R-:W-:Y:S02]  /*13340*/  ISETP.NE.U32.AND P3, PT, RZ, UR5, PT ;  /* 0x00000005ff007c0c */ /* 0x000fe4000bf65070 */
[----:B-1----:R-:W-:-:S05]  /*13350*/  IADD3 R6, P4, PT, R136, R169, RZ ;  /* 0x000000a988067210 */ /* 0x002fca0007f9e0ff */
[----:B------:R-:W-:-:S06]  /*13360*/  IMAD.X R7, R135, 0x1, R168, P4 ;  /* 0x0000000187077824 */ /* 0x000fcc00020e06a8 */
[----:B------:R1:W-:Y:S02]  /*13370*/  LDGSTS.E [R4+0x800], desc[UR26][R6.64], P3 ;  /* 0x0080000006047fae */ /* 0x0003e400099a101a */
[----:B-1----:R-:W-:-:S05]  /*13380*/  IADD3 R6, P4, PT, R136, R167, RZ ;  /* 0x000000a788067210 */ /* 0x002fca0007f9e0ff */
[----:B------:R-:W-:-:S05]  /*13390*/  IMAD.X R7, R135, 0x1, R166, P4 ;  /* 0x0000000187077824 */ /* 0x000fca00020e06a6 */
[----:B------:R1:W-:Y:S01]  /*133a0*/  LDGSTS.E [R4+0xa00], desc[UR26][R6.64], P3 ;  /* 0x00a0000006047fae */ /* 0x0003e200099a101a */
[----:B------:R-:W-:Y:S01]  /*133b0*/  USEL UR5, URZ, 0x4, !UP2 ;  /* 0x00000004ff057887 */ /* 0x000fe2000d000000 */
[----:B-1----:R-:W-:-:S04]  /*133c0*/  IADD3 R6, P4, PT, R136, R165, RZ ;  /* 0x000000a588067210 */ /* 0x002fc80007f9e0ff */
[----:B------:R-:W-:-:S05]  /*133d0*/  IADD3.X R7, PT, PT, R135, R164, RZ, P4, !PT ;  /* 0x000000a487077210 */ /* 0x000fca00027fe4ff */
[----:B------:R1:W-:Y:S01]  /*133e0*/  LDGSTS.E [R4+0xc00], desc[UR26][R6.64], P3 ;  /* 0x00c0000006047fae */ /* 0x0003e200099a101a */
[----:B------:R-:W-:Y:S01]  /*133f0*/  USEL UR5, UR5, URZ, !UP1 ;  /* 0x000000ff05057287 */ /* 0x000fe2000c800000 */
[----:B-1----:R-:W-:-:S05]  /*13400*/  IADD3 R6, P4, PT, R136, R151, RZ ;  /* 0x0000009788067210 */ /* 0x002fca0007f9e0ff */
[----:B------:R-:W-:-:S05]  /*13410*/  IMAD.X R7, R135, 0x1, R150, P4 ;  /* 0x0000000187077824 */ /* 0x000fca00020e0696 */
[----:B------:R1:W-:Y:S01]  /*13420*/  LDGSTS.E [R4+0xe00], desc[UR26][R6.64], P3 ;  /* 0x00e0000006047fae */ /* 0x0003e200099a101a */
[----:B------:R-:W-:Y:S02]  /*13430*/  ISETP.NE.U32.AND P3, PT, RZ, UR5, PT ;  /* 0x00000005ff007c0c */ /* 0x000fe4000bf65070 */
[----:B-1----:R-:W-:-:S05]  /*13440*/  IADD3 R6, P4, PT, R136, R149, RZ ;  /* 0x0000009588067210 */ /* 0x002fca0007f9e0ff */
[----:B------:R-:W-:-:S06]  /*13450*/  IMAD.X R7, R135, 0x1, R148, P4 ;  /* 0x0000000187077824 */ /* 0x000fcc00020e0694 */
[----:B------:R1:W-:Y:S02]  /*13460*/  LDGSTS.E [R4+0x1000], desc[UR26][R6.64], P3 ;  /* 0x0100000006047fae */ /* 0x0003e400099a101a */
[----:B-1----:R-:W-:-:S04]  /*13470*/  IADD3 R6, P4, PT, R136, R147, RZ ;  /* 0x0000009388067210 */ /* 0x002fc80007f9e0ff */
[----:B------:R-:W-:-:S05]  /*13480*/  IADD3.X R7, PT, PT, R135, R146, RZ, P4, !PT ;  /* 0x0000009287077210 */ /* 0x000fca00027fe4ff */
[----:B------:R1:W-:Y:S01]  /*13490*/  LDGSTS.E [R4+0x1200], desc[UR26][R6.64], P3 ;  /* 0x0120000006047fae */ /* 0x0003e200099a101a */
[----:B------:R-:W-:Y:S01]  /*134a0*/  UISETP.GT.AND UP2, UPT, UR16, 0x3, UPT ;  /* 0x000000031000788c */ /* 0x000fe2000bf44270 */
[----:B-1----:R-:W-:-:S05]  /*134b0*/  IADD3 R6, P4, PT, R136, R145, RZ ;  /* 0x0000009188067210 */ /* 0x002fca0007f9e0ff */
[----:B------:R-:W-:Y:S01]  /*134c0*/  IMAD.X R7, R135, 0x1, R144, P4 ;  /* 0x0000000187077824 */ /* 0x000fe200020e0690 */
[----:B------:R-:W-:-:S04]  /*134d0*/  USEL UR5, URZ, 0x4, !UP2 ;  /* 0x00000004ff057887 */ /* 0x000fc8000d000000 */
[----:B------:R1:W-:Y:S01]  /*134e0*/  LDGSTS.E [R4+0x1400], desc[UR26][R6.64], P3 ;  /* 0x0140000006047fae */ /* 0x0003e200099a101a */
[----:B------:R-:W-:Y:S01]  /*134f0*/  USEL UR5, UR5, URZ, !UP1 ;  /* 0x000000ff05057287 */ /* 0x000fe2000c800000 */
[----:B-1----:R-:W-:-:S05]  /*13500*/  IADD3 R6, P4, PT, R136, R143, RZ ;  /* 0x0000008f88067210 */ /* 0x002fca0007f9e0ff */
[----:B------:R-:W-:-:S05]  /*13510*/  IMAD.X R7, R135, 0x1, R142, P4 ;  /* 0x0000000187077824 */ /* 0x000fca00020e068e */
[----:B------:R1:W-:Y:S01]  /*13520*/  LDGSTS.E [R4+0x1600], desc[UR26][R6.64], P3 ;  /* 0x0160000006047fae */ /* 0x0003e200099a101a */
[----:B------:R-:W-:Y:S02]  /*13530*/  ISETP.NE.U32.AND P3, PT, RZ, UR5, PT ;  /* 0x00000005ff007c0c */ /* 0x000fe4000bf65070 */
[----:B-1----:R-:W-:-:S04]  /*13540*/  IADD3 R6, P4, PT, R136, R141, RZ ;  /* 0x0000008d88067210 */ /* 0x002fc80007f9e0ff */
[----:B------:R-:W-:-:S07]  /*13550*/  IADD3.X R7, PT, PT, R135, R140, RZ, P4, !PT ;  /* 0x0000008c87077210 */ /* 0x000fce00027fe4ff */
[----:B------:R1:W-:Y:S02]  /*13560*/  LDGSTS.E [R4+0x1800], desc[UR26][R6.64], P3 ;  /* 0x0180000006047fae */ /* 0x0003e400099a101a */
[----:B-1----:R-:W-:-:S05]  /*13570*/  IADD3 R6, P4, PT, R136, R139, RZ ;  /* 0x0000008b88067210 */ /* 0x002fca0007f9e0ff */
[----:B------:R-:W-:-:S05]  /*13580*/  IMAD.X R7, R135, 0x1, R138, P4 ;  /* 0x0000000187077824 */ /* 0x000fca00020e068a */
[----:B------:R1:W-:Y:S01]  /*13590*/  LDGSTS.E [R4+0x1a00], desc[UR26][R6.64], P3 ;  /* 0x01a0000006047fae */ /* 0x0003e200099a101a */
[----:B------:R-:W-:Y:S01]  /*135a0*/  UISETP.GT.AND UP2, UPT, UR16, 0x4, UPT ;  /* 0x000000041000788c */ /* 0x000fe2000bf44270 */
[----:B-1----:R-:W-:-:S05]  /*135b0*/  IADD3 R6, P4, PT, R136, R171, RZ ;  /* 0x000000ab88067210 */ /* 0x002fca0007f9e0ff */
[----:B------:R-:W-:Y:S01]  /*135c0*/  IMAD.X R7, R135, 0x1, R172, P4 ;  /* 0x0000000187077824 */ /* 0x000fe200020e06ac */
[----:B------:R-:W-:-:S04]  /*135d0*/  USEL UR5, URZ, 0x4, !UP2 ;  /* 0x00000004ff057887 */ /* 0x000fc8000d000000 */
[----:B------:R1:W-:Y:S01]  /*135e0*/  LDGSTS.E [R4+0x1c00], desc[UR26][R6.64], P3 ;  /* 0x01c0000006047fae */ /* 0x0003e200099a101a */
[----:B------:R-:W-:Y:S01]  /*135f0*/  USEL UR5, UR5, URZ, !UP1 ;  /* 0x000000ff05057287 */ /* 0x000fe2000c800000 */
[----:B-1----:R-:W-:-:S04]  /*13600*/  IADD3 R6, P4, PT, R136, R173, RZ ;  /* 0x000000ad88067210 */ /* 0x002fc80007f9e0ff */
[----:B------:R-:W-:-:S05]  /*13610*/  IADD3.X R7, PT, PT, R135, R174, RZ, P4, !PT ;  /* 0x000000ae87077210 */ /* 0x000fca00027fe4ff */
        /* <DEDUP_REMOVED lines=8> */
[----:B------:R-:W-:Y:S01]  /*136a0*/  UISETP.GT.AND UP2, UPT, UR16, 0x5, UPT ;  /* 0x000000051000788c */ /* 0x000fe2000bf44270 */
[----:B-1----:R-:W-:-:S04]  /*136b0*/  IADD3 R6, P4, PT, R136, R179, RZ ;  /* 0x000000b388067210 */ /* 0x002fc80007f9e0ff */
[----:B------:R-:W-:Y:S01]  /*136c0*/  IADD3.X R7, PT, PT, R135, R180, RZ, P4, !PT ;  /* 0x000000b487077210 */ /* 0x000fe200027fe4ff */
[----:B------:R-:W-:-:S04]  /*136d0*/  USEL UR5, URZ, 0x4, !UP2 ;  /* 0x00000004ff057887 */ /* 0x000fc8000d000000 */
        /* <DEDUP_REMOVED lines=135> */
[C---:B---3--:R-:W-:Y:S02]  /*13f50*/  IMAD.X R7, R135.reuse, 0x1, R12, P4 ;  /* 0x0000000187077824 */ /* 0x048fe400020e060c */
[----:B------:R-:W3:Y:S04]  /*13f60*/  LDL R12, [R1+0x34] ;  /* 0x00003400010c7983 */ /* 0x000ee80000100800 */
[----:B------:R2:W-:Y:S02]  /*13f70*/  LDGSTS.E [R4+0x6800], desc[UR26][R6.64], P3 ;  /* 0x0680000006047fae */ /* 0x0005e400099a101a */
[C---:B--2---:R-:W-:Y:S02]  /*13f80*/  IADD3 R6, P4, PT, R136.reuse, R10, RZ ;  /* 0x0000000a88067210 */ /* 0x044fe40007f9e0ff */
[----:B------:R-:W2:Y:S03]  /*13f90*/  LDL R10, [R1+0x38] ;  /* 0x00003800010a7983 */ /* 0x000ea60000100800 */
[C---:B------:R-:W-:Y:S01]  /*13fa0*/  IMAD.X R7, R135.reuse, 0x1, R19, P4 ;  /* 0x0000000187077824 */ /* 0x040fe200020e0613 */
[----:B------:R-:W-:Y:S01]  /*13fb0*/  UISETP.GT.AND UP2, UPT, UR16, 0xe, UPT ;  /* 0x0000000e1000788c */ /* 0x000fe2000bf44270 */
[----:B------:R-:W2:Y:S04]  /*13fc0*/  LDL R19, [R1+0x48] ;  /* 0x0000480001137983 */ /* 0x000ea80000100800 */
[----:B------:R1:W-:Y:S02]  /*13fd0*/  LDGSTS.E [R4+0x6a00], desc[UR26][R6.64], P3 ;  /* 0x06a0000006047fae */ /* 0x0003e400099a101a */
[----:B-1----:R-:W-:Y:S01]  /*13fe0*/  IADD3 R6, P4, PT, R136, R18, RZ ;  /* 0x0000001288067210 */ /* 0x002fe20007f9e0ff */
[----:B------:R-:W-:Y:S01]  /*13ff0*/  USEL UR5, URZ, 0x4, !UP2 ;  /* 0x00000004ff057887 */ /* 0x000fe2000d000000 */
[----:B------:R-:W2:Y:S02]  /*14000*/  LDL R18, [R1+0x4c] ;  /* 0x00004c0001127983 */ /* 0x000ea40000100800 */
[----:B------:R-:W-:-:S02]  /*14010*/  IADD3.X R7, PT, PT, R135, R15, RZ, P4, !PT ;  /* 0x0000000f87077210 */ /* 0x000fc400027fe4ff */
[----:B------:R-:W2:Y:S04]  /*14020*/  LDL R15, [R1+0x3c] ;  /* 0x00003c00010f7983 */ /* 0x000ea80000100800 */
[----:B------:R1:W-:Y:S02]  /*14030*/  LDGSTS.E [R4+0x6c00], desc[UR26][R6.64], P3 ;  /* 0x06c0000006047fae */ /* 0x0003e400099a101a */
[----:B-1----:R-:W-:Y:S02]  /*14040*/  IADD3 R6, P4, PT, R136, R8, RZ ;  /* 0x0000000888067210 */ /* 0x002fe40007f9e0ff */
[----:B------:R-:W2:Y:S03]  /*14050*/  LDL R8, [R1+0x40] ;  /* 0x0000400001087983 */ /* 0x000ea60000100800 */
[----:B------:R-:W-:-:S02]  /*14060*/  IMAD.X R7, R135, 0x1, R5, P4 ;  /* 0x0000000187077824 */ /* 0x000fc400020e0605 */
[----:B------:R-:W2:Y:S01]  /*14070*/  LDL R5, [R1+0x44] ;  /* 0x0000440001057983 */ /* 0x000ea20000100800 */
[----:B------:R-:W-:-:S03]  /*14080*/  USEL UR5, UR5, URZ, !UP1 ;  /* 0x000000ff05057287 */ /* 0x000fc6000c800000 */
[----:B------:R1:W-:Y:S03]  /*14090*/  LDGSTS.E [R4+0x6e00], desc[UR26][R6.64], P3 ;  /* 0x06e0000006047fae */ /* 0x0003e600099a101a */
[----:B------:R-:W-:Y:S02]  /*140a0*/  ISETP.NE.U32.AND P3, PT, RZ, UR5, PT ;  /* 0x00000005ff007c0c */ /* 0x000fe4000bf65070 */
[----:B-1----:R-:W-:Y:S02]  /*140b0*/  IADD3 R6, P4, PT, R136, R14, RZ ;  /* 0x0000000e88067210 */ /* 0x002fe40007f9e0ff */
[----:B------:R-:W2:Y:S03]  /*140c0*/  LDL R14, [R1+0x50] ;  /* 0x00005000010e7983 */ /* 0x000ea60000100800 */
[----:B----4-:R-:W-:-:S02]  /*140d0*/  IMAD.X R7, R135, 0x1, R11, P4 ;  /* 0x0000000187077824 */ /* 0x010fc400020e060b */
[----:B------:R-:W4:Y:S04]  /*140e0*/  LDL R11, [R1+0x54] ;  /* 0x00005400010b7983 */ /* 0x000f280000100800 */
[----:B------:R5:W-:Y:S02]  /*140f0*/  LDGSTS.E [R4+0x7000], desc[UR26][R6.64], P3 ;  /* 0x0700000006047fae */ /* 0x000be400099a101a */
[C---:B-----5:R-:W-:Y:S02]  /*14100*/  IADD3 R6, P4, PT, R136.reuse, R9, RZ ;  /* 0x0000000988067210 */ /* 0x060fe40007f9e0ff */
[----:B------:R-:W5:Y:S02]  /*14110*/  LDL R9, [R1+0x58] ;  /* 0x0000580001097983 */ /* 0x000f640000100800 */
[C---:B------:R-:W-:Y:S01]  /*14120*/  IADD3.X R7, PT, PT, R135.reuse, R17, RZ, P4, !PT ;  /* 0x0000001187077210 */ /* 0x040fe200027fe4ff */
[----:B------:R-:W-:Y:S01]  /*14130*/  UISETP.GT.AND UP2, UPT, UR16, 0xf, UPT ;  /* 0x0000000f1000788c */ /* 0x000fe2000bf44270 */
[----:B------:R-:W4:Y:S04]  /*14140*/  LDL R17, [R1+0x68] ;  /* 0x0000680001117983 */ /* 0x000f280000100800 */
[----:B------:R1:W-:Y:S02]  /*14150*/  LDGSTS.E [R4+0x7200], desc[UR26][R6.64], P3 ;  /* 0x0720000006047fae */ /* 0x0003e400099a101a */
[----:B-1----:R-:W-:Y:S01]  /*14160*/  IADD3 R6, P4, PT, R136, R16, RZ ;  /* 0x0000001088067210 */ /* 0x002fe20007f9e0ff */
[----:B------:R-:W-:Y:S01]  /*14170*/  USEL UR5, URZ, 0x4, !UP2 ;  /* 0x00000004ff057887 */ /* 0x000fe2000d000000 */
[----:B------:R-:W5:Y:S03]  /*14180*/  LDL R16, [R1+0x6c] ;  /* 0x00006c0001107983 */ /* 0x000f660000100800 */
[----:B------:R-:W-:-:S02]  /*14190*/  IMAD.X R7, R135, 0x1, R13, P4 ;  /* 0x0000000187077824 */ /* 0x000fc400020e060d */
[----:B------:R-:W5:Y:S04]  /*141a0*/  LDL R13, [R1+0x5c] ;  /* 0x00005c00010d7983 */ /* 0x000f680000100800 */
[----:B------:R3:W-:Y:S01]  /*141b0*/  LDGSTS.E [R4+0x7400], desc[UR26][R6.64], P3 ;  /* 0x0740000006047fae */ /* 0x0007e200099a101a */
[----:B------:R-:W-:Y:S01]  /*141c0*/  USEL UR5, UR5, URZ, !UP1 ;  /* 0x000000ff05057287 */ /* 0x000fe2000c800000 */
[----:B---3--:R-:W-:Y:S02]  /*141d0*/  IADD3 R6, P4, PT, R136, R12, RZ ;  /* 0x0000000c88067210 */ /* 0x008fe40007f9e0ff */
[----:B------:R-:W3:Y:S03]  /*141e0*/  LDL R12, [R1+0x60] ;  /* 0x00006000010c7983 */ /* 0x000ee60000100800 */
[----:B--2---:R-:W-:-:S02]  /*141f0*/  IMAD.X R7, R135, 0x1, R10, P4 ;  /* 0x0000000187077824 */ /* 0x004fc400020e060a */
[----:B------:R-:W2:Y:S04]  /*14200*/  LDL R10, [R1+0x64] ;  /* 0x00006400010a7983 */ /* 0x000ea80000100800 */
[----:B------:R1:W-:Y:S01]  /*14210*/  LDGSTS.E [R4+0x7600], desc[UR26][R6.64], P3 ;  /* 0x0760000006047fae */ /* 0x0003e200099a101a */
[----:B------:R-:W-:Y:S02]  /*14220*/  ISETP.NE.U32.AND P3, PT, RZ, UR5, PT ;  /* 0x00000005ff007c0c */ /* 0x000fe4000bf65070 */
[----:B-1----:R-:W-:Y:S02]  /*14230*/  IADD3 R6, P4, PT, R136, R15, RZ ;  /* 0x0000000f88067210 */ /* 0x002fe40007f9e0ff */
[----:B------:R-:W2:Y:S02]  /*14240*/  LDL R15, [R1+0x70] ;  /* 0x00007000010f7983 */ /* 0x000ea40000100800 */
[----:B------:R-:W-:-:S02]  /*14250*/  IADD3.X R7, PT, PT, R135, R8, RZ, P4, !PT ;  /* 0x0000000887077210 */ /* 0x000fc400027fe4ff */
[----:B------:R-:W2:Y:S05]  /*14260*/  LDL R8, [R1+0x74] ;  /* 0x0000740001087983 */ /* 0x000eaa0000100800 */
[----:B------:R1:W-:Y:S02]  /*14270*/  LDGSTS.E [R4+0x7800], desc[UR26][R6.64], P3 ;  /* 0x0780000006047fae */ /* 0x0003e400099a101a */
[C---:B-1----:R-:W-:Y:S02]  /*14280*/  IADD3 R6, P4, PT, R136.reuse, R5, RZ ;  /* 0x0000000588067210 */ /* 0x042fe40007f9e0ff */
[----:B------:R-:W2:Y:S03]  /*14290*/  LDL R5, [R1+0x78] ;  /* 0x0000780001057983 */ /* 0x000ea60000100800 */
[C---:B------:R-:W-:Y:S01]  /*142a0*/  IMAD.X R7, R135.reuse, 0x1, R19, P4 ;  /* 0x0000000187077824 */ /* 0x040fe200020e0613 */
[----:B------:R-:W-:Y:S01]  /*142b0*/  UISETP.GT.AND UP2, UPT, UR16, 0x10, UPT ;  /* 0x000000101000788c */ /* 0x000fe2000bf44270 */
[----:B------:R-:W2:Y:S04]  /*142c0*/  LDL R19, [R1+0x88] ;  /* 0x0000880001137983 */ /* 0x000ea80000100800 */
[----:B------:R1:W-:Y:S02]  /*142d0*/  LDGSTS.E [R4+0x7a00], desc[UR26][R6.64], P3 ;  /* 0x07a0000006047fae */ /* 0x0003e400099a101a */
[----:B-1----:R-:W-:Y:S01]  /*142e0*/  IADD3 R6, P4, PT, R136, R18, RZ ;  /* 0x0000001288067210 */ /* 0x002fe20007f9e0ff */
[----:B------:R-:W-:Y:S01]  /*142f0*/  USEL UR5, URZ, 0x4, !UP2 ;  /* 0x00000004ff057887 */ /* 0x000fe2000d000000 */
[----:B------:R-:W2:Y:S03]  /*14300*/  LDL R18, [R1+0x8c] ;  /* 0x00008c0001127983 */ /* 0x000ea60000100800 */
[----:B------:R-:W-:-:S02]  /*14310*/  IMAD.X R7, R135, 0x1, R14, P4 ;  /* 0x0000000187077824 */ /* 0x000fc400020e060e */
[----:B------:R-:W2:Y:S04]  /*14320*/  LDL R14, [R1+0x7c] ;  /* 0x00007c00010e7983 */ /* 0x000ea80000100800 */
[----:B------:R4:W-:Y:S02]  /*14330*/  LDGSTS.E [R4+0x7c00], desc[UR26][R6.64], P3 ;  /* 0x07c0000006047fae */ /* 0x0009e400099a101a */
[----:B----4-:R-:W-:Y:S02]  /*14340*/  IADD3 R6, P4, PT, R136, R11, RZ ;  /* 0x0000000b88067210 */ /* 0x010fe40007f9e0ff */
[----:B------:R-:W4:Y:S02]  /*14350*/  LDL R11, [R1+0x80] ;  /* 0x00008000010b7983 */ /* 0x000f240000100800 */
[----:B-----5:R-:W-:-:S02]  /*14360*/  IADD3.X R7, PT, PT, R135, R9, RZ, P4, !PT ;  /* 0x0000000987077210 */ /* 0x020fc400027fe4ff */
[----:B------:R-:W5:Y:S01]  /*14370*/  LDL R9, [R1+0x84] ;  /* 0x0000840001097983 */ /* 0x000f620000100800 */
[----:B------:R-:W-:-:S03]  /*14380*/  USEL UR5, UR5, URZ, !UP1 ;  /* 0x000000ff05057287 */ /* 0x000fc6000c800000 */
[----:B------:R1:W-:Y:S03]  /*14390*/  LDGSTS.E [R4+0x7e00], desc[UR26][R6.64], P3 ;  /* 0x07e0000006047fae */ /* 0x0003e600099a101a */
[----:B------:R-:W-:Y:S02]  /*143a0*/  ISETP.NE.U32.AND P3, PT, RZ, UR5, PT ;  /* 0x00000005ff007c0c */ /* 0x000fe4000bf65070 */
[----:B-1----:R-:W-:Y:S02]  /*143b0*/  IADD3 R6, P4, PT, R136, R13, RZ ;  /* 0x0000000d88067210 */ /* 0x002fe40007f9e0ff */
[----:B------:R-:W5:Y:S01]  /*143c0*/  LDL R13, [R1+0x90] ;  /* 0x00009000010d7983 */ /* 0x000f620000100800 */
[----:B------:R-:W-:-:S04]  /*143d0*/  UISETP.GT.AND UP2, UPT, UR16, 0x11, UPT ;  /* 0x000000111000788c */ /* 0x000fc8000bf44270 */
[----:B------:R-:W-:-:S04]  /*143e0*/  USEL UR5, URZ, 0x4, !UP2 ;  /* 0x00000004ff057887 */ /* 0x000fc8000d000000 */
[----:B------:R-:W-:Y:S01]  /*143f0*/  USEL UR5, UR5, URZ, !UP1 ;  /* 0x000000ff05057287 */ /* 0x000fe2000c800000 */
[C---:B---3--:R-:W-:Y:S02]  /*14400*/  IMAD.X R7, R135.reuse, 0x1, R12, P4 ;  /* 0x0000000187077824 */ /* 0x048fe400020e060c */
[----:B------:R-:W3:Y:S04]  /*14410*/  LDL R12, [R1+0x94] ;  /* 0x00009400010c7983 */ /* 0x000ee80000100800 */
[----:B------:R2:W-:Y:S02]  /*14420*/  LDGSTS.E [R4+0x8000], desc[UR26][R6.64], P3 ;  /* 0x0800000006047fae */ /* 0x0005e400099a101a */
[----:B--2---:R-:W-:Y:S02]  /*14430*/  IADD3 R6, P4, PT, R136, R10, RZ ;  /* 0x0000000a88067210 */ /* 0x004fe40007f9e0ff */
[----:B------:R-:W2:Y:S03]  /*14440*/  LDL R10, [R1+0x98] ;  /* 0x00009800010a7983 */ /* 0x000ea60000100800 */
[----:B------:R-:W-:-:S02]  /*14450*/  IMAD.X R7, R135, 0x1, R17, P4 ;  /* 0x0000000187077824 */ /* 0x000fc400020e0611 */
[----:B------:R-:W2:Y:S04]  /*14460*/  LDL R17, [R1+0xa8] ;  /* 0x0000a80001117983 */ /* 0x000ea80000100800 */
[----:B------:R1:W-:Y:S02]  /*14470*/  LDGSTS.E [R4+0x8200], desc[UR26][R6.64], P3 ;  /* 0x0820000006047fae */ /* 0x0003e400099a101a */
[----:B-1----:R-:W-:Y:S02]  /*14480*/  IADD3 R6, P4, PT, R136, R16, RZ ;  /* 0x0000001088067210 */ /* 0x002fe40007f9e0ff */
[----:B------:R-:W2:Y:S02]  /*14490*/  LDL R16, [R1+0xac] ;  /* 0x0000ac0001107983 */ /* 0x000ea40000100800 */
[----:B------:R-:W-:-:S02]  /*144a0*/  IADD3.X R7, PT, PT, R135, R15, RZ, P4, !PT ;  /* 0x0000000f87077210 */ /* 0x000fc400027fe4ff */
[----:B------:R-:W2:Y:S04]  /*144b0*/  LDL R15, [R1+0x9c] ;  /* 0x00009c00010f7983 */ /* 0x000ea80000100800 */
[----:B------:R1:W-:Y:S02]  /*144c0*/  LDGSTS.E [R4+0x8400], desc[UR26][R6.64], P3 ;  /* 0x0840000006047fae */ /* 0x0003e400099a101a */
[----:B-1----:R-:W-:Y:S02]  /*144d0*/  IADD3 R6, P4, PT, R136, R8, RZ ;  /* 0x0000000888067210 */ /* 0x002fe40007f9e0ff */
[----:B------:R-:W2:Y:S03]  /*144e0*/  LDL R8, [R1+0xa0] ;  /* 0x0000a00001087983 */ /* 0x000ea60000100800 */
[----:B------:R-:W-:-:S02]  /*144f0*/  IMAD.X R7, R135, 0x1, R5, P4 ;  /* 0x0000000187077824 */ /* 0x000fc400020e0605 */
[----:B------:R-:W2:Y:S04]  /*14500*/  LDL R5, [R1+0xa4] ;  /* 0x0000a40001057983 */ /* 0x000ea80000100800 */
[----:B------:R1:W-:Y:S01]  /*14510*/  LDGSTS.E [R4+0x8600], desc[UR26][R6.64], P3 ;  /* 0x0860000006047fae */ /* 0x0003e200099a101a */
        /* <DEDUP_REMOVED lines=10> */
[----:B------:R-:W5:Y:S04]  /*145c0*/  LDL R19, [R1+0xc8] ;  /* 0x0000c80001137983 */ /* 0x000f680000100800 */
        /* <DEDUP_REMOVED lines=211> */
[----:B-----5:R-:W-:Y:S02]  /*15300*/  IADD3 R6, P4, PT, R136, R9, RZ ;  /* 0x0000000988067210 */ /* 0x020fe40007f9e0ff */
[----:B------:R-:W5:Y:S02]  /*15310*/  LDL R9, [R1+0x1d4] ;  /* 0x0001d40001097983 */ /* 0x000f640000100800 */
[----:B------:R-:W-:-:S02]  /*15320*/  IADD3.X R7, PT, PT, R135, R13, RZ, P4, !PT ;  /* 0x0000000d87077210 */ /* 0x000fc400027fe4ff */
[----:B------:R-:W5:Y:S04]  /*15330*/  LDL R13, [R1+0x1d8] ;  /* 0x0001d800010d7983 */ /* 0x000f680000100800 */
[----:B------:R1:W-:Y:S02]  /*15340*/  LDGSTS.E [R4+0xd200], desc[UR26][R6.64], P3 ;  /* 0x0d20000006047fae */ /* 0x0003e400099a101a */
[----:B-1----:R-:W-:Y:S02]  /*15350*/  IADD3 R6, P4, PT, R136, R16, RZ ;  /* 0x0000001088067210 */ /* 0x002fe40007f9e0ff */
[----:B------:R-:W5:Y:S03]  /*15360*/  LDL R16, [R1+0x1ec] ;  /* 0x0001ec0001107983 */ /* 0x000f660000100800 */
[----:B------:R-:W-:-:S02]  /*15370*/  IMAD.X R7, R135, 0x1, R15, P4 ;  /* 0x0000000187077824 */ /* 0x000fc400020e060f */
[----:B------:R-:W5:Y:S04]  /*15380*/  LDL R15, [R1+0x1f0] ;  /* 0x0001f000010f7983 */ /* 0x000f680000100800 */
[----:B------:R3:W-:Y:S01]  /*15390*/  LDGSTS.E [R4+0xd400], desc[UR26][R6.64], P3 ;  /* 0x0d40000006047fae */ /* 0x0007e200099a101a */
[----:B------:R-:W-:-:S04]  /*153a0*/  UISETP.GT.AND UP2, UPT, UR16, 0x1b, UPT ;  /* 0x0000001b1000788c */ /* 0x000fc8000bf44270 */
[----:B------:R-:W-:-:S04]  /*153b0*/  USEL UR5, URZ, 0x4, !UP2 ;  /* 0x00000004ff057887 */ /* 0x000fc8000d000000 */
[----:B------:R-:W-:Y:S01]  /*153c0*/  USEL UR5, UR5, URZ, !UP1 ;  /* 0x000000ff05057287 */ /* 0x000fe2000c800000 */
[----:B---3--:R-:W-:Y:S02]  /*153d0*/  IADD3 R6, P4, PT, R136, R12, RZ ;  /* 0x0000000c88067210 */ /* 0x008fe40007f9e0ff */
[----:B------:R-:W3:Y:S03]  /*153e0*/  LDL R12, [R1+0x1e4] ;  /* 0x0001e400010c7983 */ /* 0x000ee60000100800 */
[----:B--2---:R-:W-:Y:S02]  /*153f0*/  IMAD.X R7, R135, 0x1, R10, P4 ;  /* 0x0000000187077824 */ /* 0x004fe400020e060a */
[----:B------:R-:W2:Y:S04]  /*15400*/  LDL R10, [R1+0x1e8] ;  /* 0x0001e800010a7983 */ /* 0x000ea80000100800 */
[----:B------:R1:W-:Y:S01]  /*15410*/  LDGSTS.E [R4+0xd600], desc[UR26][R6.64], P3 ;  /* 0x0d60000006047fae */ /* 0x0003e200099a101a */
[----:B------:R-:W-:-:S02]  /*15420*/  ISETP.NE.U32.AND P3, PT, RZ, UR5, PT ;  /* 0x00000005ff007c0c */ /* 0x000fc4000bf65070 */
[C---:B-1----:R-:W-:Y:S02]  /*15430*/  IADD3 R6, P4, PT, R136.reuse, R8, RZ ;  /* 0x0000000888067210 */ /* 0x042fe40007f9e0ff */
[----:B------:R-:W2:Y:S02]  /*15440*/  LDL R8, [R1+0x1f8] ;  /* 0x0001f80001087983 */ /* 0x000ea40000100800 */
[C---:B------:R-:W-:Y:S02]  /*15450*/  IADD3.X R7, PT, PT, R135.reuse, R5, RZ, P4, !PT ;  /* 0x0000000587077210 */ /* 0x040fe400027fe4ff */
[----:B------:R-:W2:Y:S05]  /*15460*/  LDL R5, [R1+0x1f4] ;  /* 0x0001f40001057983 */ /* 0x000eaa0000100800 */
[----:B------:R1:W-:Y:S02]  /*15470*/  LDGSTS.E [R4+0xd800], desc[UR26][R6.64], P3 ;  /* 0x0d80000006047fae */ /* 0x0003e400099a101a */
[C---:B-1----:R-:W-:Y:S01]  /*15480*/  IADD3 R6, P4, PT, R136.reuse, R20, RZ ;  /* 0x0000001488067210 */ /* 0x042fe20007f9e0ff */
[----:B------:R-:W-:Y:S01]  /*15490*/  UISETP.GT.AND UP2, UPT, UR16, 0x1c, UPT ;  /* 0x0000001c1000788c */ /* 0x000fe2000bf44270 */
[----:B------:R-:W2:Y:S03]  /*154a0*/  LDL R20, [R1+0x224] ;  /* 0x0002240001147983 */ /* 0x000ea60000100800 */
[C---:B------:R-:W-:Y:S01]  /*154b0*/  IMAD.X R7, R135.reuse, 0x1, R19, P4 ;  /* 0x0000000187077824 */ /* 0x040fe200020e0613 */
[----:B------:R-:W-:Y:S01]  /*154c0*/  USEL UR5, URZ, 0x4, !UP2 ;  /* 0x00000004ff057887 */ /* 0x000fe2000d000000 */
[----:B------:R-:W2:Y:S04]  /*154d0*/  LDL R19, [R1+0x228] ;  /* 0x0002280001137983 */ /* 0x000ea80000100800 */
[----:B------:R1:W-:Y:S02]  /*154e0*/  LDGSTS.E [R4+0xda00], desc[UR26][R6.64], P3 ;  /* 0x0da0000006047fae */ /* 0x0003e400099a101a */
[----:B-1----:R-:W-:Y:S01]  /*154f0*/  IADD3 R6, P4, PT, R136, R14, RZ ;  /* 0x0000000e88067210 */ /* 0x002fe20007f9e0ff */
[----:B------:R-:W-:Y:S01]  /*15500*/  USEL UR5, UR5, URZ, !UP1 ;  /* 0x000000ff05057287 */ /* 0x000fe2000c800000 */
        /* <DEDUP_REMOVED lines=8> */
[----:B------:R1:W-:Y:S01]  /*15590*/  LDGSTS.E [R4+0xde00], desc[UR26][R6.64], P3 ;  /* 0x0de0000006047fae */ /* 0x0003e200099a101a */
[----:B------:R-:W-:Y:S02]  /*155a0*/  ISETP.NE.U32.AND P3, PT, RZ, UR5, PT ;  /* 0x00000005ff007c0c */ /* 0x000fe4000bf65070 */
[C---:B-1----:R-:W-:Y:S01]  /*155b0*/  IADD3 R6, P4, PT, R136.reuse, R18, RZ ;  /* 0x0000001288067210 */ /* 0x042fe20007f9e0ff */
[----:B------:R-:W-:Y:S01]  /*155c0*/  UISETP.GT.AND UP2, UPT, UR16, 0x1d, UPT ;  /* 0x0000001d1000788c */ /* 0x000fe2000bf44270 */
[----:B------:R-:W5:Y:S03]  /*155d0*/  LDL R18, [R1+0x22c] ;  /* 0x00022c0001127983 */ /* 0x000f660000100800 */
[----:B------:R-:W-:Y:S01]  /*155e0*/  IMAD.X R7, R135, 0x1, R17, P4 ;  /* 0x0000000187077824 */ /* 0x000fe200020e0611 */
[----:B------:R-:W-:Y:S01]  /*155f0*/  USEL UR5, URZ, 0x4, !UP2 ;  /* 0x00000004ff057887 */ /* 0x000fe2000d000000 */
[----:B------:R-:W5:Y:S04]  /*15600*/  LDL R17, [R1+0x230] ;  /* 0x0002300001117983 */ /* 0x000f680000100800 */
[----:B------:R3:W-:Y:S02]  /*15610*/  LDGSTS.E [R4+0xe000], desc[UR26][R6.64], P3 ;  /* 0x0e00000006047fae */ /* 0x0007e400099a101a */
[----:B---3--:R-:W-:-:S02]  /*15620*/  IADD3 R6, P4, PT, R136, R12, RZ ;  /* 0x0000000c88067210 */ /* 0x008fc40007f9e0ff */
[----:B------:R-:W3:Y:S03]  /*15630*/  LDL R12, [R1+0x20c] ;  /* 0x00020c00010c7983 */ /* 0x000ee60000100800 */
[C---:B--2---:R-:W-:Y:S02]  /*15640*/  IMAD.X R7, R135.reuse, 0x1, R10, P4 ;  /* 0x0000000187077824 */ /* 0x044fe400020e060a */
[----:B------:R-:W2:Y:S04]  /*15650*/  LDL R10, [R1+0x210] ;  /* 0x00021000010a7983 */ /* 0x000ea80000100800 */
[----:B------:R1:W-:Y:S02]  /*15660*/  LDGSTS.E [R4+0xe200], desc[UR26][R6.64], P3 ;  /* 0x0e20000006047fae */ /* 0x0003e400099a101a */
[C---:B-1----:R-:W-:Y:S01]  /*15670*/  IADD3 R6, P4, PT, R136.reuse, R16, RZ ;  /* 0x0000001088067210 */ /* 0x042fe20007f9e0ff */
[----:B------:R-:W-:Y:S01]  /*15680*/  USEL UR5, UR5, URZ, !UP1 ;  /* 0x000000ff05057287 */ /* 0x000fe2000c800000 */
[----:B------:R-:W2:Y:S02]  /*15690*/  LDL R16, [R1+0x234] ;  /* 0x0002340001107983 */ /* 0x000ea40000100800 */
[----:B------:R-:W-:Y:S01]  /*156a0*/  IADD3.X R7, PT, PT, R135, R15, RZ, P4, !PT ;  /* 0x0000000f87077210 */ /* 0x000fe200027fe4ff */
[----:B------:R-:W-:Y:S01]  /*156b0*/  UISETP.NE.U32.AND UP2, UPT, UR5, URZ, UPT ;  /* 0x000000ff0500728c */ /* 0x000fe2000bf45070 */
[----:B------:R-:W2:Y:S04]  /*156c0*/  LDL R15, [R1+0x238] ;  /* 0x00023800010f7983 */ /* 0x000ea80000100800 */
[----:B------:R1:W-:Y:S02]  /*156d0*/  LDGSTS.E [R4+0xe400], desc[UR26][R6.64], P3 ;  /* 0x0e40000006047fae */ /* 0x0003e400099a101a */
[----:B-1----:R-:W-:-:S02]  /*156e0*/  IADD3 R6, P4, PT, R136, R5, RZ ;  /* 0x0000000588067210 */ /* 0x002fc40007f9e0ff */
[----:B------:R-:W2:Y:S03]  /*156f0*/  LDL R5, [R1+0x214] ;  /* 0x0002140001057983 */ /* 0x000ea60000100800 */
[----:B------:R-:W-:Y:S02]  /*15700*/  IMAD.X R7, R135, 0x1, R8, P4 ;  /* 0x0000000187077824 */ /* 0x000fe400020e0608 */
[----:B------:R-:W2:Y:S04]  /*15710*/  LDL R8, [R1+0x218] ;  /* 0x0002180001087983 */ /* 0x000ea80000100800 */
[----:B------:R4:W-:Y:S02]  /*15720*/  LDGSTS.E [R4+0xe600], desc[UR26][R6.64], P3 ;  /* 0x0e60000006047fae */ /* 0x0009e400099a101a */
[----:B----4-:R-:W-:-:S02]  /*15730*/  IADD3 R6, P3, PT, R136, R11, RZ ;  /* 0x0000000b88067210 */ /* 0x010fc40007f7e0ff */
[----:B------:R-:W4:Y:S03]  /*15740*/  LDL R11, [R1+0x21c] ;  /* 0x00021c00010b7983 */ /* 0x000f260000100800 */
[----:B-----5:R-:W-:Y:S02]  /*15750*/  IMAD.X R7, R135, 0x1, R9, P3 ;  /* 0x0000000187077824 */ /* 0x020fe400018e0609 */
[----:B------:R-:W5:Y:S01]  /*15760*/  LDL R9, [R1+0x220] ;  /* 0x0002200001097983 */ /* 0x000f620000100800 */
[----:B------:R-:W-:-:S13]  /*15770*/  PLOP3.LUT P4, PT, PT, PT, UP2, 0x40, 0x4 ;  /* 0x000000000004781c */ /* 0x000fda0003f8e828 */
[----:B------:R1:W-:Y:S01]  /*15780*/  LDGSTS.E [R4+0xe800], desc[UR26][R6.64], !P4 ;  /* 0x0e80000006047fae */ /* 0x0003e2000e1a101a */
[----:B------:R-:W-:Y:S02]  /*15790*/  PLOP3.LUT P4, PT, PT, PT, UP2, 0x40, 0x4 ;  /* 0x000000000004781c */ /* 0x000fe40003f8e828 */
[----:B-1----:R-:W-:Y:S02]  /*157a0*/  IADD3 R6, P3, PT, R136, R14, RZ ;  /* 0x0000000e88067210 */ /* 0x002fe40007f7e0ff */
[----:B------:R-:W5:Y:S02]  /*157b0*/  LDL R14, [R1+0x23c] ;  /* 0x00023c00010e7983 */ /* 0x000f640000100800 */
[----:B------:R-:W-:Y:S02]  /*157c0*/  IADD3.X R7, PT, PT, R135, R13, RZ, P3, !PT ;  /* 0x0000000d87077210 */ /* 0x000fe40001ffe4ff */
[----:B------:R-:W5:Y:S05]  /*157d0*/  LDL R13, [R1+0x240] ;  /* 0x00024000010d7983 */ /* 0x000f6a0000100800 */
[----:B------:R3:W-:Y:S01]  /*157e0*/  LDGSTS.E [R4+0xea00], desc[UR26][R6.64], !P4 ;  /* 0x0ea0000006047fae */ /* 0x0007e2000e1a101a */
[----:B------:R-:W-:-:S02]  /*157f0*/  PLOP3.LUT P4, PT, PT, PT, UP2, 0x40, 0x4 ;  /* 0x000000000004781c */ /* 0x000fc40003f8e828 */
[----:B---3--:R-:W-:Y:S02]  /*15800*/  IADD3 R6, P3, PT, R136, R12, RZ ;  /* 0x0000000c88067210 */ /* 0x008fe40007f7e0ff */
[----:B------:R-:W3:Y:S03]  /*15810*/  LDL R12, [R1+0x24c] ;  /* 0x00024c00010c7983 */ /* 0x000ee60000100800 */
[----:B--2---:R-:W-:Y:S02]  /*15820*/  IMAD.X R7, R135, 0x1, R10, P3 ;  /* 0x0000000187077824 */ /* 0x004fe400018e060a */
[----:B------:R-:W2:Y:S04]  /*15830*/  LDL R10, [R1+0x248] ;  /* 0x00024800010a7983 */ /* 0x000ea80000100800 */
[----:B------:R1:W-:Y:S01]  /*15840*/  LDGSTS.E [R4+0xec00], desc[UR26][R6.64], !P4 ;  /* 0x0ec0000006047fae */ /* 0x0003e2000e1a101a */
[----:B------:R-:W-:-:S02]  /*15850*/  PLOP3.LUT P4, PT, PT, PT, UP2, 0x40, 0x4 ;  /* 0x000000000004781c */ /* 0x000fc40003f8e828 */
[C---:B-1----:R-:W-:Y:S02]  /*15860*/  IADD3 R6, P3, PT, R136.reuse, R5, RZ ;  /* 0x0000000588067210 */ /* 0x042fe40007f7e0ff */
[----:B------:R-:W2:Y:S03]  /*15870*/  LDL R5, [R1+0x244] ;  /* 0x0002440001057983 */ /* 0x000ea60000100800 */
[----:B------:R-:W-:Y:S02]  /*15880*/  IMAD.X R7, R135, 0x1, R8, P3 ;  /* 0x0000000187077824 */ /* 0x000fe400018e0608 */
[----:B------:R-:W3:Y:S04]  /*15890*/  LDL R8, [R1+0x250] ;  /* 0x0002500001087983 */ /* 0x000ee80000100800 */
[----:B------:R4:W-:Y:S02]  /*158a0*/  LDGSTS.E [R4+0xee00], desc[UR26][R6.64], !P4 ;  /* 0x0ee0000006047fae */ /* 0x0009e4000e1a101a */
[----:B----4-:R-:W-:-:S02]  /*158b0*/  IADD3 R6, P4, PT, R136, R11, RZ ;  /* 0x0000000b88067210 */ /* 0x010fc40007f9e0ff */
[----:B------:R-:W4:Y:S02]  /*158c0*/  LDL R11, [R1+0x254] ;  /* 0x00025400010b7983 */ /* 0x000f240000100800 */
[----:B-----5:R-:W-:Y:S02]  /*158d0*/  IADD3.X R7, PT, PT, R135, R9, RZ, P4, !PT ;  /* 0x0000000987077210 */ /* 0x020fe400027fe4ff */
[----:B------:R-:W5:Y:S01]  /*158e0*/  LDL R9, [R1+0x258] ;  /* 0x0002580001097983 */ /* 0x000f620000100800 */
[----:B------:R-:W-:-:S04]  /*158f0*/  UISETP.GT.AND UP2, UPT, UR16, 0x1e, UPT ;  /* 0x0000001e1000788c */ /* 0x000fc8000bf44270 */
[----:B------:R-:W-:-:S04]  /*15900*/  USEL UR5, URZ, 0x4, !UP2 ;  /* 0x00000004ff057887 */ /* 0x000fc8000d000000 */
[----:B------:R-:W-:-:S06]  /*15910*/  USEL UR5, UR5, URZ, !UP1 ;  /* 0x000000ff05057287 */ /* 0x000fcc000c800000 */
[----:B------:R-:W-:-:S13]  /*15920*/  ISETP.NE.U32.AND P3, PT, RZ, UR5, PT ;  /* 0x00000005ff007c0c */ /* 0x000fda000bf65070 */
[----:B------:R1:W-:Y:S02]  /*15930*/  LDGSTS.E [R4+0xf000], desc[UR26][R6.64], P3 ;  /* 0x0f00000006047fae */ /* 0x0003e400099a101a */
[C---:B-1----:R-:W-:Y:S01]  /*15940*/  IADD3 R6, P4, PT, R136.reuse, R20, RZ ;  /* 0x0000001488067210 */ /* 0x042fe20007f9e0ff */
[----:B------:R-:W-:Y:S01]  /*15950*/  UISETP.GT.AND UP2, UPT, UR16, 0x1f, UPT ;  /* 0x0000001f1000788c */ /* 0x000fe2000bf44270 */
[----:B------:R-:W5:Y:S03]  /*15960*/  LDL R20, [R1+0x288] ;  /* 0x0002880001147983 */ /* 0x000f660000100800 */
[C---:B------:R-:W-:Y:S01]  /*15970*/  IMAD.X R7, R135.reuse, 0x1, R19, P4 ;  /* 0x0000000187077824 */ /* 0x040fe200020e0613 */
[----:B------:R-:W-:Y:S01]  /*15980*/  USEL UR5, URZ, 0x4, !UP2 ;  /* 0x00000004ff057887 */ /* 0x000fe2000d000000 */
[----:B------:R-:W5:Y:S04]  /*15990*/  LDL R19, [R1+0x260] ;  /* 0x0002600001137983 */ /* 0x000f680000100800 */
[----:B------:R1:W-:Y:S02]  /*159a0*/  LDGSTS.E [R4+0xf200], desc[UR26][R6.64], P3 ;  /* 0x0f20000006047fae */ /* 0x0003e400099a101a */
[----:B-1----:R-:W-:Y:S01]  /*159b0*/  IADD3 R6, P4, PT, R136, R18, RZ ;  /* 0x0000001288067210 */ /* 0x002fe20007f9e0ff */
[----:B------:R-:W-:Y:S01]  /*159c0*/  USEL UR5, UR5, URZ, !UP1 ;  /* 0x000000ff05057287 */ /* 0x000fe2000c800000 */
[----:B------:R-:W5:Y:S03]  /*159d0*/  LDL R18, [R1+0x26c] ;  /* 0x00026c0001127983 */ /* 0x000f660000100800 */
[----:B------:R-:W-:-:S02]  /*159e0*/  IMAD.X R7, R135, 0x1, R17, P4 ;  /* 0x0000000187077824 */ /* 0x000fc400020e0611 */
[----:B------:R-:W5:Y:S04]  /*159f0*/  LDL R17, [R1+0x27c] ;  /* 0x00027c0001117983 */ /* 0x000f680000100800 */
[----:B------:R1:W-:Y:S02]  /*15a00*/  LDGSTS.E [R4+0xf400], desc[UR26][R6.64], P3 ;  /* 0x0f40000006047fae */ /* 0x0003e400099a101a */
[----:B-1----:R-:W-:Y:S02]  /*15a10*/  IADD3 R6, P4, PT, R136, R16, RZ ;  /* 0x0000001088067210 */ /* 0x002fe40007f9e0ff */
[----:B------:R-:W5:Y:S02]  /*15a20*/  LDL R16, [R1+0x280] ;  /* 0x0002800001107983 */ /* 0x000f640000100800 */
[----:B------:R-:W-:Y:S01]  /*15a30*/  IADD3.X R7, PT, PT, R135, R15, RZ, P4, !PT ;  /* 0x0000000f87077210 */ /* 0x000fe200027fe4ff */
[----:B------:R-:W-:Y:S01]  /*15a40*/  UISETP.GT.AND UP2, UPT, UR15, 0x4, UPT ;  /* 0x000000040f00788c */ /* 0x000fe2000bf44270 */
[----:B------:R-:W5:Y:S04]  /*15a50*/  LDL R15, [R1+0x29c] ;  /* 0x00029c00010f7983 */ /* 0x000f680000100800 */
[----:B------:R1:W-:Y:S01]  /*15a60*/  LDGSTS.E [R4+0xf600], desc[UR26][R6.64], P3 ;  /* 0x0f60000006047fae */ /* 0x0003e200099a101a */
[----:B------:R-:W-:-:S02]  /*15a70*/  ISETP.NE.U32.AND P3, PT, RZ, UR5, PT ;  /* 0x00000005ff007c0c */ /* 0x000fc4000bf65070 */
[C---:B-1----:R-:W-:Y:S01]  /*15a80*/  IADD3 R6, P4, PT, R136.reuse, R14, RZ ;  /* 0x0000000e88067210 */ /* 0x042fe20007f9e0ff */
[----:B------:R-:W-:Y:S01]  /*15a90*/  USEL UR15, UR15, URZ, !UP2 ;  /* 0x000000ff0f0f7287 */ /* 0x000fe2000d000000 */
[----:B------:R-:W5:Y:S03]  /*15aa0*/  LDL R14, [R1+0x2a0] ;  /* 0x0002a000010e7983 */ /* 0x000f660000100800 */
[----:B------:R-:W-:Y:S01]  /*15ab0*/  IMAD.X R7, R135, 0x1, R13, P4 ;  /* 0x0000000187077824 */ /* 0x000fe200020e060d */
[----:B------:R-:W-:Y:S01]  /*15ac0*/  ULEA UR5, UR15, UR10, 0xd ;  /* 0x0000000a0f057291 */ /* 0x000fe2000f8e68ff */
[----:B------:R-:W5:Y:S04]  /*15ad0*/  LDL R13, [R1+0x2ac] ;  /* 0x0002ac00010d7983 */ /* 0x000f680000100800 */
[----:B------:R2:W-:Y:S02]  /*15ae0*/  LDGSTS.E [R4+0xf800], desc[UR26][R6.64], P3 ;  /* 0x0f80000006047fae */ /* 0x0005e400099a101a */
[----:B--2---:R-:W-:-:S02]  /*15af0*/  IADD3 R6, P4, PT, R136, R5, RZ ;  /* 0x0000000588067210 */ /* 0x004fc40007f9e0ff */
[----:B------:R-:W2:Y:S03]  /*15b00*/  LDL R5, [R1+0x25c] ;  /* 0x00025c0001057983 */ /* 0x000ea60000100800 */
[----:B------:R-:W-:Y:S02]  /*15b10*/  IMAD.X R7, R135, 0x1, R10, P4 ;  /* 0x0000000187077824 */ /* 0x000fe400020e060a */
[----:B------:R-:W2:Y:S04]  /*15b20*/  LDL R10, [R1+0x270] ;  /* 0x00027000010a7983 */ /* 0x000ea80000100800 */
[----:B------:R3:W-:Y:S02]  /*15b30*/  LDGSTS.E [R4+0xfa00], desc[UR26][R6.64], P3 ;  /* 0x0fa0000006047fae */ /* 0x0007e400099a101a */
[----:B---3--:R-:W-:-:S02]  /*15b40*/  IADD3 R6, P4, PT, R136, R12, RZ ;  /* 0x0000000c88067210 */ /* 0x008fc40007f9e0ff */
[----:B------:R-:W3:Y:S02]  /*15b50*/  LDL R12, [R1+0x2b0] ;  /* 0x0002b000010c7983 */ /* 0x000ee40000100800 */
[----:B------:R-:W-:Y:S02]  /*15b60*/  IADD3.X R7, PT, PT, R135, R8, RZ, P4, !PT ;  /* 0x0000000887077210 */ /* 0x000fe400027fe4ff */
[----:B------:R-:W1:Y:S03]  /*15b70*/  S2R R8, SR_TID.X ;  /* 0x0000000000087919 */ /* 0x000e660000002100 */
[----:B------:R4:W-:Y:S02]  /*15b80*/  LDGSTS.E [R4+0xfc00], desc[UR26][R6.64], P3 ;  /* 0x0fc0000006047fae */ /* 0x0009e400099a101a */
[----:B----4-:R-:W-:-:S05]  /*15b90*/  IADD3 R6, P4, PT, R136, R11, RZ ;  /* 0x0000000b88067210 */ /* 0x010fca0007f9e0ff */
[----:B-----5:R-:W-:Y:S02]  /*15ba0*/  IMAD.X R7, R135, 0x1, R9, P4 ;  /* 0x0000000187077824 */ /* 0x020fe400020e0609 */
[----:B------:R-:W4:Y:S01]  /*15bb0*/  LDL R9, [R1+0x28c] ;  /* 0x00028c0001097983 */ /* 0x000f220000100800 */
[----:B-1----:R-:W-:-:S03]  /*15bc0*/  LOP3.LUT R11, R8, 0x1f, RZ, 0xc0, !PT ;  /* 0x0000001f080b7812 */ /* 0x002fc600078ec0ff */
[----:B------:R-:W5:Y:S04]  /*15bd0*/  LDL R8, [R1+0x290] ;  /* 0x0002900001087983 */ /* 0x000f680000100800 */
[----:B------:R1:W-:Y:S01]  /*15be0*/  LDGSTS.E [R4+0xfe00], desc[UR26][R6.64], P3 ;  /* 0x0fe0000006047fae */ /* 0x0003e200099a101a */
[----:B------:R-:W-:Y:S02]  /*15bf0*/  ISETP.GE.AND P3, PT, R11, UR16, PT ;  /* 0x000000100b007c0c */ /* 0x000fe4000bf66270 */
[----:B------:R-:W1:Y:S01]  /*15c00*/  S2R R11, SR_TID.X ;  /* 0x00000000000b7919 */ /* 0x000e620000002100 */
[----:B------:R-:W-:Y:S01]  /*15c10*/  PLOP3.LUT P4, PT, PT, PT, UP1, 0x40, 0x4 ;  /* 0x000000000004781c */ /* 0x000fe20003f8e818 */
[----:B------:R-:W0:Y:S01]  /*15c20*/  LDGDEPBAR ;  /* 0x00000000000079af */ /* 0x000e220000000000 */
[----:B-1----:R-:W-:-:S03]  /*15c30*/  SEL R4, RZ, 0x4, P3 ;  /* 0x00000004ff047807 */ /* 0x002fc60001800000 */
[----:B------:R-:W3:Y:S01]  /*15c40*/  LDL R7, [R1+0x2d0] ;  /* 0x0002d00001077983 */ /* 0x000ee20000100800 */
[----:B------:R-:W-:-:S04]  /*15c50*/  SEL R4, R4, RZ, P4 ;  /* 0x000000ff04047207 */ /* 0x000fc80002000000 */
[----:B------:R-:W-:Y:S02]  /*15c60*/  ISETP.NE.U32.AND P3, PT, R4, RZ, PT ;  /* 0x000000ff0400720c */ /* 0x000fe40003f65070 */
[----:B------:R-:W-:-:S04]  /*15c70*/  LOP3.LUT R11, R11, 0x60, RZ, 0xc0, !PT ;  /* 0x000000600b0b7812 */ /* 0x000fc800078ec0ff */
[----:B------:R-:W-:-:S04]  /*15c80*/  SHF.R.U32.HI R11, RZ, 0x1, R11 ;  /* 0x00000001ff0b7819 */ /* 0x000fc8000001160b */
[----:B------:R-:W-:-:S04]  /*15c90*/  LOP3.LUT R11, R2, R11, RZ, 0x3c, !PT ;  /* 0x0000000b020b7212 */ /* 0x000fc800078e3cff */
[----:B------:R-:W-:Y:S02]  /*15ca0*/  IADD3 R6, PT, PT, R11, UR5, RZ ;  /* 0x000000050b067c10 */ /* 0x000fe4000fffe0ff */
[----:B------:R-:W3:Y:S01]  /*15cb0*/  LDL R11, [R1+0x2bc] ;  /* 0x0002bc00010b7983 */ /* 0x000ee20000100800 */
[----:B--2---:R-:W-:-:S05]  /*15cc0*/  IADD3 R4, P4, PT, R134, R5, RZ ;  /* 0x0000000586047210 */ /* 0x004fca0007f9e0ff */
[C---:B------:R-:W-:Y:S02]  /*15cd0*/  IMAD.X R5, R133.reuse, 0x1, R19, P4 ;  /* 0x0000000185057824 */ /* 0x040fe400020e0613 */
[----:B------:R-:W2:Y:S04]  /*15ce0*/  LDL R19, [R1+0x294] ;  /* 0x0002940001137983 */ /* 0x000ea80000100800 */
[----:B------:R1:W-:Y:S02]  /*15cf0*/  LDGSTS.E [R6+0x40000], desc[UR26][R4.64], P3 ;  /* 0x4000000004067fae */ /* 0x0003e400099a101a */
[C---:B-1----:R-:W-:Y:S01]  /*15d00*/  IADD3 R4, P4, PT, R134.reuse, R18, RZ ;  /* 0x0000001286047210 */ /* 0x042fe20007f9e0ff */
[----:B------:R-:W1:Y:S04]  /*15d10*/  S2R R24, SR_TID.X ;  /* 0x0000000000187919 */ /* 0x000e680000002100 */
[----:B------:R-:W-:Y:S01]  /*15d20*/  IMAD.X R5, R133, 0x1, R10, P4 ;  /* 0x0000000185057824 */ /* 0x000fe200020e060a */
[----:B------:R-:W2:Y:S04]  /*15d30*/  LDL R18, [R1+0x298] ;  /* 0x0002980001127983 */ /* 0x000ea80000100800 */
        /* <DEDUP_REMOVED lines=8> */
[----:B------:R-:W4:Y:S02]  /*15dc0*/  LDL R9, [R1+0x264] ;  /* 0x0002640001097983 */ /* 0x000f240000100800 */
[----:B-----5:R-:W-:Y:S02]  /*15dd0*/  IADD3.X R5, PT, PT, R133, R8, RZ, P4, !PT ;  /* 0x0000000885057210 */ /* 0x020fe400027fe4ff */
[----:B------:R-:W5:Y:S04]  /*15de0*/  LDL R8, [R1+0x268] ;  /* 0x0002680001087983 */ /* 0x000f680000100800 */
[----:B------:R1:W-:Y:S02]  /*15df0*/  LDGSTS.E [R6+0x40c00], desc[UR26][R4.64], P3 ;  /* 0x40c0000004067fae */ /* 0x0003e400099a101a */
[----:B-1----:R-:W-:-:S02]  /*15e00*/  IADD3 R4, P4, PT, R134, R15, RZ ;  /* 0x0000000f86047210 */ /* 0x002fc40007f9e0ff */
[----:B------:R-:W5:Y:S03]  /*15e10*/  LDL R15, [R1+0x2b4] ;  /* 0x0002b400010f7983 */ /* 0x000f660000100800 */
[----:B------:R-:W-:Y:S02]  /*15e20*/  IMAD.X R5, R133, 0x1, R14, P4 ;  /* 0x0000000185057824 */ /* 0x000fe400020e060e */
[----:B------:R-:W5:Y:S04]  /*15e30*/  LDL R14, [R1+0x2b8] ;  /* 0x0002b800010e7983 */ /* 0x000f680000100800 */
[----:B------:R1:W-:Y:S02]  /*15e40*/  LDGSTS.E [R6+0x41000], desc[UR26][R4.64], P3 ;  /* 0x4100000004067fae */ /* 0x0003e400099a101a */
[----:B-1----:R-:W-:-:S02]  /*15e50*/  IADD3 R4, P4, PT, R134, R13, RZ ;  /* 0x0000000d86047210 */ /* 0x002fc40007f9e0ff */
[----:B------:R-:W5:Y:S03]  /*15e60*/  LDL R13, [R1+0x2c4] ;  /* 0x0002c400010d7983 */ /* 0x000f660000100800 */
[----:B---3--:R-:W-:Y:S01]  /*15e70*/  IMAD.X R5, R133, 0x1, R12, P4 ;  /* 0x0000000185057824 */ /* 0x008fe200020e060c */
[----:B------:R-:W-:Y:S01]  /*15e80*/  LOP3.LUT R24, R24, 0x60, RZ, 0xc0, !PT ;  /* 0x0000006018187812 */ /* 0x000fe200078ec0ff */
[----:B------:R-:W3:Y:S04]  /*15e90*/  LDL R12, [R1+0x2c8] ;  /* 0x0002c800010c7983 */ /* 0x000ee80000100800 */
[----:B------:R1:W-:Y:S02]  /*15ea0*/  LDGSTS.E [R6+0x41400], desc[UR26][R4.64], P3 ;  /* 0x4140000004067fae */ /* 0x0003e400099a101a */
[----:B-1----:R-:W-:-:S02]  /*15eb0*/  IADD3 R4, P4, PT, R134, R11, RZ ;  /* 0x0000000b86047210 */ /* 0x002fc40007f9e0ff */
[----:B------:R-:W3:Y:S02]  /*15ec0*/  LDL R11, [R1+0x2d4] ;  /* 0x0002d400010b7983 */ /* 0x000ee40000100800 */
[----:B--2---:R-:W-:Y:S02]  /*15ed0*/  IADD3.X R5, PT, PT, R133, R10, RZ, P4, !PT ;  /* 0x0000000a85057210 */ /* 0x004fe400027fe4ff */
[----:B------:R-:W2:Y:S04]  /*15ee0*/  LDL R10, [R1+0x2d8] ;  /* 0x0002d800010a7983 */ /* 0x000ea80000100800 */
[----:B------:R1:W-:Y:S02]  /*15ef0*/  LDGSTS.E [R6+0x41800], desc[UR26][R4.64], P3 ;  /* 0x4180000004067fae */ /* 0x0003e400099a101a */
[----:B-1----:R-:W-:-:S05]  /*15f00*/  IADD3 R4, P4, PT, R134, R25, RZ ;  /* 0x0000001986047210 */ /* 0x002fca0007f9e0ff */
[----:B------:R-:W-:Y:S01]  /*15f10*/  IMAD.X R5, R133, 0x1, R7, P4 ;  /* 0x0000000185057824 */ /* 0x000fe200020e0607 */
[----:B------:R-:W-:-:S04]  /*15f20*/  SHF.R.U32.HI R7, RZ, 0x1, R24 ;  /* 0x00000001ff077819 */ /* 0x000fc80000011618 */
[----:B------:R-:W-:Y:S01]  /*15f30*/  LOP3.LUT R7, R2, R7, RZ, 0x3c, !PT ;  /* 0x0000000702077212 */ /* 0x000fe200078e3cff */
[----:B------:R1:W-:Y:S03]  /*15f40*/  LDGSTS.E [R6+0x41c00], desc[UR26][R4.64], P3 ;  /* 0x41c0000004067fae */ /* 0x0003e600099a101a */
[----:B------:R-:W-:-:S04]  /*15f50*/  LOP3.LUT R7, R7, 0x40, RZ, 0x3c, !PT ;  /* 0x0000004007077812 */ /* 0x000fc800078e3cff */
[----:B-1----:R-:W-:Y:S02]  /*15f60*/  IADD3 R6, PT, PT, R7, UR5, RZ ;  /* 0x0000000507067c10 */ /* 0x002fe4000fffe0ff */
[----:B------:R-:W2:Y:S01]  /*15f70*/  LDL R7, [R1+0x2dc] ;  /* 0x0002dc0001077983 */ /* 0x000ea20000100800 */
[----:B----4-:R-:W-:-:S03]  /*15f80*/  IADD3 R4, P4, PT, R134, R9, RZ ;  /* 0x0000000986047210 */ /* 0x010fc60007f9e0ff */
[----:B------:R-:W4:Y:S02]  /*15f90*/  LDL R9, [R1+0x2f0] ;  /* 0x0002f00001097983 */ /* 0x000f240000100800 */
[----:B-----5:R-:W-:Y:S02]  /*15fa0*/  IMAD.X R5, R133, 0x1, R8, P4 ;  /* 0x0000000185057824 */ /* 0x020fe400020e0608 */
[----:B------:R-:W5:Y:S04]  /*15fb0*/  LDL R8, [R1+0x2ec] ;  /* 0x0002ec0001087983 */ /* 0x000f680000100800 */
[----:B------:R1:W-:Y:S02]  /*15fc0*/  LDGSTS.E [R6+0x40200], desc[UR26][R4.64], P3 ;  /* 0x4020000004067fae */ /* 0x0003e400099a101a */
[----:B-1----:R-:W-:-:S05]  /*15fd0*/  IADD3 R4, P4, PT, R134, R23, RZ ;  /* 0x0000001786047210 */ /* 0x002fca0007f9e0ff */
[----:B------:R-:W-:-:S05]  /*15fe0*/  IMAD.X R5, R133, 0x1, R22, P4 ;  /* 0x0000000185057824 */ /* 0x000fca00020e0616 */
[----:B------:R1:W-:Y:S02]  /*15ff0*/  LDGSTS.E [R6+0x40600], desc[UR26][R4.64], P3 ;  /* 0x4060000004067fae */ /* 0x0003e400099a101a */
[----:B-1----:R-:W-:-:S05]  /*16000*/  IADD3 R4, P4, PT, R134, R21, RZ ;  /* 0x0000001586047210 */ /* 0x002fca0007f9e0ff */
[----:B------:R-:W-:-:S05]  /*16010*/  IMAD.X R5, R133, 0x1, R20, P4 ;  /* 0x0000000185057824 */ /* 0x000fca00020e0614 */
[----:B------:R1:W-:Y:S02]  /*16020*/  LDGSTS.E [R6+0x40a00], desc[UR26][R4.64], P3 ;  /* 0x40a0000004067fae */ /* 0x0003e400099a101a */
[----:B-1----:R-:W-:-:S04]  /*16030*/  IADD3 R4, P4, PT, R134, R19, RZ ;  /* 0x0000001386047210 */ /* 0x002fc80007f9e0ff */
[----:B------:R-:W-:-:S05]  /*16040*/  IADD3.X R5, PT, PT, R133, R18, RZ, P4, !PT ;  /* 0x0000001285057210 */ /* 0x000fca00027fe4ff */
        /* <DEDUP_REMOVED lines=8> */
[----:B---3--:R-:W-:-:S05]  /*160d0*/  IADD3.X R5, PT, PT, R133, R12, RZ, P4, !PT ;  /* 0x0000000c85057210 */ /* 0x008fca00027fe4ff */
[----:B------:R1:W-:Y:S01]  /*160e0*/  LDGSTS.E [R6+0x41a00], desc[UR26][R4.64], P3 ;  /* 0x41a0000004067fae */ /* 0x0003e200099a101a */
[----:B------:R-:W-:Y:S01]  /*160f0*/  UIADD3 UR9, UPT, UPT, UR9, 0x1, URZ ;  /* 0x0000000109097890 */ /* 0x000fe2000fffe0ff */
[----:B-1----:R-:W-:Y:S01]  /*16100*/  IADD3 R4, P4, PT, R134, R11, RZ ;  /* 0x0000000b86047210 */ /* 0x002fe20007f9e0ff */
[----:B------:R-:W-:-:S04]  /*16110*/  UIADD3 UR14, UPT, UPT, UR14, 0x1, URZ ;  /* 0x000000010e0e7890 */ /* 0x000fc8000fffe0ff */
[----:B------:R-:W-:-:S04]  /*16120*/  UISETP.GT.AND UP1, UPT, UR14, 0x1, UPT ;  /* 0x000000010e00788c */ /* 0x000fc8000bf24270 */
[----:B------:R-:W-:Y:S02]  /*16130*/  USEL UR5, URZ, 0x1, !UP1 ;  /* 0x00000001ff057887 */ /* 0x000fe4000c800000 */
[----:B------:R-:W-:Y:S02]  /*16140*/  UIADD3 UR16, UPT, UPT, UR16, -0x20, URZ ;  /* 0xffffffe010107890 */ /* 0x000fe4000fffe0ff */
[----:B------:R-:W-:Y:S02]  /*16150*/  USEL UR14, UR14, URZ, !UP1 ;  /* 0x000000ff0e0e7287 */ /* 0x000fe4000c800000 */
[----:B------:R-:W-:Y:S01]  /*16160*/  ULOP3.LUT UR5, UR6, UR5, URZ, 0x3c, !UPT ;  /* 0x0000000506057292 */ /* 0x000fe2000f8e3cff */
[----:B--2---:R-:W-:-:S05]  /*16170*/  IMAD.X R5, R133, 0x1, R10, P4 ;  /* 0x0000000185057824 */ /* 0x004fca00020e060a */
[----:B------:R1:W-:Y:S04]  /*16180*/  LDGSTS.E [R6+0x41e00], desc[UR26][R4.64], P3 ;  /* 0x41e0000004067fae */ /* 0x0003e800099a101a */
[----:B------:R-:W0:Y:S01]  /*16190*/  LDGDEPBAR ;  /* 0x00000000000079af */ /* 0x000e220000000000 */
[----:B-1----:R-:W-:Y:S01]  /*161a0*/  IMAD.U32 R4, RZ, RZ, UR6 ;  /* 0x00000006ff047e24 */ /* 0x002fe2000f8e00ff */
[----:B------:R-:W-:Y:S02]  /*161b0*/  ISETP.NE.U32.AND P3, PT, R7, UR9, PT ;  /* 0x0000000907007c0c */ /* 0x000fe4000bf65070 */
[----:B----4-:R-:W-:Y:S02]  /*161c0*/  IADD3 R134, P4, PT, R134, R9, RZ ;  /* 0x0000000986867210 */ /* 0x010fe40007f9e0ff */
[----:B-----5:R-:W-:-:S03]  /*161d0*/  IADD3 R136, P5, PT, R136, R8, RZ ;  /* 0x0000000888887210 */ /* 0x020fc60007fbe0ff */
[----:B------:R-:W-:Y:S01]  /*161e0*/  IMAD.X R133, R133, 0x1, R3, P4 ;  /* 0x0000000185857824 */ /* 0x000fe200020e0603 */
[----:B------:R-:W-:-:S05]  /*161f0*/  IADD3.X R135, PT, PT, R135, R132, RZ, P5, !PT ;  /* 0x0000008487877210 */ /* 0x000fca0002ffe4ff */
[----:B------:R-:W-:Y:S05]  /*16200*/  @P3 BRA `(.L_x_11) ;  /* 0xffffffbc003c3947 */ /* 0x000fea000383ffff */
.L_x_8:
[----:B------:R-:W1:Y:S01]  /*16210*/  LDC R200, c[0x0][0x3b4] ;  /* 0x0000ed00ffc87b82 */ /* 0x000e620000000800 */
[----:B------:R-:W2:Y:S01]  /*16220*/  LDCU UR32, c[0x0][0x3b8] ;  /* 0x00007700ff2077ac */ /* 0x000ea20008000800 */
[----:B------:R-:W3:Y:S01]  /*16230*/  LDCU.64 UR34, c[0x0][0x398] ;  /* 0x00007300ff2277ac */ /* 0x000ee20008000a00 */
[----:B------:R-:W4:Y:S01]  /*16240*/  LDCU.128 UR16, c[0x0][0x390] ;  /* 0x00007200ff1077ac */ /* 0x000f220008000c00 */
[----:B------:R-:W-:Y:S05]  /*16250*/  @!P2 BRA `(.L_x_12) ;  /* 0x000000000010a947 */ /* 0x000fea0003800000 */
[----:B------:R-:W-:-:S06]  /*16260*/  USHF.L.U32 UR6, UR6, 0x1f, URZ ;  /* 0x0000001f06067899 */ /* 0x000fcc00080006ff */
[----:B------:R-:W-:-:S04]  /*16270*/  IMAD.U32 R0, RZ, RZ, UR6 ;  /* 0x00000006ff007e24 */ /* 0x000fc8000f8e00ff */
[----:B------:R-:W4:Y:S02]  /*16280*/  SYNCS.PHASECHK.TRANS64.TRYWAIT P0, [UR4], R0 ;  /* 0x00000000ff0075a7 */ /* 0x000f240008001104 */
[----:B----4-:R-:W-:Y:S05]  /*16290*/  @!P0 BRA `(.L_x_13) ;  /* 0x0000005400d88947 */ /* 0x010fea0003800000 */
.L_x_12:
[----:B------:R-:W-:-:S04]  /*162a0*/  DEPBAR.LE SB0, 0x0 ;  /* 0x000080000000791a */ /* 0x000fc80000000000 */
[----:B------:R-:W-:Y:S01]  /*162b0*/  BAR.SYNC.DEFER_BLOCKING 0x0 ;  /* 0x0000000000007b1d */ /* 0x000fe20000010000 */
[C---:B-1---5:R-:W-:Y:S01]  /*162c0*/  IMAD R0, R203.reuse, R200, RZ ;  /* 0x000000c8cb007224 */ /* 0x062fe200078e02ff */
[----:B----4-:R-:W-:-:S04]  /*162d0*/  ISETP.GE.AND P0, PT, R203, UR18, PT ;  /* 0x00000012cb007c0c */ /* 0x010fc8000bf06270 */
[----:B------:R-:W1:Y:S01]  /*162e0*/  LDCU.64 UR8, c[0x0][0x398] ;  /* 0x00007300ff0877ac */ /* 0x000e620008000a00 */
[----:B--2---:R-:W-:Y:S01]  /*162f0*/  IMAD R207, R202, UR32, RZ ;  /* 0x00000020cacf7c24 */ /* 0x004fe2000f8e02ff */
[----:B------:R-:W2:Y:S01]  /*16300*/  LDCU.64 UR6, c[0x0][0x398] ;  /* 0x00007300ff0677ac */ /* 0x000ea20008000a00 */
[----:B------:R-:W4:Y:S01]  /*16310*/  LDCU.64 UR4, c[0x0][0x398] ;  /* 0x00007300ff0477ac */ /* 0x000f220008000a00 */
[----:B------:R-:W3:Y:S01]  /*16320*/  LDCU.64 UR30, c[0x0][0x398] ;  /* 0x00007300ff1e77ac */ /* 0x000ee20008000a00 */
[----:B------:R-:W1:Y:S01]  /*16330*/  LDCU.64 UR28, c[0x0][0x398] ;  /* 0x00007300ff1c77ac */ /* 0x000e620008000a00 */
[----:B------:R-:W1:Y:S02]  /*16340*/  @!P1 SYNCS.CCTL.IV [UR10+0x4a000] ;  /* 0x04a00000ff0099b1 */ /* 0x000e64000800000a */
[----:B-1----:R-:W-:Y:S01]  /*16350*/  BAR.SYNC.DEFER_BLOCKING 0x0 ;  /* 0x0000000000007b1d */ /* 0x002fe20000010000 */
[----:B------:R-:W-:-:S05]  /*16360*/  LEA R2, P2, R0, UR16, 0x2 ;  /* 0x0000001000027c11 */ /* 0x000fca000f8410ff */
[----:B------:R-:W1:Y:S01]  /*16370*/  LDCU.64 UR24, c[0x0][0x398] ;  /* 0x00007300ff1877ac */ /* 0x000e620008000a00 */
[----:B------:R-:W1:Y:S01]  /*16380*/  LDTM.x64 R4, tmem[UR12] ;  /* 0x0000000c000479ee */ /* 0x000e620008340000 */
[----:B---3--:R-:W-:Y:S01]  /*16390*/  ISETP.LT.AND P0, PT, R202, UR35, !P0 ;  /* 0x00000023ca007c0c */ /* 0x008fe2000c701270 */
[----:B------:R-:W3:Y:S01]  /*163a0*/  LDTM.x64 R132, tmem[UR12+0x40] ;  /* 0x0000400c008479ee */ /* 0x000ee20008340000 */
[----:B------:R-:W-:Y:S01]  /*163b0*/  LEA.HI.X.SX32 R3, R0, UR17, 0x2, P2 ;  /* 0x0000001100037c11 */ /* 0x000fe200090f16ff */
[----:B------:R-:W2:Y:S01]  /*163c0*/  LDTM.x64 R68, tmem[UR12+0x80] ;  /* 0x0000800c004479ee */ /* 0x000ea20008340000 */
[----:B------:R-:W1:Y:S01]  /*163d0*/  LDCU.64 UR22, c[0x0][0x398] ;  /* 0x00007300ff1677ac */ /* 0x000e620008000a00 */
[----:B------:R-:W-:Y:S01]  /*163e0*/  IMAD.WIDE R196, R207, 0x4, R2 ;  /* 0x00000004cfc47825 */ /* 0x000fe200078e0202 */
[----:B------:R-:W2:Y:S03]  /*163f0*/  LDCU.64 UR20, c[0x0][0x398] ;  /* 0x00007300ff1477ac */ /* 0x000ea60008000a00 */
[----:B------:R-:W-:Y:S01]  /*16400*/  IMAD R0, R200, 0x80, R0 ;  /* 0x00000080c8007824 */ /* 0x000fe200078e0200 */
[----:B------:R-:W2:Y:S01]  /*16410*/  LDCU.64 UR14, c[0x0][0x398] ;  /* 0x00007300ff0e77ac */ /* 0x000ea20008000a00 */
[----:B------:R-:W2:Y:S01]  /*16420*/  @!P1 SYNCS.CCTL.IV [UR10+0x4a008] ;  /* 0x04a00800ff0099b1 */ /* 0x000ea2000800000a */
[----:B------:R-:W2:Y:S01]  /*16430*/  LDCU UR52, c[0x0][0x398] ;  /* 0x00007300ff3477ac */ /* 0x000ea20008000800 */
[----:B------:R-:W2:Y:S01]  /*16440*/  LDCU UR54, c[0x0][0x398] ;  /* 0x00007300ff3677ac */ /* 0x000ea20008000800 */
[----:B-1----:R-:W-:Y:S01]  /*16450*/  STL [R1+0x4], R5 ;  /* 0x0000040501007387 */ /* 0x002fe20000100800 */
[----:B------:R-:W-:Y:S01]  /*16460*/  MOV R198, R4 ;  /* 0x0000000400c67202 */ /* 0x000fe20000000f00 */
[----:B------:R-:W-:Y:S01]  /*16470*/  IMAD.MOV.U32 R252, RZ, RZ, R25 ;  /* 0x000000fffffc7224 */ /* 0x000fe200078e0019 */
[----:B------:R-:W-:Y:S01]  /*16480*/  MOV R250, R27 ;  /* 0x0000001b00fa7202 */ /* 0x000fe20000000f00 */
[----:B------:R-:W-:Y:S01]  /*16490*/  STL.64 [R1+0x8], R6 ;  /* 0x0000080601007387 */ /* 0x000fe20000100a00 */
[----:B------:R-:W-:Y:S01]  /*164a0*/  IMAD.MOV.U32 R251, RZ, RZ, R26 ;  /* 0x000000fffffb7224 */ /* 0x000fe200078e001a */
[----:B------:R-:W-:Y:S01]  /*164b0*/  MOV R247, R30 ;  /* 0x0000001e00f77202 */ /* 0x000fe20000000f00 */
[----:B------:R-:W-:Y:S01]  /*164c0*/  IMAD.MOV.U32 R249, RZ, RZ, R28 ;  /* 0x000000fffff97224 */ /* 0x000fe200078e001c */
        /* <DEDUP_REMOVED lines=40> */
[----:B------:R1:W-:Y:S01]  /*16750*/  STL [R1+0x50], R24 ;  /* 0x0000501801007387 */ /* 0x0003e20000100800 */
[----:B------:R-:W-:Y:S01]  /*16760*/  IMAD.MOV.U32 R218, RZ, RZ, R59 ;  /* 0x000000ffffda7224 */ /* 0x000fe200078e003b */
[----:B------:R-:W2:Y:S01]  /*16770*/  LDCU UR74, c[0x0][0x398] ;  /* 0x00007300ff4a77ac */ /* 0x000ea20008000800 */
[----:B------:R-:W-:Y:S01]  /*16780*/  IMAD.MOV.U32 R216, RZ, RZ, R61 ;  /* 0x000000ffffd87224 */ /* 0x000fe200078e003d */
[----:B------:R3:W-:Y:S01]  /*16790*/  STL [R1+0x5b4], R251 ;  /* 0x0005b4fb01007387 */ /* 0x0007e20000100800 */
[----:B------:R-:W-:Y:S01]  /*167a0*/  IMAD.MOV.U32 R215, RZ, RZ, R62 ;  /* 0x000000ffffd77224 */ /* 0x000fe200078e003e */
[----:B------:R-:W2:Y:S01]  /*167b0*/  LDCU UR18, c[0x0][0x398] ;  /* 0x00007300ff1277ac */ /* 0x000ea20008000800 */
[----:B------:R-:W-:-:S02]  /*167c0*/  IMAD.MOV.U32 R213, RZ, RZ, R64 ;  /* 0x000000ffffd57224 */ /* 0x000fc400078e0040 */
[----:B------:R-:W-:Y:S01]  /*167d0*/  IMAD.MOV.U32 R212, RZ, RZ, R65 ;  /* 0x000000ffffd47224 */ /* 0x000fe200078e0041 */
[----:B------:R-:W2:Y:S01]  /*167e0*/  LDCU UR50, c[0x0][0x398] ;  /* 0x00007300ff3277ac */ /* 0x000ea20008000800 */
[----:B------:R-:W-:Y:S02]  /*167f0*/  IMAD.MOV.U32 R210, RZ, RZ, R67 ;  /* 0x000000ffffd27224 */ /* 0x000fe400078e0043 */
[----:B-1----:R-:W1:Y:S01]  /*16800*/  LDTM.x64 R4, tmem[UR12+0xc0] ;  /* 0x0000c00c000479ee */ /* 0x002e620008340000 */
[----:B------:R-:W-:Y:S01]  /*16810*/  NOP ;  /* 0x0000000000007918 */ /* 0x000fe20000000000 */
[----:B------:R4:W-:Y:S01]  /*16820*/  @P0 STG.E desc[UR26][R196.64], R198 ;  /* 0x000000c6c4000986 */ /* 0x0009e2000c10191a */
[----:B------:R-:W-:Y:S01]  /*16830*/  ISETP.GE.AND P0, PT, R202, UR19, PT ;  /* 0x00000013ca007c0c */ /* 0x000fe2000bf06270 */
[----:B------:R-:W1:Y:S02]  /*16840*/  LDCU.64 UR12, c[0x0][0x398] ;  /* 0x00007300ff0c77ac */ /* 0x000e640008000a00 */
[----:B---3--:R-:W3:Y:S01]  /*16850*/  LDL.LU R251, [R1+0x8] ;  /* 0x0000080001fb7983 */ /* 0x008ee20000300800 */
[----:B------:R-:W-:Y:S01]  /*16860*/  ISETP.LT.AND P2, PT, R206, UR8, !P0 ;  /* 0x00000008ce007c0c */ /* 0x000fe2000c741270 */
[----:B------:R-:W1:Y:S02]  /*16870*/  LDCU UR42, c[0x0][0x398] ;  /* 0x00007300ff2a77ac */ /* 0x000e640008000800 */
[----:B------:R2:W-:Y:S01]  /*16880*/  STL [R1+0x5b0], R252 ;  /* 0x0005b0fc01007387 */ /* 0x0005e20000100800 */
[----:B------:R-:W1:Y:S01]  /*16890*/  LDCU UR72, c[0x0][0x398] ;  /* 0x00007300ff4877ac */ /* 0x000e620008000800 */
[C---:B----4-:R-:W-:Y:S01]  /*168a0*/  LEA R196, P1, R0.reuse, UR16, 0x2 ;  /* 0x0000001000c47c11 */ /* 0x050fe2000f8210ff */
[----:B------:R-:W4:Y:S03]  /*168b0*/  LDCU UR33, c[0x0][0x398] ;  /* 0x00007300ff2177ac */ /* 0x000f260008000800 */
[----:B------:R-:W-:-:S02]  /*168c0*/  LEA.HI.X.SX32 R197, R0, UR17, 0x2, P1 ;  /* 0x0000001100c57c11 */ /* 0x000fc400088f16ff */
[----:B------:R-:W-:Y:S01]  /*168d0*/  LEA R0, R200, R0, 0x7 ;  /* 0x00000000c8007211 */ /* 0x000fe200078e38ff */
[----:B--2---:R-:W2:Y:S01]  /*168e0*/  LDL.LU R252, [R1+0xc] ;  /* 0x00000c0001fc7983 */ /* 0x004ea20000300800 */
[----:B------:R-:W1:Y:S01]  /*168f0*/  LDCU UR75, c[0x0][0x398] ;  /* 0x00007300ff4b77ac */ /* 0x000e620008000800 */
[----:B------:R-:W-:Y:S01]  /*16900*/  IMAD.WIDE R198, R207, 0x4, R196 ;  /* 0x00000004cfc67825 */ /* 0x000fe200078e02c4 */
[----:B------:R-:W1:Y:S04]  /*16910*/  LDCU UR53, c[0x0][0x398] ;  /* 0x00007300ff3577ac */ /* 0x000e680008000800 */
[----:B------:R4:W-:Y:S01]  /*16920*/  @P2 STG.E desc[UR26][R198.64], R132 ;  /* 0x00000084c6002986 */ /* 0x0009e2000c10191a */
[----:B------:R-:W-:Y:S01]  /*16930*/  ISETP.LT.AND P2, PT, R205, UR6, !P0 ;  /* 0x00000006cd007c0c */ /* 0x000fe2000c741270 */
[----:B------:R-:W1:Y:S01]  /*16940*/  LDCU UR6, c[0x0][0x398] ;  /* 0x00007300ff0677ac */ /* 0x000e620008000800 */
[----:B------:R-:W1:Y:S01]  /*16950*/  LDCU UR70, c[0x0][0x398] ;  /* 0x00007300ff4677ac */ /* 0x000e620008000800 */
[----:B------:R-:W1:Y:S01]  /*16960*/  LDCU UR37, c[0x0][0x398] ;  /* 0x00007300ff2577ac */ /* 0x000e620008000800 */
[----:B----4-:R-:W-:Y:S01]  /*16970*/  LEA R198, P1, R0, UR16, 0x2 ;  /* 0x0000001000c67c11 */ /* 0x010fe2000f8210ff */
[----:B------:R-:W-:Y:S01]  /*16980*/  IMAD R132, R200, 0x80, R0 ;  /* 0x00000080c8847824 */ /* 0x000fe200078e0200 */
[----:B------:R-:W4:Y:S02]  /*16990*/  LDCU UR73, c[0x0][0x398] ;  /* 0x00007300ff4977ac */ /* 0x000f240008000800 */
[----:B------:R-:W-:Y:S01]  /*169a0*/  LEA.HI.X.SX32 R199, R0, UR17, 0x2, P1 ;  /* 0x0000001100c77c11 */ /* 0x000fe200088f16ff */
[----:B------:R-:W1:Y:S02]  /*169b0*/  LDCU UR40, c[0x0][0x398] ;  /* 0x00007300ff2877ac */ /* 0x000e640008000800 */
[C---:B------:R-:W-:Y:S01]  /*169c0*/  IMAD.WIDE R200, R207.reuse, 0x4, R198 ;  /* 0x00000004cfc87825 */ /* 0x040fe200078e02c6 */
[----:B------:R-:W1:Y:S04]  /*169d0*/  LDCU UR48, c[0x0][0x398] ;  /* 0x00007300ff3077ac */ /* 0x000e680008000800 */
[----:B------:R4:W-:Y:S01]  /*169e0*/  @P2 STG.E desc[UR26][R200.64], R68 ;  /* 0x00000044c8002986 */ /* 0x0009e2000c10191a */
[----:B------:R-:W1:Y:S01]  /*169f0*/  LDCU UR68, c[0x0][0x398] ;  /* 0x00007300ff4477ac */ /* 0x000e620008000800 */
[----:B------:R-:W1:Y:S01]  /*16a00*/  LDCU UR51, c[0x0][0x398] ;  /* 0x00007300ff3377ac */ /* 0x000e620008000800 */
[----:B------:R-:W1:Y:S01]  /*16a10*/  LDCU UR71, c[0x0][0x398] ;  /* 0x00007300ff4777ac */ /* 0x000e620008000800 */
[----:B----4-:R-:W4:Y:S01]  /*16a20*/  LDL.LU R68, [R1+0x4] ;  /* 0x0000040001447983 */ /* 0x010f220000300800 */
[----:B------:R-:W-:Y:S01]  /*16a30*/  LEA R200, P1, R132, UR16, 0x2 ;  /* 0x0000001084c87c11 */ /* 0x000fe2000f8210ff */
[----:B------:R-:W-:Y:S01]  /*16a40*/  VIADD R0, R202, 0x1 ;  /* 0x00000001ca007836 */ /* 0x000fe20000000000 */
[----:B------:R-:W-:Y:S01]  /*16a50*/  ISETP.LT.AND P0, PT, R204, UR4, !P0 ;  /* 0x00000004cc007c0c */ /* 0x000fe2000c701270 */
[----:B------:R-:W2:Y:S01]  /*16a60*/  LDCU UR4, c[0x0][0x398] ;  /* 0x00007300ff0477ac */ /* 0x000ea20008000800 */
[----:B------:R-:W-:Y:S01]  /*16a70*/  LEA.HI.X.SX32 R201, R132, UR17, 0x2, P1 ;  /* 0x0000001184c97c11 */ /* 0x000fe200088f16ff */
[----:B------:R-:W2:Y:S02]  /*16a80*/  LDCU.64 UR16, c[0x0][0x398] ;  /* 0x00007300ff1077ac */ /* 0x000ea40008000a00 */
[C---:B------:R-:W-:Y:S01]  /*16a90*/  IMAD.WIDE R208, R207.reuse, 0x4, R200 ;  /* 0x00000004cfd07825 */ /* 0x040fe200078e02c8 */
[----:B------:R-:W2:Y:S07]  /*16aa0*/  LDCU UR8, c[0x0][0x398] ;  /* 0x00007300ff0877ac */ /* 0x000eae0008000800 */
[----:B-1----:R1:W-:Y:S01]  /*16ab0*/  @P0 STG.E desc[UR26][R208.64], R4 ;  /* 0x00000004d0000986 */ /* 0x0023e2000c10191a */
[----:B------:R-:W-:Y:S01]  /*16ac0*/  ISETP.GE.AND P0, PT, R0, UR19, PT ;  /* 0x0000001300007c0c */ /* 0x000fe2000bf06270 */
[----:B------:R-:W2:Y:S01]  /*16ad0*/  LDCU UR66, c[0x0][0x398] ;  /* 0x00007300ff4277ac */ /* 0x000ea20008000800 */
[----:B------:R-:W-:-:S02]  /*16ae0*/  IADD3 R0, PT, PT, R207, UR32, RZ ;  /* 0x00000020cf007c10 */ /* 0x000fc4000fffe0ff */
[----:B------:R-:W-:Y:S01]  /*16af0*/  ISETP.LT.AND P1, PT, R203, UR30, !P0 ;  /* 0x0000001ecb007c0c */ /* 0x000fe2000c721270 */
[----:B------:R-:W2:Y:S01]  /*16b00*/  LDL.LU R207, [R1+0x50] ;  /* 0x0000500001cf7983 */ /* 0x000ea20000300800 */
[----:B------:R-:W-:Y:S01]  /*16b10*/  ISETP.LT.AND P2, PT, R205, UR24, !P0 ;  /* 0x00000018cd007c0c */ /* 0x000fe2000c741270 */
[----:B------:R-:W2:Y:S01]  /*16b20*/  LDCU UR24, c[0x0][0x398] ;  /* 0x00007300ff1877ac */ /* 0x000ea20008000800 */
[----:B-1----:R-:W-:Y:S01]  /*16b30*/  IMAD.WIDE R208, R0, 0x4, R2 ;  /* 0x0000000400d07825 */ /* 0x002fe200078e0202 */
[----:B------:R-:W1:Y:S03]  /*16b40*/  LDCU UR30, c[0x0][0x398] ;  /* 0x00007300ff1e77ac */ /* 0x000e660008000800 */
[----:B------:R-:W-:Y:S01]  /*16b50*/  VIADD R4, R202, 0x2 ;  /* 0x00000002ca047836 */ /* 0x000fe20000000000 */
[----:B------:R-:W1:Y:S01]  /*16b60*/  LDCU UR46, c[0x0][0x398] ;  /* 0x00007300ff2e77ac */ /* 0x000e620008000800 */
        /* <DEDUP_REMOVED lines=26> */
[----:B----4-:R4:W-:Y:S01]  /*16d10*/  @P1 STG.E desc[UR26][R208.64], R68 ;  /* 0x00000044d0001986 */ /* 0x0109e2000c10191a */
[----:B------:R-:W-:Y:S01]  /*16d20*/  ISETP.LT.AND P1, PT, R206, UR28, !P0 ;  /* 0x0000001cce007c0c */ /* 0x000fe2000c721270 */
[----:B------:R-:W1:Y:S01]  /*16d30*/  LDCU UR28, c[0x0][0x398] ;  /* 0x00007300ff1c77ac */ /* 0x000e620008000800 */
[----:B------:R-:W-:Y:S01]  /*16d40*/  ISETP.LT.AND P0, PT, R204, UR22, !P0 ;  /* 0x00000016cc007c0c */ /* 0x000fe2000c701270 */
[----:B------:R-:W1:Y:S01]  /*16d50*/  LDCU UR22, c[0x0][0x398] ;  /* 0x00007300ff1677ac */ /* 0x000e620008000800 */
[----:B----4-:R-:W-:-:S09]  /*16d60*/  IMAD.WIDE R208, R0, 0x4, R196 ;  /* 0x0000000400d07825 */ /* 0x010fd200078e02c4 */
[----:B------:R4:W-:Y:S02]  /*16d70*/  @P1 STG.E desc[UR26][R208.64], R133 ;  /* 0x00000085d0001986 */ /* 0x0009e4000c10191a */
[C---:B----4-:R-:W-:Y:S02]  /*16d80*/  IMAD.WIDE R132, R0.reuse, 0x4, R198 ;  /* 0x0000000400847825 */ /* 0x050fe400078e02c6 */
[----:B------:R-:W4:Y:S04]  /*16d90*/  LDL.LU R208, [R1+0x48] ;  /* 0x0000480001d07983 */ /* 0x000f280000300800 */
[----:B------:R1:W-:Y:S04]  /*16da0*/  @P2 STG.E desc[UR26][R132.64], R69 ;  /* 0x0000004584002986 */ /* 0x0003e8000c10191a */
[----:B------:R-:W4:Y:S01]  /*16db0*/  LDL.LU R209, [R1+0x4c] ;  /* 0x00004c0001d17983 */ /* 0x000f220000300800 */
[----:B-1----:R-:W-:-:S03]  /*16dc0*/  IMAD.WIDE R68, R0, 0x4, R200 ;  /* 0x0000000400447825 */ /* 0x002fc600078e02c8 */
[----:B------:R-:W4:Y:S04]  /*16dd0*/  LDL.LU R132, [R1+0x40] ;  /* 0x0000400001847983 */ /* 0x000f280000300800 */
[----:B------:R1:W-:Y:S01]  /*16de0*/  @P0 STG.E desc[UR26][R68.64], R5 ;  /* 0x0000000544000986 */ /* 0x0003e2000c10191a */
[----:B------:R-:W-:Y:S01]  /*16df0*/  ISETP.GE.AND P0, PT, R4, UR19, PT ;  /* 0x0000001304007c0c */ /* 0x000fe2000bf06270 */
[----:B------:R-:W-:Y:S02]  /*16e00*/  VIADD R0, R0, UR32 ;  /* 0x0000002000007c36 */ /* 0x000fe40008000000 */
[----:B------:R-:W4:Y:S01]  /*16e10*/  LDL.LU R133, [R1+0x44] ;  /* 0x0000440001857983 */ /* 0x000f220000300800 */
[----:B------:R-:W-:Y:S01]  /*16e20*/  ISETP.LT.AND P1, PT, R203, UR20, !P0 ;  /* 0x00000014cb007c0c */ /* 0x000fe2000c721270 */
[----:B------:R-:W4:Y:S01]  /*16e30*/  LDCU UR20, c[0x0][0x398] ;  /* 0x00007300ff1477ac */ /* 0x000f220008000800 */
[----:B-1----:R-:W-:Y:S01]  /*16e40*/  IMAD.WIDE R4, R0, 0x4, R2 ;  /* 0x0000000400047825 */ /* 0x002fe200078e0202 */
[----:B------:R-:W4:Y:S04]  /*16e50*/  LDL.LU R69, [R1+0x14] ;  /* 0x0000140001457983 */ /* 0x000f280000300800 */
[----:B------:R-:W4:Y:S06]  /*16e60*/  LDL.LU R68, [R1+0x3c] ;  /* 0x00003c0001447983 */ /* 0x000f2c0000300800 */
[----:B---3--:R1:W-:Y:S01]  /*16e70*/  @P1 STG.E desc[UR26][R4.64], R251 ;  /* 0x000000fb04001986 */ /* 0x0083e2000c10191a */
[----:B--2---:R-:W-:Y:S01]  /*16e80*/  ISETP.LT.AND P1, PT, R206, UR16, !P0 ;  /* 0x00000010ce007c0c */ /* 0x004fe2000c721270 */
[----:B------:R-:W2:Y:S01]  /*16e90*/  LDCU UR16, c[0x0][0x398] ;  /* 0x00007300ff1077ac */ /* 0x000ea20008000800 */
[----:B-1----:R-:W-:Y:S01]  /*16ea0*/  IMAD.WIDE R4, R0, 0x4, R196 ;  /* 0x0000000400047825 */ /* 0x002fe200078e02c4 */
[----:B------:R-:W3:Y:S10]  /*16eb0*/  LDL.LU R251, [R1+0x5b4] ;  /* 0x0005b40001fb7983 */ /* 0x000ef40000300800 */
[----:B------:R1:W-:Y:S01]  /*16ec0*/  @P1 STG.E desc[UR26][R4.64], R134 ;  /* 0x0000008604001986 */ /* 0x0003e2000c10191a */
[----:B------:R-:W-:Y:S01]  /*16ed0*/  ISETP.LT.AND P1, PT, R205, UR12, !P0 ;  /* 0x0000000ccd007c0c */ /* 0x000fe2000c721270 */
[----:B------:R-:W2:Y:S01]  /*16ee0*/  LDCU UR12, c[0x0][0x398] ;  /* 0x00007300ff0c77ac */ /* 0x000ea20008000800 */
[----:B------:R-:W-:Y:S01]  /*16ef0*/  ISETP.LT.AND P0, PT, R204, UR14, !P0 ;  /* 0x0000000ecc007c0c */ /* 0x000fe2000c701270 */
[----:B------:R-:W2:Y:S01]  /*16f00*/  LDCU UR14, c[0x0][0x39c] ;  /* 0x00007380ff0e77ac */ /* 0x000ea20008000800 */
[C---:B-1----:R-:W-:Y:S01]  /*16f10*/  IMAD.WIDE R4, R0.reuse, 0x4, R198 ;  /* 0x0000000400047825 */ /* 0x042fe200078e02c6 */
[----:B------:R-:W2:Y:S08]  /*16f20*/  LDL.LU R134, [R1+0x38] ;  /* 0x0000380001867983 */ /* 0x000eb00000300800 */
[----:B------:R1:W-:Y:S02]  /*16f30*/  @P1 STG.E desc[UR26][R4.64], R70 ;  /* 0x0000004604001986 */ /* 0x0003e4000c10191a */
[----:B-1----:R-:W-:-:S02]  /*16f40*/  IMAD.WIDE R4, R0, 0x4, R200 ;  /* 0x0000000400047825 */ /* 0x002fc400078e02c8 */
[----:B------:R-:W2:Y:S04]  /*16f50*/  LDL.LU R70, [R1+0x1c] ;  /* 0x00001c0001467983 */ /* 0x000ea80000300800 */
[----:B------:R1:W-:Y:S04]  /*16f60*/  @P0 STG.E desc[UR26][R4.64], R6 ;  /* 0x0000000604000986 */ /* 0x0003e8000c10191a */
[----:B-1----:R-:W2:Y:S01]  /*16f70*/  LDL.LU R6, [R1+0x10] ;  /* 0x0000100001067983 */ /* 0x002ea20000300800 */
[----:B------:R-:W-:Y:S01]  /*16f80*/  IADD3 R4, PT, PT, R202, 0x3, RZ ;  /* 0x00000003ca047810 */ /* 0x000fe20007ffe0ff */
[----:B------:R-:W-:-:S03]  /*16f90*/  VIADD R0, R0, UR32 ;  /* 0x0000002000007c36 */ /* 0x000fc60008000000 */
[----:B------:R-:W-:Y:S01]  /*16fa0*/  ISETP.GE.AND P0, PT, R4, UR19, PT ;  /* 0x0000001304007c0c */ /* 0x000fe2000bf06270 */
[----:B------:R-:W-:-:S03]  /*16fb0*/  IMAD.WIDE R4, R0, 0x4, R2 ;  /* 0x0000000400047825 */ /* 0x000fc600078e0202 */
[----:B------:R-:W-:Y:S01]  /*16fc0*/  ISETP.LT.AND P1, PT, R203, UR34, !P0 ;  /* 0x00000022cb007c0c */ /* 0x000fe2000c721270 */
[----:B------:R-:W1:-:S12]  /*16fd0*/  LDCU UR34, c[0x0][0x398] ;  /* 0x00007300ff2277ac */ /* 0x000e580008000800 */
[----:B------:R1:W-:Y:S01]  /*16fe0*/  @P1 STG.E desc[UR26][R4.64], R252 ;  /* 0x000000fc04001986 */ /* 0x0003e2000c10191a */
[----:B------:R-:W-:Y:S01]  /*16ff0*/  ISETP.LT.AND P1, PT, R206, UR4, !P0 ;  /* 0x00000004ce007c0c */ /* 0x000fe2000c721270 */
[----:B------:R-:W1:Y:S01]  /*17000*/  LDCU UR4, c[0x0][0x398] ;  /* 0x00007300ff0477ac */ /* 0x000e620008000800 */
[----:B------:R-:W-:Y:S01]  /*17010*/  ISETP.LT.AND P2, PT, R205, UR6, !P0 ;  /* 0x00000006cd007c0c */ /* 0x000fe2000c741270 */
[----:B------:R-:W2:Y:S01]  /*17020*/  LDCU UR6, c[0x0][0x398] ;  /* 0x00007300ff0677ac */ /* 0x000ea20008000800 */
[----:B-1----:R-:W-:Y:S01]  /*17030*/  IMAD.WIDE R4, R0, 0x4, R196 ;  /* 0x0000000400047825 */ /* 0x002fe200078e02c4 */
[----:B------:R-:W3:Y:S08]  /*17040*/  LDL.LU R252, [R1+0x5b0] ;  /* 0x0005b00001fc7983 */ /* 0x000ef00000300800 */
[----:B------:R1:W-:Y:S01]  /*17050*/  @P1 STG.E desc[UR26][R4.64], R135 ;  /* 0x0000008704001986 */ /* 0x0003e2000c10191a */
[----:B------:R-:W-:Y:S01]  /*17060*/  ISETP.LT.AND P0, PT, R204, UR4, !P0 ;  /* 0x00000004cc007c0c */ /* 0x000fe2000c701270 */
[----:B------:R-:W1:Y:S02]  /*17070*/  LDCU UR4, c[0x0][0x398] ;  /* 0x00007300ff0477ac */ /* 0x000e640008000800 */
[C---:B-1----:R-:W-:Y:S01]  /*17080*/  IMAD.WIDE R4, R0.reuse, 0x4, R198 ;  /* 0x0000000400047825 */ /* 0x042fe200078e02c6 */
[----:B------:R-:W3:Y:S04]  /*17090*/  LDL.LU R135, [R1+0x34] ;  /* 0x0000340001877983 */ /* 0x000ee80000300800 */
[----:B------:R1:W-:Y:S02]  /*170a0*/  @P2 STG.E desc[UR26][R4.64], R71 ;  /* 0x0000004704002986 */ /* 0x0003e4000c10191a */
[C---:B-1----:R-:W-:Y:S01]  /*170b0*/  IMAD.WIDE R4, R0.reuse, 0x4, R200 ;  /* 0x0000000400047825 */ /* 0x042fe200078e02c8 */
[----:B------:R-:W-:-:S04]  /*170c0*/  IADD3 R0, PT, PT, R0, UR32, RZ ;  /* 0x0000002000007c10 */ /* 0x000fc8000fffe0ff */
[----:B------:R1:W-:Y:S02]  /*170d0*/  @P0 STG.E desc[UR26][R4.64], R7 ;  /* 0x0000000704000986 */ /* 0x0003e4000c10191a */
[----:B-1----:R-:W-:-:S05]  /*170e0*/  VIADD R4, R202, 0x4 ;  /* 0x00000004ca047836 */ /* 0x002fca0000000000 */
[----:B------:R-:W-:Y:S01]  /*170f0*/  ISETP.GE.AND P0, PT, R4, UR19, PT ;  /* 0x0000001304007c0c */ /* 0x000fe2000bf06270 */
[----:B------:R-:W-:-:S03]  /*17100*/  IMAD.WIDE R4, R0, 0x4, R2 ;  /* 0x0000000400047825 */ /* 0x000fc600078e0202 */
[----:B------:R-:W-:Y:S01]  /*17110*/  ISETP.LT.AND P1, PT, R203, UR4, !P0 ;  /* 0x00000004cb007c0c */ /* 0x000fe2000c721270 */
[----:B------:R-:W1:Y:S02]  /*17120*/  LDCU UR4, c[0x0][0x398] ;  /* 0x00007300ff0477ac */ /* 0x000e640008000800 */
[----:B-1----:R-:W-:Y:S01]  /*17130*/  ISETP.LT.AND P2, PT, R205, UR4, !P0 ;  /* 0x00000004cd007c0c */ /* 0x002fe2000c741270 */
[----:B------:R-:W1:Y:S09]  /*17140*/  LDCU UR4, c[0x0][0x398] ;  /* 0x00007300ff0477ac */ /* 0x000e720008000800 */
[----:B--2---:R2:W-:Y:S01]  /*17150*/  @P1 STG.E desc[UR26][R4.64], R6 ;  /* 0x0000000604001986 */ /* 0x0045e2000c10191a */
[----:B------:R-:W-:Y:S01]  /*17160*/  ISETP.LT.AND P1, PT, R206, UR6, !P0 ;  /* 0x00000006ce007c0c */ /* 0x000fe2000c721270 */
[----:B------:R-:W1:Y:S01]  /*17170*/  LDCU UR6, c[0x0][0x398] ;  /* 0x00007300ff0677ac */ /* 0x000e620008000800 */
[----:B--2---:R-:W-:-:S11]  /*17180*/  IMAD.WIDE R4, R0, 0x4, R196 ;  /* 0x0000000400047825 */ /* 0x004fd600078e02c4 */
[----:B------:R2:W-:Y:S01]  /*17190*/  @P1 STG.E desc[UR26][R4.64], R136 ;  /* 0x0000008804001986 */ /* 0x0005e2000c10191a */
[----:B-1----:R-:W-:Y:S01]  /*171a0*/  ISETP.LT.AND P0, PT, R204, UR6, !P0 ;  /* 0x00000006cc007c0c */ /* 0x002fe2000c701270 */
[----:B------:R-:W-:Y:S01]  /*171b0*/  VIADD R6, R202, 0x5 ;  /* 0x00000005ca067836 */ /* 0x000fe20000000000 */
[----:B------:R-:W1:Y:S01]  /*171c0*/  LDCU UR6, c[0x0][0x398] ;  /* 0x00007300ff0677ac */ /* 0x000e620008000800 */
[C---:B--2---:R-:W-:Y:S01]  /*171d0*/  IMAD.WIDE R4, R0.reuse, 0x4, R198 ;  /* 0x0000000400047825 */ /* 0x044fe200078e02c6 */
[----:B------:R-:W2:Y:S04]  /*171e0*/  LDL.LU R136, [R1+0x30] ;  /* 0x0000300001887983 */ /* 0x000ea80000300800 */
[----:B------:R1:W-:Y:S02]  /*171f0*/  @P2 STG.E desc[UR26][R4.64], R72 ;  /* 0x0000004804002986 */ /* 0x0003e4000c10191a */
[----:B-1----:R-:W-:-:S02]  /*17200*/  IMAD.WIDE R4, R0, 0x4, R200 ;  /* 0x0000000400047825 */ /* 0x002fc400078e02c8 */
[----:B------:R-:W2:Y:S02]  /*17210*/  LDL.LU R72, [R1+0x2c] ;  /* 0x00002c0001487983 */ /* 0x000ea40000300800 */
[----:B------:R-:W-:Y:S02]  /*17220*/  VIADD R0, R0, UR32 ;  /* 0x0000002000007c36 */ /* 0x000fe40008000000 */
[----:B------:R1:W-:Y:S01]  /*17230*/  @P0 STG.E desc[UR26][R4.64], R8 ;  /* 0x0000000804000986 */ /* 0x0003e2000c10191a */
[----:B------:R-:W-:-:S04]  /*17240*/  ISETP.GE.AND P0, PT, R6, UR19, PT ;  /* 0x0000001306007c0c */ /* 0x000fc8000bf06270 */
[----:B------:R-:W-:Y:S01]  /*17250*/  ISETP.LT.AND P1, PT, R203, UR4, !P0 ;  /* 0x00000004cb007c0c */ /* 0x000fe2000c721270 */
[----:B------:R-:W3:Y:S01]  /*17260*/  LDCU UR4, c[0x0][0x398] ;  /* 0x00007300ff0477ac */ /* 0x000ee20008000800 */
[----:B-1----:R-:W-:-:S11]  /*17270*/  IMAD.WIDE R4, R0, 0x4, R2 ;  /* 0x0000000400047825 */ /* 0x002fd600078e0202 */
[----:B----4-:R1:W-:Y:S04]  /*17280*/  @P1 STG.E desc[UR26][R4.64], R69 ;  /* 0x0000004504001986 */ /* 0x0103e8000c10191a */
[----:B-1----:R-:W4:Y:S01]  /*17290*/  LDL.LU R69, [R1+0x18] ;  /* 0x0000180001457983 */ /* 0x002f220000300800 */
[----:B---3--:R-:W-:Y:S01]  /*172a0*/  ISETP.LT.AND P1, PT, R206, UR4, !P0 ;  /* 0x00000004ce007c0c */ /* 0x008fe2000c721270 */
[----:B------:R-:W-:Y:S01]  /*172b0*/  IMAD.WIDE R4, R0, 0x4, R196 ;  /* 0x0000000400047825 */ /* 0x000fe200078e02c4 */
[----:B------:R-:W-:Y:S01]  /*172c0*/  ISETP.LT.AND P2, PT, R205, UR52, !P0 ;  /* 0x00000034cd007c0c */ /* 0x000fe2000c741270 */
[----:B------:R-:W1:Y:S01]  /*172d0*/  LDCU UR4, c[0x0][0x39c] ;  /* 0x00007380ff0477ac */ /* 0x000e620008000800 */
[----:B------:R-:W-:Y:S02]  /*172e0*/  ISETP.LT.AND P0, PT, R204, UR54, !P0 ;  /* 0x00000036cc007c0c */ /* 0x000fe4000c701270 */
[----:B------:R-:W-:Y:S01]  /*172f0*/  IADD3 R6, PT, PT, R202, 0x6, RZ ;  /* 0x00000006ca067810 */ /* 0x000fe20007ffe0ff */
[----:B------:R-:W3:Y:S06]  /*17300*/  LDCU UR52, c[0x0][0x398] ;  /* 0x00007300ff3477ac */ /* 0x000eec0008000800 */
[----:B------:R1:W-:Y:S01]  /*17310*/  @P1 STG.E desc[UR26][R4.64], R137 ;  /* 0x0000008904001986 */ /* 0x0003e2000c10191a */
[----:B------:R-:W-:Y:S01]  /*17320*/  ISETP.GE.AND P5, PT, R6, UR19, PT ;  /* 0x0000001306007c0c */ /* 0x000fe2000bfa6270 */
[----:B------:R-:W2:Y:S01]  /*17330*/  LDCU UR54, c[0x0][0x398] ;  /* 0x00007300ff3677ac */ /* 0x000ea20008000800 */
[----:B-1----:R-:W-:Y:S01]  /*17340*/  IMAD.WIDE R4, R0, 0x4, R198 ;  /* 0x0000000400047825 */ /* 0x002fe200078e02c6 */
[----:B------:R-:W2:Y:S04]  /*17350*/  LDL.LU R137, [R1+0x28] ;  /* 0x0000280001897983 */ /* 0x000ea80000300800 */
[----:B------:R1:W-:Y:S01]  /*17360*/  @P2 STG.E desc[UR26][R4.64], R73 ;  /* 0x0000004904002986 */ /* 0x0003e2000c10191a */
[----:B------:R-:W-:Y:S01]  /*17370*/  ISETP.LT.AND P2, PT, R203, UR24, !P5 ;  /* 0x00000018cb007c0c */ /* 0x000fe2000ef41270 */
[----:B------:R-:W-:Y:S01]  /*17380*/  VIADD R6, R202, 0x7 ;  /* 0x00000007ca067836 */ /* 0x000fe20000000000 */
[----:B------:R-:W-:Y:S01]  /*17390*/  ISETP.LT.AND P1, PT, R205, UR18, !P5 ;  /* 0x00000012cd007c0c */ /* 0x000fe2000ef21270 */
[----:B------:R-:W2:Y:S01]  /*173a0*/  LDCU UR24, c[0x0][0x398] ;  /* 0x00007300ff1877ac */ /* 0x000ea20008000800 */
[----:B-1----:R-:W-:-:S02]  /*173b0*/  IMAD.WIDE R4, R0, 0x4, R200 ;  /* 0x0000000400047825 */ /* 0x002fc400078e02c8 */
[----:B------:R-:W-:Y:S01]  /*173c0*/  ISETP.GE.AND P3, PT, R6, UR19, PT ;  /* 0x0000001306007c0c */ /* 0x000fe2000bf66270 */
[----:B------:R-:W2:Y:S01]  /*173d0*/  LDL.LU R73, [R1+0x24] ;  /* 0x0000240001497983 */ /* 0x000ea20000300800 */
[----:B------:R-:W-:Y:S01]  /*173e0*/  IADD3 R8, PT, PT, R202, 0x8, RZ ;  /* 0x00000008ca087810 */ /* 0x000fe20007ffe0ff */
[----:B------:R-:W-:Y:S01]  /*173f0*/  VIADD R0, R0, UR32 ;  /* 0x0000002000007c36 */ /* 0x000fe20008000000 */
[----:B------:R-:W1:Y:S01]  /*17400*/  LDCU UR18, c[0x0][0x398] ;  /* 0x00007300ff1277ac */ /* 0x000e620008000800 */
[----:B------:R3:W-:Y:S01]  /*17410*/  @P0 STG.E desc[UR26][R4.64], R9 ;  /* 0x0000000904000986 */ /* 0x0007e2000c10191a */
[----:B------:R-:W-:Y:S01]  /*17420*/  ISETP.LT.AND P0, PT, R206, UR74, !P5 ;  /* 0x0000004ace007c0c */ /* 0x000fe2000ef01270 */
[----:B------:R-:W-:Y:S01]  /*17430*/  IMAD.WIDE R6, R0, 0x4, R196 ;  /* 0x0000000400067825 */ /* 0x000fe200078e02c4 */
[----:B------:R-:W-:Y:S01]  /*17440*/  ISETP.LT.AND P5, PT, R204, UR34, !P5 ;  /* 0x00000022cc007c0c */ /* 0x000fe2000efa1270 */
[----:B------:R-:W1:Y:S01]  /*17450*/  LDCU UR74, c[0x0][0x39c] ;  /* 0x00007380ff4a77ac */ /* 0x000e620008000800 */
[----:B------:R-:W-:Y:S01]  /*17460*/  ISETP.GE.AND P4, PT, R8, UR19, PT ;  /* 0x0000001308007c0c */ /* 0x000fe2000bf86270 */
[----:B---3--:R-:W-:Y:S01]  /*17470*/  IMAD.WIDE R4, R0, 0x4, R2 ;  /* 0x0000000400047825 */ /* 0x008fe200078e0202 */
[----:B------:R-:W3:Y:S04]  /*17480*/  LDCU UR34, c[0x0][0x398] ;  /* 0x00007300ff2277ac */ /* 0x000ee80008000800 */
[----:B----4-:R4:W-:Y:S01]  /*17490*/  @P2 STG.E desc[UR26][R4.64], R69 ;  /* 0x0000004504002986 */ /* 0x0109e2000c10191a */
[----:B------:R-:W-:Y:S01]  /*174a0*/  ISETP.LT.AND P2, PT, R203, UR50, !P3 ;  /* 0x00000032cb007c0c */ /* 0x000fe2000df41270 */
[----:B------:R-:W-:Y:S01]  /*174b0*/  VIADD R8, R202, 0x9 ;  /* 0x00000009ca087836 */ /* 0x000fe20000000000 */
[----:B------:R-:W1:Y:S01]  /*174c0*/  LDCU UR50, c[0x0][0x398] ;  /* 0x00007300ff3277ac */ /* 0x000e620008000800 */
[----:B------:R3:W-:Y:S01]  /*174d0*/  @P0 STG.E desc[UR26][R6.64], R138 ;  /* 0x0000008a06000986 */ /* 0x0007e2000c10191a */
[----:B----4-:R-:W-:-:S03]  /*174e0*/  IMAD.WIDE R4, R0, 0x4, R198 ;  /* 0x0000000400047825 */ /* 0x010fc600078e02c6 */
[----:B---3--:R-:W3:Y:S01]  /*174f0*/  LDL.LU R138, [R1+0x20] ;  /* 0x00002000018a7983 */ /* 0x008ee20000300800 */
[----:B------:R-:W-:Y:S01]  /*17500*/  ISETP.LT.AND P0, PT, R206, UR42, !P3 ;  /* 0x0000002ace007c0c */ /* 0x000fe2000df01270 */
[----:B------:R-:W-:Y:S01]  /*17510*/  VIADD R69, R0, UR32 ;  /* 0x0000002000457c36 */ /* 0x000fe20008000000 */
[----:B------:R-:W-:Y:S01]  /*17520*/  ISETP.GE.AND P6, PT, R8, UR19, PT ;  /* 0x0000001308007c0c */ /* 0x000fe2000bfc6270 */
[----:B------:R4:W-:Y:S01]  /*17530*/  @P1 STG.E desc[UR26][R4.64], R74 ;  /* 0x0000004a04001986 */ /* 0x0009e2000c10191a */
[----:B------:R-:W-:Y:S01]  /*17540*/  ISETP.LT.AND P1, PT, R205, UR72, !P3 ;  /* 0x00000048cd007c0c */ /* 0x000fe2000df21270 */
[C---:B------:R-:W-:Y:S01]  /*17550*/  IMAD.WIDE R8, R69.reuse, 0x4, R2 ;  /* 0x0000000445087825 */ /* 0x040fe200078e0202 */
[----:B------:R-:W-:Y:S01]  /*17560*/  ISETP.LT.AND P3, PT, R204, UR33, !P3 ;  /* 0x00000021cc007c0c */ /* 0x000fe2000df61270 */
[----:B------:R-:W1:Y:S02]  /*17570*/  LDCU UR42, c[0x0][0x398] ;  /* 0x00007300ff2a77ac */ /* 0x000e640008000800 */
[----:B------:R-:W-:Y:S01]  /*17580*/  IMAD.WIDE R6, R69, 0x4, R196 ;  /* 0x0000000445067825 */ /* 0x000fe200078e02c4 */
[----:B------:R-:W1:Y:S03]  /*17590*/  LDCU UR72, c[0x0][0x39c] ;  /* 0x00007380ff4877ac */ /* 0x000e660008000800 */
[----:B----4-:R-:W-:Y:S01]  /*175a0*/  IMAD.WIDE R4, R0, 0x4, R200 ;  /* 0x0000000400047825 */ /* 0x010fe200078e02c8 */
[----:B------:R-:W-:Y:S01]  /*175b0*/  IADD3 R0, PT, PT, R202, 0xa, RZ ;  /* 0x0000000aca007810 */ /* 0x000fe20007ffe0ff */
[----:B------:R-:W4:Y:S03]  /*175c0*/  LDCU UR33, c[0x0][0x398] ;  /* 0x00007300ff2177ac */ /* 0x000f260008000800 */
[----:B------:R1:W-:Y:S01]  /*175d0*/  @P5 STG.E desc[UR26][R4.64], R10 ;  /* 0x0000000a04005986 */ /* 0x0003e2000c10191a */
[----:B------:R-:W-:Y:S01]  /*175e0*/  ISETP.GE.AND P5, PT, R0, UR19, PT ;  /* 0x0000001300007c0c */ /* 0x000fe2000bfa6270 */
[----:B------:R-:W-:-:S02]  /*175f0*/  VIADD R0, R202, 0xb ;  /* 0x0000000bca007836 */ /* 0x000fc40000000000 */
[----:B------:R2:W-:Y:S01]  /*17600*/  @P2 STG.E desc[UR26][R8.64], R70 ;  /* 0x0000004608002986 */ /* 0x0005e2000c10191a */
[----:B------:R-:W-:Y:S01]  /*17610*/  ISETP.LT.AND P2, PT, R203, UR75, !P4 ;  /* 0x0000004bcb007c0c */ /* 0x000fe2000e741270 */
[----:B------:R-:W3:Y:S02]  /*17620*/  LDCU UR75, c[0x0][0x398] ;  /* 0x00007300ff4b77ac */ /* 0x000ee40008000800 */
[----:B------:R4:W-:Y:S01]  /*17630*/  @P0 STG.E desc[UR26][R6.64], R139 ;  /* 0x0000008b06000986 */ /* 0x0009e2000c10191a */
[----:B------:R-:W-:Y:S01]  /*17640*/  ISETP.LT.AND P0, PT, R206, UR22, !P4 ;  /* 0x00000016ce007c0c */ /* 0x000fe2000e701270 */
[----:B------:R-:W3:Y:S01]  /*17650*/  LDCU UR22, c[0x0][0x398] ;  /* 0x00007300ff1677ac */ /* 0x000ee20008000800 */
[----:B-1----:R-:W-:-:S04]  /*17660*/  IMAD.WIDE R4, R69, 0x4, R198 ;  /* 0x0000000445047825 */ /* 0x002fc800078e02c6 */
[----:B--2---:R-:W-:Y:S01]  /*17670*/  IMAD.WIDE R70, R69, 0x4, R200 ;  /* 0x0000000445467825 */ /* 0x004fe200078e02c8 */
[----:B------:R1:W-:Y:S01]  /*17680*/  @P1 STG.E desc[UR26][R4.64], R75 ;  /* 0x0000004b04001986 */ /* 0x0003e2000c10191a */
[----:B------:R-:W-:Y:S01]  /*17690*/  ISETP.LT.AND P1, PT, R205, UR53, !P4 ;  /* 0x00000035cd007c0c */ /* 0x000fe2000e721270 */
[----:B------:R-:W2:Y:S01]  /*176a0*/  LDCU UR53, c[0x0][0x398] ;  /* 0x00007300ff3577ac */ /* 0x000ea20008000800 */
[----:B------:R-:W-:Y:S01]  /*176b0*/  VIADD R69, R69, UR32 ;  /* 0x0000002045457c36 */ /* 0x000fe20008000000 */
[----:B------:R1:W-:Y:S01]  /*176c0*/  @P3 STG.E desc[UR26][R70.64], R11 ;  /* 0x0000000b46003986 */ /* 0x0003e2000c10191a */
[----:B------:R-:W-:Y:S01]  /*176d0*/  ISETP.LT.AND P4, PT, R204, UR70, !P4 ;  /* 0x00000046cc007c0c */ /* 0x000fe2000e781270 */
[----:B------:R-:W2:Y:S01]  /*176e0*/  LDCU UR70, c[0x0][0x39c] ;  /* 0x00007380ff4677ac */ /* 0x000ea20008000800 */
[----:B----4-:R-:W-:Y:S01]  /*176f0*/  IMAD.WIDE R6, R69, 0x4, R2 ;  /* 0x0000000445067825 */ /* 0x010fe200078e0202 */
[----:B------:R-:W-:Y:S01]  /*17700*/  ISETP.LT.AND P3, PT, R203, UR37, !P6 ;  /* 0x00000025cb007c0c */ /* 0x000fe2000f761270 */
[----:B------:R-:W4:Y:S02]  /*17710*/  LDCU UR37, c[0x0][0x398] ;  /* 0x00007300ff2577ac */ /* 0x000f240008000800 */
[----:B------:R-:W-:-:S04]  /*17720*/  IMAD.WIDE R8, R69, 0x4, R198 ;  /* 0x0000000445087825 */ /* 0x000fc800078e02c6 */
[----:B-1----:R-:W-:-:S04]  /*17730*/  IMAD.WIDE R4, R69, 0x4, R196 ;  /* 0x0000000445047825 */ /* 0x002fc800078e02c4 */
[C---:B------:R-:W-:Y:S01]  /*17740*/  IMAD.WIDE R10, R69.reuse, 0x4, R200 ;  /* 0x00000004450a7825 */ /* 0x040fe200078e02c8 */
[----:B------:R-:W-:Y:S01]  /*17750*/  IADD3 R69, PT, PT, R69, UR32, RZ ;  /* 0x0000002045457c10 */ /* 0x000fe2000fffe0ff */
[----:B---3--:R1:W-:Y:S01]  /*17760*/  @P2 STG.E desc[UR26][R6.64], R138 ;  /* 0x0000008a06002986 */ /* 0x0083e2000c10191a */
[----:B------:R-:W-:Y:S01]  /*17770*/  ISETP.LT.AND P2, PT, R205, UR40, !P6 ;  /* 0x00000028cd007c0c */ /* 0x000fe2000f741270 */
[----:B------:R-:W3:Y:S02]  /*17780*/  LDCU UR40, c[0x0][0x398] ;  /* 0x00007300ff2877ac */ /* 0x000ee40008000800 */
[----:B------:R2:W-:Y:S01]  /*17790*/  @P0 STG.E desc[UR26][R4.64], R140 ;  /* 0x0000008c04000986 */ /* 0x0005e2000c10191a */
[----:B------:R-:W-:Y:S01]  /*177a0*/  ISETP.LT.AND P0, PT, R206, UR73, !P6 ;  /* 0x00000049ce007c0c */ /* 0x000fe2000f701270 */
[----:B------:R-:W3:Y:S01]  /*177b0*/  LDCU UR73, c[0x0][0x398] ;  /* 0x00007300ff4977ac */ /* 0x000ee20008000800 */
[----:B------:R-:W-:Y:S01]  /*177c0*/  ISETP.LT.AND P6, PT, R204, UR48, !P6 ;  /* 0x00000030cc007c0c */ /* 0x000fe2000f7c1270 */
[----:B------:R4:W-:Y:S01]  /*177d0*/  @P1 STG.E desc[UR26][R8.64], R76 ;  /* 0x0000004c08001986 */ /* 0x0009e2000c10191a */
[----:B------:R-:W-:Y:S01]  /*177e0*/  ISETP.GE.AND P1, PT, R0, UR19, PT ;  /* 0x0000001300007c0c */ /* 0x000fe2000bf26270 */
[----:B------:R-:W-:Y:S01]  /*177f0*/  VIADD R0, R202, 0xc ;  /* 0x0000000cca007836 */ /* 0x000fe20000000000 */
[----:B------:R-:W3:Y:S01]  /*17800*/  LDCU UR48, c[0x0][0x398] ;  /* 0x00007300ff3077ac */ /* 0x000ee20008000800 */
[----:B-1----:R-:W-:Y:S01]  /*17810*/  IMAD.WIDE R6, R69, 0x4, R196 ;  /* 0x0000000445067825 */ /* 0x002fe200078e02c4 */
[----:B------:R1:W-:Y:S01]  /*17820*/  @P4 STG.E desc[UR26][R10.64], R12 ;  /* 0x0000000c0a004986 */ /* 0x0003e2000c10191a */
[----:B------:R-:W-:Y:S01]  /*17830*/  ISETP.LT.AND P4, PT, R205, UR71, !P5 ;  /* 0x00000047cd007c0c */ /* 0x000fe2000ef81270 */
[----:B------:R-:W3:Y:S01]  /*17840*/  LDCU UR71, c[0x0][0x398] ;  /* 0x00007300ff4777ac */ /* 0x000ee20008000800 */
[----:B--2---:R-:W-:-:S04]  /*17850*/  IMAD.WIDE R4, R69, 0x4, R2 ;  /* 0x0000000445047825 */ /* 0x004fc800078e0202 */
[----:B----4-:R-:W-:Y:S01]  /*17860*/  IMAD.WIDE R8, R69, 0x4, R198 ;  /* 0x0000000445087825 */ /* 0x010fe200078e02c6 */
[----:B------:R2:W-:Y:S01]  /*17870*/  @P3 STG.E desc[UR26][R4.64], R73 ;  /* 0x0000004904003986 */ /* 0x0005e2000c10191a */
[----:B------:R-:W-:Y:S01]  /*17880*/  ISETP.LT.AND P3, PT, R203, UR68, !P5 ;  /* 0x00000044cb007c0c */ /* 0x000fe2000ef61270 */
[----:B------:R-:W4:Y:S02]  /*17890*/  LDCU UR68, c[0x0][0x39c] ;  /* 0x00007380ff4477ac */ /* 0x000f240008000800 */
[----:B------:R3:W-:Y:S01]  /*178a0*/  @P0 STG.E desc[UR26][R6.64], R141 ;  /* 0x0000008d06000986 */ /* 0x0007e2000c10191a */
[C---:B-1----:R-:W-:Y:S01]  /*178b0*/  IMAD.WIDE R10, R69.reuse, 0x4, R200 ;  /* 0x00000004450a7825 */ /* 0x042fe200078e02c8 */
[----:B------:R-:W-:Y:S02]  /*178c0*/  ISETP.GE.AND P0, PT, R0, UR19, PT ;  /* 0x0000001300007c0c */ /* 0x000fe4000bf06270 */
[----:B------:R1:W-:Y:S01]  /*178d0*/  @P2 STG.E desc[UR26][R8.64], R77 ;  /* 0x0000004d08002986 */ /* 0x0003e2000c10191a */
[----:B------:R-:W-:Y:S01]  /*178e0*/  ISETP.LT.AND P2, PT, R206, UR51, !P5 ;  /* 0x00000033ce007c0c */ /* 0x000fe2000ef41270 */
[----:B------:R-:W-:Y:S01]  /*178f0*/  VIADD R69, R69, UR32 ;  /* 0x0000002045457c36 */ /* 0x000fe20008000000 */
[----:B------:R-:W-:Y:S01]  /*17900*/  ISETP.LT.AND P5, PT, R204, UR30, !P5 ;  /* 0x0000001ecc007c0c */ /* 0x000fe2000efa1270 */
[----:B------:R4:W-:Y:S01]  /*17910*/  @P6 STG.E desc[UR26][R10.64], R13 ;  /* 0x0000000d0a006986 */ /* 0x0009e2000c10191a */
[----:B------:R-:W-:Y:S01]  /*17920*/  IADD3 R0, PT, PT, R202, 0xd, RZ ;  /* 0x0000000dca007810 */ /* 0x000fe20007ffe0ff */
[C---:B--2---:R-:W-:Y:S01]  /*17930*/  IMAD.WIDE R4, R69.reuse, 0x4, R2 ;  /* 0x0000000445047825 */ /* 0x044fe200078e0202 */
[----:B------:R-:W2:Y:S02]  /*17940*/  LDCU UR51, c[0x0][0x398] ;  /* 0x00007300ff3377ac */ /* 0x000ea40008000800 */
[----:B------:R-:W-:Y:S01]  /*17950*/  ISETP.GE.AND P6, PT, R0, UR19, PT ;  /* 0x0000001300007c0c */ /* 0x000fe2000bfc6270 */
[----:B---3--:R-:W-:Y:S01]  /*17960*/  IMAD.WIDE R6, R69, 0x4, R196 ;  /* 0x0000000445067825 */ /* 0x008fe200078e02c4 */
[----:B------:R3:W-:Y:S01]  /*17970*/  @P3 STG.E desc[UR26][R4.64], R137 ;  /* 0x0000008904003986 */ /* 0x0007e2000c10191a */
[----:B------:R-:W-:Y:S01]  /*17980*/  ISETP.LT.AND P3, PT, R203, UR8, !P1 ;  /* 0x00000008cb007c0c */ /* 0x000fe2000cf61270 */
[----:B------:R-:W2:Y:S01]  /*17990*/  LDCU UR30, c[0x0][0x398] ;  /* 0x00007300ff1e77ac */ /* 0x000ea20008000800 */
[----:B-1----:R-:W-:Y:S01]  /*179a0*/  IMAD.WIDE R8, R69, 0x4, R198 ;  /* 0x0000000445087825 */ /* 0x002fe200078e02c6 */
[----:B------:R1:W-:Y:S01]  /*179b0*/  @P2 STG.E desc[UR26][R6.64], R142 ;  /* 0x0000008e06002986 */ /* 0x0003e2000c10191a */
[----:B------:R-:W-:Y:S01]  /*179c0*/  ISETP.LT.AND P2, PT, R205, UR46, !P1 ;  /* 0x0000002ecd007c0c */ /* 0x000fe2000cf41270 */
[----:B------:R-:W2:Y:S01]  /*179d0*/  LDCU UR8, c[0x0][0x398] ;  /* 0x00007300ff0877ac */ /* 0x000ea20008000800 */
[C---:B----4-:R-:W-:Y:S01]  /*179e0*/  IMAD.WIDE R10, R69.reuse, 0x4, R200 ;  /* 0x00000004450a7825 */ /* 0x050fe200078e02c8 */
[----:B------:R4:W-:Y:S01]  /*179f0*/  @P4 STG.E desc[UR26][R8.64], R78 ;  /* 0x0000004e08004986 */ /* 0x0009e2000c10191a */
[----:B------:R-:W-:Y:S01]  /*17a00*/  ISETP.LT.AND P4, PT, R206, UR66, !P1 ;  /* 0x00000042ce007c0c */ /* 0x000fe2000cf81270 */
[----:B------:R-:W2:Y:S01]  /*17a10*/  LDCU UR66, c[0x0][0x39c] ;  /* 0x00007380ff4277ac */ /* 0x000ea20008000800 */
[----:B------:R-:W-:Y:S01]  /*17a20*/  VIADD R69, R69, UR32 ;  /* 0x0000002045457c36 */ /* 0x000fe20008000000 */
[----:B------:R-:W-:Y:S01]  /*17a30*/  ISETP.LT.AND P1, PT, R204, UR69, !P1 ;  /* 0x00000045cc007c0c */ /* 0x000fe2000cf21270 */
[----:B------:R2:W-:Y:S01]  /*17a40*/  @P5 STG.E desc[UR26][R10.64], R14 ;  /* 0x0000000e0a005986 */ /* 0x0005e2000c10191a */
[----:B------:R-:W-:Y:S01]  /*17a50*/  ISETP.LT.AND P5, PT, R203, UR49, !P0 ;  /* 0x00000031cb007c0c */ /* 0x000fe2000c7a1270 */
[C---:B---3--:R-:W-:Y:S01]  /*17a60*/  IMAD.WIDE R4, R69.reuse, 0x4, R2 ;  /* 0x0000000445047825 */ /* 0x048fe200078e0202 */
[C---:B------:R-:W-:Y:S01]  /*17a70*/  IADD3 R13, PT, PT, R69.reuse, UR32, RZ ;  /* 0x00000020450d7c10 */ /* 0x040fe2000fffe0ff */
[----:B------:R-:W3:Y:S02]  /*17a80*/  LDCU UR46, c[0x0][0x398] ;  /* 0x00007300ff2e77ac */ /* 0x000ee40008000800 */
[C---:B-1----:R-:W-:Y:S01]  /*17a90*/  IMAD.WIDE R6, R69.reuse, 0x4, R196 ;  /* 0x0000000445067825 */ /* 0x042fe200078e02c4 */
[----:B------:R1:W-:Y:S01]  /*17aa0*/  @P3 STG.E desc[UR26][R4.64], R72 ;  /* 0x0000004804003986 */ /* 0x0003e2000c10191a */
[----:B------:R-:W3:Y:S02]  /*17ab0*/  LDCU UR69, c[0x0][0x398] ;  /* 0x00007300ff4577ac */ /* 0x000ee40008000800 */
[C---:B----4-:R-:W-:Y:S01]  /*17ac0*/  IMAD.WIDE R8, R69.reuse, 0x4, R198 ;  /* 0x0000000445087825 */ /* 0x050fe200078e02c6 */
[----:B------:R4:W-:Y:S01]  /*17ad0*/  @P4 STG.E desc[UR26][R6.64], R143 ;  /* 0x0000008f06004986 */ /* 0x0009e2000c10191a */
[----:B------:R-:W-:Y:S01]  /*17ae0*/  ISETP.LT.AND P4, PT, R206, UR36, !P0 ;  /* 0x00000024ce007c0c */ /* 0x000fe2000c781270 */
[----:B------:R-:W3:Y:S01]  /*17af0*/  LDCU UR49, c[0x0][0x398] ;  /* 0x00007300ff3177ac */ /* 0x000ee20008000800 */
[----:B--2---:R-:W-:Y:S01]  /*17b00*/  IMAD.WIDE R10, R69, 0x4, R200 ;  /* 0x00000004450a7825 */ /* 0x004fe200078e02c8 */
[----:B------:R2:W-:Y:S01]  /*17b10*/  @P2 STG.E desc[UR26][R8.64], R79 ;  /* 0x0000004f08002986 */ /* 0x0005e2000c10191a */
[----:B------:R-:W-:Y:S01]  /*17b20*/  ISETP.LT.AND P2, PT, R205, UR64, !P0 ;  /* 0x00000040cd007c0c */ /* 0x000fe2000c741270 */
[----:B------:R-:W3:Y:S01]  /*17b30*/  LDCU UR36, c[0x0][0x398] ;  /* 0x00007300ff2477ac */ /* 0x000ee20008000800 */
[----:B------:R-:W-:Y:S01]  /*17b40*/  ISETP.LT.AND P0, PT, R204, UR38, !P0 ;  /* 0x00000026cc007c0c */ /* 0x000fe2000c701270 */
[----:B-1----:R-:W-:Y:S01]  /*17b50*/  IMAD.WIDE R4, R13, 0x4, R2 ;  /* 0x000000040d047825 */ /* 0x002fe200078e0202 */
[----:B------:R1:W-:Y:S01]  /*17b60*/  @P1 STG.E desc[UR26][R10.64], R15 ;  /* 0x0000000f0a001986 */ /* 0x0003e2000c10191a */
[----:B------:R-:W-:Y:S01]  /*17b70*/  ISETP.LT.AND P1, PT, R203, UR67, !P6 ;  /* 0x00000043cb007c0c */ /* 0x000fe2000f721270 */
[----:B------:R-:W3:Y:S01]  /*17b80*/  LDCU UR64, c[0x0][0x39c] ;  /* 0x00007380ff4077ac */ /* 0x000ee20008000800 */
[C---:B----4-:R-:W-:Y:S01]  /*17b90*/  IMAD.WIDE R6, R13.reuse, 0x4, R196 ;  /* 0x000000040d067825 */ /* 0x050fe200078e02c4 */
[----:B------:R4:W-:Y:S01]  /*17ba0*/  @P5 STG.E desc[UR26][R4.64], R136 ;  /* 0x0000008804005986 */ /* 0x0009e2000c10191a */
[----:B------:R-:W-:Y:S01]  /*17bb0*/  ISETP.LT.AND P5, PT, R206, UR44, !P6 ;  /* 0x0000002cce007c0c */ /* 0x000fe2000f7a1270 */
[----:B------:R-:W3:Y:S01]  /*17bc0*/  LDCU UR38, c[0x0][0x398] ;  /* 0x00007300ff2677ac */ /* 0x000ee20008000800 */
[----:B------:R-:W-:Y:S01]  /*17bd0*/  VIADD R0, R202, 0xe ;  /* 0x0000000eca007836 */ /* 0x000fe20000000000 */
[----:B------:R3:W-:Y:S01]  /*17be0*/  @P4 STG.E desc[UR26][R6.64], R144 ;  /* 0x0000009006004986 */ /* 0x0007e2000c10191a */
[----:B--2---:R-:W-:Y:S01]  /*17bf0*/  IMAD.WIDE R8, R13, 0x4, R198 ;  /* 0x000000040d087825 */ /* 0x004fe200078e02c6 */
[----:B------:R-:W-:Y:S01]  /*17c00*/  ISETP.LT.AND P4, PT, R205, UR12, !P6 ;  /* 0x0000000ccd007c0c */ /* 0x000fe2000f781270 */
[----:B------:R-:W2:Y:S01]  /*17c10*/  LDCU UR67, c[0x0][0x398] ;  /* 0x00007300ff4377ac */ /* 0x000ea20008000800 */
[----:B------:R-:W-:Y:S01]  /*17c20*/  ISETP.GE.AND P3, PT, R0, UR19, PT ;  /* 0x0000001300007c0c */ /* 0x000fe2000bf66270 */
[C---:B-1----:R-:W-:Y:S01]  /*17c30*/  VIADD R15, R13.reuse, UR32 ;  /* 0x000000200d0f7c36 */ /* 0x042fe20008000000 */
[----:B------:R-:W-:Y:S01]  /*17c40*/  ISETP.LT.AND P6, PT, R204, UR62, !P6 ;  /* 0x0000003ecc007c0c */ /* 0x000fe2000f7c1270 */
[----:B------:R1:W-:Y:S01]  /*17c50*/  @P2 STG.E desc[UR26][R8.64], R80 ;  /* 0x0000005008002986 */ /* 0x0003e2000c10191a */
[----:B----4-:R-:W-:Y:S01]  /*17c60*/  IMAD.WIDE R4, R13, 0x4, R200 ;  /* 0x000000040d047825 */ /* 0x010fe200078e02c8 */
[----:B------:R-:W-:Y:S01]  /*17c70*/  ISETP.LT.AND P2, PT, R203, UR6, !P3 ;  /* 0x00000006cb007c0c */ /* 0x000fe2000df41270 */
[----:B------:R-:W4:Y:S01]  /*17c80*/  LDCU UR62, c[0x0][0x39c] ;  /* 0x00007380ff3e77ac */ /* 0x000f220008000800 */
[C---:B------:R-:W-:Y:S01]  /*17c90*/  IADD3 R13, PT, PT, R15.reuse, UR32, RZ ;  /* 0x000000200f0d7c10 */ /* 0x040fe2000fffe0ff */
[C---:B------:R-:W-:Y:S01]  /*17ca0*/  IMAD.WIDE R10, R15.reuse, 0x4, R2 ;  /* 0x000000040f0a7825 */ /* 0x040fe200078e0202 */
[----:B------:R2:W-:Y:S01]  /*17cb0*/  @P0 STG.E desc[UR26][R4.64], R16 ;  /* 0x0000001004000986 */ /* 0x0005e2000c10191a */
[----:B------:R-:W4:Y:S02]  /*17cc0*/  LDCU UR44, c[0x0][0x398] ;  /* 0x00007300ff2c77ac */ /* 0x000f240008000800 */
[C---:B---3--:R-:W-:Y:S01]  /*17cd0*/  IMAD.WIDE R6, R15.reuse, 0x4, R196 ;  /* 0x000000040f067825 */ /* 0x048fe200078e02c4 */
[----:B------:R-:W-:Y:S01]  /*17ce0*/  @P1 STG.E desc[UR26][R10.64], R135 ;  /* 0x000000870a001986 */ /* 0x000fe2000c10191a */
[----:B------:R-:W-:Y:S01]  /*17cf0*/  ISETP.LT.AND P1, PT, R206, UR65, !P3 ;  /* 0x00000041ce007c0c */ /* 0x000fe2000df21270 */
[----:B------:R-:W3:Y:S01]  /*17d00*/  LDCU UR12, c[0x0][0x398] ;  /* 0x00007300ff0c77ac */ /* 0x000ee20008000800 */
[----:B------:R-:W-:Y:S01]  /*17d10*/  VIADD R0, R202, 0xf ;  /* 0x0000000fca007836 */ /* 0x000fe20000000000 */
[----:B------:R4:W-:Y:S01]  /*17d20*/  @P5 STG.E desc[UR26][R6.64], R145 ;  /* 0x0000009106005986 */ /* 0x0009e2000c10191a */
[----:B-1----:R-:W-:Y:S01]  /*17d30*/  IMAD.WIDE R8, R15, 0x4, R198 ;  /* 0x000000040f087825 */ /* 0x002fe200078e02c6 */
[----:B------:R-:W-:Y:S01]  /*17d40*/  ISETP.LT.AND P5, PT, R205, UR35, !P3 ;  /* 0x00000023cd007c0c */ /* 0x000fe2000dfa1270 */
[----:B------:R-:W1:Y:S01]  /*17d50*/  LDCU UR6, c[0x0][0x398] ;  /* 0x00007300ff0677ac */ /* 0x000e620008000800 */
[----:B------:R-:W-:Y:S01]  /*17d60*/  ISETP.GE.AND P0, PT, R0, UR19, PT ;  /* 0x0000001300007c0c */ /* 0x000fe2000bf06270 */
[----:B--2---:R-:W-:Y:S01]  /*17d70*/  IMAD.WIDE R4, R15, 0x4, R200 ;  /* 0x000000040f047825 */ /* 0x004fe200078e02c8 */
[----:B------:R-:W-:Y:S01]  /*17d80*/  ISETP.LT.AND P3, PT, R204, UR47, !P3 ;  /* 0x0000002fcc007c0c */ /* 0x000fe2000df61270 */
[----:B------:R2:W-:Y:S01]  /*17d90*/  @P4 STG.E desc[UR26][R8.64], R81 ;  /* 0x0000005108004986 */ /* 0x0005e2000c10191a */
[----:B------:R-:W-:Y:S01]  /*17da0*/  ISETP.LT.AND P4, PT, R203, UR60, !P0 ;  /* 0x0000003ccb007c0c */ /* 0x000fe2000c781270 */
[----:B------:R-:W-:Y:S01]  /*17db0*/  VIADD R0, R202, 0x10 ;  /* 0x00000010ca007836 */ /* 0x000fe20000000000 */
[----:B------:R-:W1:Y:S01]  /*17dc0*/  LDCU UR65, c[0x0][0x398] ;  /* 0x00007300ff4177ac */ /* 0x000e620008000800 */
[----:B------:R3:W-:Y:S01]  /*17dd0*/  @P6 STG.E desc[UR26][R4.64], R17 ;  /* 0x0000001104006986 */ /* 0x0007e2000c10191a */
[C---:B----4-:R-:W-:Y:S01]  /*17de0*/  IMAD.WIDE R6, R13.reuse, 0x4, R2 ;  /* 0x000000040d067825 */ /* 0x050fe200078e0202 */
[----:B------:R-:W-:Y:S01]  /*17df0*/  ISETP.LT.AND P6, PT, R206, UR16, !P0 ;  /* 0x00000010ce007c0c */ /* 0x000fe2000c7c1270 */
[----:B------:R-:W4:Y:S02]  /*17e00*/  LDCU UR35, c[0x0][0x398] ;  /* 0x00007300ff2377ac */ /* 0x000f240008000800 */
[----:B------:R-:W-:Y:S01]  /*17e10*/  IMAD.WIDE R10, R13, 0x4, R198 ;  /* 0x000000040d0a7825 */ /* 0x000fe200078e02c6 */
[----:B------:R1:W-:Y:S01]  /*17e20*/  @P2 STG.E desc[UR26][R6.64], R134 ;  /* 0x0000008606002986 */ /* 0x0003e2000c10191a */
[----:B------:R-:W-:Y:S01]  /*17e30*/  ISETP.LT.AND P2, PT, R205, UR63, !P0 ;  /* 0x0000003fcd007c0c */ /* 0x000fe2000c741270 */
[----:B------:R-:W4:Y:S01]  /*17e40*/  LDCU UR47, c[0x0][0x398] ;  /* 0x00007300ff2f77ac */ /* 0x000f220008000800 */
[C---:B--2---:R-:W-:Y:S01]  /*17e50*/  IMAD.WIDE R8, R13.reuse, 0x4, R196 ;  /* 0x000000040d087825 */ /* 0x044fe200078e02c4 */
[----:B------:R-:W-:Y:S01]  /*17e60*/  ISETP.LT.AND P0, PT, R204, UR28, !P0 ;  /* 0x0000001ccc007c0c */ /* 0x000fe2000c701270 */
[----:B------:R-:W2:Y:S02]  /*17e70*/  LDCU UR60, c[0x0][0x39c] ;  /* 0x00007380ff3c77ac */ /* 0x000ea40008000800 */
[C---:B------:R-:W-:Y:S01]  /*17e80*/  VIADD R15, R13.reuse, UR32 ;  /* 0x000000200d0f7c36 */ /* 0x040fe20008000000 */
[----:B------:R4:W-:Y:S01]  /*17e90*/  @P1 STG.E desc[UR26][R8.64], R146 ;  /* 0x0000009208001986 */ /* 0x0009e2000c10191a */
[----:B---3--:R-:W-:Y:S01]  /*17ea0*/  IMAD.WIDE R4, R13, 0x4, R200 ;  /* 0x000000040d047825 */ /* 0x008fe200078e02c8 */
[----:B------:R-:W-:Y:S01]  /*17eb0*/  ISETP.GE.AND P1, PT, R0, UR19, PT ;  /* 0x0000001300007c0c */ /* 0x000fe2000bf26270 */
[----:B------:R-:W3:Y:S01]  /*17ec0*/  LDCU UR16, c[0x0][0x398] ;  /* 0x00007300ff1077ac */ /* 0x000ee20008000800 */
[----:B------:R2:W-:Y:S01]  /*17ed0*/  @P5 STG.E desc[UR26][R10.64], R82 ;  /* 0x000000520a005986 */ /* 0x0005e2000c10191a */
[----:B-1----:R-:W-:Y:S01]  /*17ee0*/  IMAD.WIDE R6, R15, 0x4, R2 ;  /* 0x000000040f067825 */ /* 0x002fe200078e0202 */
[----:B------:R-:W-:Y:S01]  /*17ef0*/  ISETP.LT.AND P5, PT, R203, UR77, !P1 ;  /* 0x0000004dcb007c0c */ /* 0x000fe2000cfa1270 */
[----:B------:R-:W1:Y:S01]  /*17f00*/  LDCU UR63, c[0x0][0x398] ;  /* 0x00007300ff3f77ac */ /* 0x000e620008000800 */
[----:B------:R3:W-:Y:S01]  /*17f10*/  @P3 STG.E desc[UR26][R4.64], R18 ;  /* 0x0000001204003986 */ /* 0x0007e2000c10191a */
[----:B------:R-:W-:Y:S01]  /*17f20*/  ISETP.LT.AND P3, PT, R206, UR58, !P1 ;  /* 0x0000003ace007c0c */ /* 0x000fe2000cf61270 */
[C---:B------:R-:W-:Y:S01]  /*17f30*/  VIADD R13, R15.reuse, UR32 ;  /* 0x000000200f0d7c36 */ /* 0x040fe20008000000 */
[----:B------:R-:W-:Y:S01]  /*17f40*/  IADD3 R0, PT, PT, R202, 0x11, RZ ;  /* 0x00000011ca007810 */ /* 0x000fe20007ffe0ff */
[----:B----4-:R-:W-:Y:S01]  /*17f50*/  IMAD.WIDE R8, R15, 0x4, R196 ;  /* 0x000000040f087825 */ /* 0x010fe200078e02c4 */
[----:B------:R4:W-:Y:S01]  /*17f60*/  @P4 STG.E desc[UR26][R6.64], R68 ;  /* 0x0000004406004986 */ /* 0x0009e2000c10191a */
[----:B------:R-:W-:Y:S01]  /*17f70*/  ISETP.LT.AND P4, PT, R205, UR45, !P1 ;  /* 0x0000002dcd007c0c */ /* 0x000fe2000cf81270 */
[----:B------:R-:W1:Y:S01]  /*17f80*/  LDCU UR77, c[0x0][0x39c] ;  /* 0x00007380ff4d77ac */ /* 0x000e620008000800 */
[C---:B--2---:R-:W-:Y:S01]  /*17f90*/  IMAD.WIDE R10, R15.reuse, 0x4, R198 ;  /* 0x000000040f0a7825 */ /* 0x044fe200078e02c6 */
[----:B------:R2:W-:Y:S01]  /*17fa0*/  @P6 STG.E desc[UR26][R8.64], R147 ;  /* 0x0000009308006986 */ /* 0x0005e2000c10191a */
[----:B------:R-:W-:Y:S01]  /*17fb0*/  ISETP.LT.AND P1, PT, R204, UR61, !P1 ;  /* 0x0000003dcc007c0c */ /* 0x000fe2000cf21270 */
[----:B------:R-:W1:Y:S01]  /*17fc0*/  LDCU UR28, c[0x0][0x398] ;  /* 0x00007300ff1c77ac */ /* 0x000e620008000800 */
[----:B---3--:R-:W-:Y:S01]  /*17fd0*/  IMAD.WIDE R4, R15, 0x4, R200 ;  /* 0x000000040f047825 */ /* 0x008fe200078e02c8 */
[----:B------:R-:W-:Y:S01]  /*17fe0*/  ISETP.GE.AND P6, PT, R0, UR14, PT ;  /* 0x0000000e00007c0c */ /* 0x000fe2000bfc6270 */
[----:B------:R3:W-:Y:S01]  /*17ff0*/  @P2 STG.E desc[UR26][R10.64], R83 ;  /* 0x000000530a002986 */ /* 0x0007e2000c10191a */
[----:B------:R-:W-:Y:S01]  /*18000*/  IADD3 R15, PT, PT, R13, UR32, RZ ;  /* 0x000000200d0f7c10 */ /* 0x000fe2000fffe0ff */
[----:B------:R-:W-:Y:S01]  /*18010*/  VIADD R0, R202, 0x12 ;  /* 0x00000012ca007836 */ /* 0x000fe20000000000 */
[----:B------:R-:W-:Y:S01]  /*18020*/  ISETP.LT.AND P2, PT, R203, UR20, !P6 ;  /* 0x00000014cb007c0c */ /* 0x000fe2000f741270 */
[C---:B----4-:R-:W-:Y:S01]  /*18030*/  IMAD.WIDE R6, R13.reuse, 0x4, R2 ;  /* 0x000000040d067825 */ /* 0x050fe200078e0202 */
[----:B------:R4:W-:Y:S01]  /*18040*/  @P0 STG.E desc[UR26][R4.64], R19 ;  /* 0x0000001304000986 */ /* 0x0009e2000c10191a */
[----:B------:R-:W-:Y:S01]  /*18050*/  ISETP.LT.AND P0, PT, R206, UR56, !P6 ;  /* 0x00000038ce007c0c */ /* 0x000fe2000f701270 */
[----:B------:R-:W1:Y:S01]  /*18060*/  LDCU UR19, c[0x0][0x398] ;  /* 0x00007300ff1377ac */ /* 0x000e620008000800 */
[----:B--2---:R-:W-:Y:S01]  /*18070*/  IMAD.WIDE R8, R13, 0x4, R196 ;  /* 0x000000040d087825 */ /* 0x004fe200078e02c4 */
[----:B------:R2:W-:Y:S01]  /*18080*/  @P5 STG.E desc[UR26][R6.64], R132 ;  /* 0x0000008406005986 */ /* 0x0005e2000c10191a */
[----:B------:R-:W-:Y:S01]  /*18090*/  ISETP.LT.AND P5, PT, R205, UR41, !P6 ;  /* 0x00000029cd007c0c */ /* 0x000fe2000f7a1270 */
[----:B------:R-:W1:Y:S01]  /*180a0*/  LDCU UR58, c[0x0][0x398] ;  /* 0x00007300ff3a77ac */ /* 0x000e620008000800 */
[C---:B---3--:R-:W-:Y:S01]  /*180b0*/  IMAD.WIDE R10, R13.reuse, 0x4, R198 ;  /* 0x000000040d0a7825 */ /* 0x048fe200078e02c6 */
[----:B------:R3:W-:Y:S01]  /*180c0*/  @P3 STG.E desc[UR26][R8.64], R148 ;  /* 0x0000009408003986 */ /* 0x0007e2000c10191a */
[----:B------:R-:W-:Y:S01]  /*180d0*/  ISETP.GE.AND P3, PT, R0, UR76, PT ;  /* 0x0000004c00007c0c */ /* 0x000fe2000bf66270 */
[----:B------:R-:W1:Y:S01]  /*180e0*/  LDCU UR45, c[0x0][0x398] ;  /* 0x00007300ff2d77ac */ /* 0x000e620008000800 */
[----:B------:R-:W-:Y:S01]  /*180f0*/  ISETP.LT.AND P6, PT, R204, UR59, !P6 ;  /* 0x0000003bcc007c0c */ /* 0x000fe2000f7c1270 */
        /* <DEDUP_REMOVED lines=9> */
[----:B------:R3:W-:Y:S01]  /*18190*/  @P2 STG.E desc[UR26][R6.64], R133 ;  /* 0x0000008506002986 */ /* 0x0007e2000c10191a */
[----:B------:R-:W-:Y:S01]  /*181a0*/  ISETP.LT.AND P2, PT, R205, UR57, !P3 ;  /* 0x00000039cd007c0c */ /* 0x000fe2000df41270 */
[----:B------:R-:W1:Y:S01]  /*181b0*/  LDCU UR20, c[0x0][0x39c] ;  /* 0x00007380ff1477ac */ /* 0x000e620008000800 */
[----:B------:R-:W-:Y:S01]  /*181c0*/  VIADD R0, R202, 0x13 ;  /* 0x00000013ca007836 */ /* 0x000fe20000000000 */
[----:B------:R1:W-:Y:S01]  /*181d0*/  @P0 STG.E desc[UR26][R8.64], R149 ;  /* 0x0000009508000986 */ /* 0x0003e2000c10191a */
[C---:B----4-:R-:W-:Y:S01]  /*181e0*/  IMAD.WIDE R10, R15.reuse, 0x4, R198 ;  /* 0x000000040f0a7825 */ /* 0x050fe200078e02c6 */
[----:B------:R-:W-:Y:S01]  /*181f0*/  ISETP.LT.AND P3, PT, R204, UR39, !P3 ;  /* 0x00000027cc007c0c */ /* 0x000fe2000df61270 */
[----:B------:R-:W4:Y:S01]  /*18200*/  LDCU UR56, c[0x0][0x398] ;  /* 0x00007300ff3877ac */ /* 0x000f220008000800 */
[----:B------:R-:W-:Y:S01]  /*18210*/  ISETP.GE.AND P0, PT, R0, UR4, PT ;  /* 0x0000000400007c0c */ /* 0x000fe2000bf06270 */
[C---:B------:R-:W-:Y:S01]  /*18220*/  VIADD R13, R15.reuse, UR32 ;  /* 0x000000200f0d7c36 */ /* 0x040fe20008000000 */
[----:B------:R1:W-:Y:S01]  /*18230*/  @P5 STG.E desc[UR26][R10.64], R85 ;  /* 0x000000550a005986 */ /* 0x0003e2000c10191a */
[----:B--2---:R-:W-:Y:S01]  /*18240*/  IMAD.WIDE R4, R15, 0x4, R200 ;  /* 0x000000040f047825 */ /* 0x004fe200078e02c8 */
[----:B------:R-:W-:Y:S01]  /*18250*/  ISETP.LT.AND P5, PT, R203, UR52, !P0 ;  /* 0x00000034cb007c0c */ /* 0x000fe2000c7a1270 */
[----:B------:R-:W2:Y:S01]  /*18260*/  LDCU UR41, c[0x0][0x398] ;  /* 0x00007300ff2977ac */ /* 0x000ea20008000800 */
[----:B------:R-:W-:Y:S01]  /*18270*/  IADD3 R0, PT, PT, R202, 0x14, RZ ;  /* 0x00000014ca007810 */ /* 0x000fe20007ffe0ff */
[C---:B---3--:R-:W-:Y:S01]  /*18280*/  IMAD.WIDE R6, R13.reuse, 0x4, R2 ;  /* 0x000000040d067825 */ /* 0x048fe200078e0202 */
[----:B------:R3:W-:Y:S01]  /*18290*/  @P6 STG.E desc[UR26][R4.64], R21 ;  /* 0x0000001504006986 */ /* 0x0007e2000c10191a */
[----:B------:R-:W-:Y:S01]  /*182a0*/  ISETP.LT.AND P6, PT, R206, UR54, !P0 ;  /* 0x00000036ce007c0c */ /* 0x000fe2000c7c1270 */
[----:B------:R-:W2:Y:S01]  /*182b0*/  LDCU UR59, c[0x0][0x398] ;  /* 0x00007300ff3b77ac */ /* 0x000ea20008000800 */
[----:B-1----:R-:W-:Y:S01]  /*182c0*/  IMAD.WIDE R8, R13, 0x4, R196 ;  /* 0x000000040d087825 */ /* 0x002fe200078e02c4 */
[----:B------:R1:W-:Y:S01]  /*182d0*/  @P4 STG.E desc[UR26][R6.64], R208 ;  /* 0x000000d006004986 */ /* 0x0003e2000c10191a */
[----:B------:R-:W-:Y:S01]  /*182e0*/  ISETP.LT.AND P4, PT, R205, UR55, !P0 ;  /* 0x00000037cd007c0c */ /* 0x000fe2000c781270 */
[----:B------:R-:W2:Y:S01]  /*182f0*/  LDCU UR52, c[0x0][0x39c] ;  /* 0x00007380ff3477ac */ /* 0x000ea20008000800 */
[C---:B------:R-:W-:Y:S01]  /*18300*/  IMAD.WIDE R10, R13.reuse, 0x4, R198 ;  /* 0x000000040d0a7825 */ /* 0x040fe200078e02c6 */
[----:B------:R4:W-:Y:S01]  /*18310*/  @P1 STG.E desc[UR26][R8.64], R150 ;  /* 0x0000009608001986 */ /* 0x0009e2000c10191a */
[----:B------:R-:W-:Y:S01]  /*18320*/  ISETP.GE.AND P1, PT, R0, UR74, PT ;  /* 0x0000004a00007c0c */ /* 0x000fe2000bf26270 */
[----:B------:R-:W2:Y:S01]  /*18330*/  LDCU UR10, c[0x0][0x39c] ;  /* 0x00007380ff0a77ac */ /* 0x000ea20008000800 */
[C---:B------:R-:W-:Y:S01]  /*18340*/  VIADD R15, R13.reuse, UR32 ;  /* 0x000000200d0f7c36 */ /* 0x040fe20008000000 */
[----:B------:R-:W-:Y:S01]  /*18350*/  ISETP.LT.AND P0, PT, R204, UR24, !P0 ;  /* 0x00000018cc007c0c */ /* 0x000fe2000c701270 */
[----:B---3--:R-:W-:Y:S01]  /*18360*/  IMAD.WIDE R4, R13, 0x4, R200 ;  /* 0x000000040d047825 */ /* 0x008fe200078e02c8 */
[----:B------:R3:W-:Y:S01]  /*18370*/  @P2 STG.E desc[UR26][R10.64], R86 ;  /* 0x000000560a002986 */ /* 0x0007e2000c10191a */
[----:B------:R-:W-:Y:S01]  /*18380*/  ISETP.LT.AND P2, PT, R203, UR18, !P1 ;  /* 0x00000012cb007c0c */ /* 0x000fe2000cf41270 */
[----:B------:R-:W2:Y:S01]  /*18390*/  LDCU UR76, c[0x0][0x398] ;  /* 0x00007300ff4c77ac */ /* 0x000ea20008000800 */
[C---:B-1----:R-:W-:Y:S01]  /*183a0*/  IMAD.WIDE R6, R15.reuse, 0x4, R2 ;  /* 0x000000040f067825 */ /* 0x042fe200078e0202 */
[----:B------:R1:W-:Y:S01]  /*183b0*/  @P3 STG.E desc[UR26][R4.64], R22 ;  /* 0x0000001604003986 */ /* 0x0003e2000c10191a */
[----:B------:R-:W-:Y:S01]  /*183c0*/  ISETP.LT.AND P3, PT, R206, UR34, !P1 ;  /* 0x00000022ce007c0c */ /* 0x000fe2000cf61270 */
[----:B------:R-:W2:Y:S01]  /*183d0*/  LDCU UR43, c[0x0][0x398] ;  /* 0x00007300ff2b77ac */ /* 0x000ea20008000800 */
[C---:B----4-:R-:W-:Y:S01]  /*183e0*/  IMAD.WIDE R8, R15.reuse, 0x4, R196 ;  /* 0x000000040f087825 */ /* 0x050fe200078e02c4 */
[----:B------:R-:W-:Y:S01]  /*183f0*/  IADD3 R13, PT, PT, R15, UR32, RZ ;  /* 0x000000200f0d7c10 */ /* 0x000fe2000fffe0ff */
[----:B------:R4:W-:Y:S01]  /*18400*/  @P5 STG.E desc[UR26][R6.64], R209 ;  /* 0x000000d106005986 */ /* 0x0009e2000c10191a */
[----:B------:R-:W-:Y:S01]  /*18410*/  ISETP.LT.AND P5, PT, R205, UR50, !P1 ;  /* 0x00000032cd007c0c */ /* 0x000fe2000cfa1270 */
[----:B------:R-:W-:Y:S01]  /*18420*/  VIADD R0, R202, 0x15 ;  /* 0x00000015ca007836 */ /* 0x000fe20000000000 */
[----:B------:R-:W-:Y:S01]  /*18430*/  ISETP.LT.AND P1, PT, R204, UR42, !P1 ;  /* 0x0000002acc007c0c */ /* 0x000fe2000cf21270 */
[C---:B---3--:R-:W-:Y:S01]  /*18440*/  IMAD.WIDE R10, R15.reuse, 0x4, R198 ;  /* 0x000000040f0a7825 */ /* 0x048fe200078e02c6 */
[----:B------:R3:W-:Y:S01]  /*18450*/  @P6 STG.E desc[UR26][R8.64], R151 ;  /* 0x0000009708006986 */ /* 0x0007e2000c10191a */
[----:B------:R-:W2:Y:S01]  /*18460*/  LDCU UR57, c[0x0][0x398] ;  /* 0x00007300ff3977ac */ /* 0x000ea20008000800 */
[----:B------:R-:W-:Y:S01]  /*18470*/  ISETP.GE.AND P6, PT, R0, UR72, PT ;  /* 0x0000004800007c0c */ /* 0x000fe2000bfc6270 */
[----:B-1----:R-:W-:Y:S01]  /*18480*/  IMAD.WIDE R4, R15, 0x4, R200 ;  /* 0x000000040f047825 */ /* 0x002fe200078e02c8 */
[----:B------:R1:W-:Y:S01]  /*18490*/  @P4 STG.E desc[UR26][R10.64], R87 ;  /* 0x000000570a004986 */ /* 0x0003e2000c10191a */
[----:B------:R-:W2:Y:S01]  /*184a0*/  LDCU UR39, c[0x0][0x398] ;  /* 0x00007300ff2777ac */ /* 0x000ea20008000800 */
[----:B------:R-:W-:Y:S01]  /*184b0*/  ISETP.LT.AND P4, PT, R203, UR33, !P6 ;  /* 0x00000021cb007c0c */ /* 0x000fe2000f781270 */
[C---:B----4-:R-:W-:Y:S01]  /*184c0*/  IMAD.WIDE R6, R13.reuse, 0x4, R2 ;  /* 0x000000040d067825 */ /* 0x050fe200078e0202 */
[----:B------:R4:W-:Y:S01]  /*184d0*/  @P0 STG.E desc[UR26][R4.64], R23 ;  /* 0x0000001704000986 */ /* 0x0009e2000c10191a */
[----:B------:R-:W-:Y:S01]  /*184e0*/  ISETP.LT.AND P0, PT, R206, UR75, !P6 ;  /* 0x0000004bce007c0c */ /* 0x000fe2000f701270 */
[----:B------:R-:W2:Y:S01]  /*184f0*/  LDCU UR4, c[0x0][0x398] ;  /* 0x00007300ff0477ac */ /* 0x000ea20008000800 */
[----:B------:R-:W-:Y:S01]  /*18500*/  VIADD R0, R202, 0x16 ;  /* 0x00000016ca007836 */ /* 0x000fe20000000000 */
[----:B------:R2:W-:Y:S01]  /*18510*/  @P2 STG.E desc[UR26][R6.64], R207 ;  /* 0x000000cf06002986 */ /* 0x0005e2000c10191a */
[----:B---3--:R-:W-:Y:S01]  /*18520*/  IMAD.WIDE R8, R13, 0x4, R196 ;  /* 0x000000040d087825 */ /* 0x008fe200078e02c4 */
[----:B------:R-:W-:Y:S01]  /*18530*/  ISETP.LT.AND P2, PT, R205, UR22, !P6 ;  /* 0x00000016cd007c0c */ /* 0x000fe2000f741270 */
[----:B------:R-:W3:Y:S01]  /*18540*/  LDCU UR54, c[0x0][0x398] ;  /* 0x00007300ff3677ac */ /* 0x000ee20008000800 */
[----:B------:R-:W-:Y:S01]  /*18550*/  ISETP.LT.AND P6, PT, R204, UR53, !P6 ;  /* 0x00000035cc007c0c */ /* 0x000fe2000f7c1270 */
[C---:B-1----:R-:W-:Y:S01]  /*18560*/  IMAD.WIDE R10, R13.reuse, 0x4, R198 ;  /* 0x000000040d0a7825 */ /* 0x042fe200078e02c6 */
[----:B------:R1:W-:Y:S01]  /*18570*/  @P3 STG.E desc[UR26][R8.64], R152 ;  /* 0x0000009808003986 */ /* 0x0003e2000c10191a */
[----:B------:R-:W-:Y:S01]  /*18580*/  ISETP.GE.AND P3, PT, R0, UR70, PT ;  /* 0x0000004600007c0c */ /* 0x000fe2000bf66270 */
[----:B------:R-:W3:Y:S01]  /*18590*/  LDCU UR55, c[0x0][0x398] ;  /* 0x00007300ff3777ac */ /* 0x000ee20008000800 */
[C---:B------:R-:W-:Y:S01]  /*185a0*/  VIADD R15, R13.reuse, UR32 ;  /* 0x000000200d0f7c36 */ /* 0x040fe20008000000 */
[----:B------:R1:W-:Y:S01]  /*185b0*/  @P5 STG.E desc[UR26][R10.64], R88 ;  /* 0x000000580a005986 */ /* 0x0003e2000c10191a */
[----:B----4-:R-:W-:Y:S01]  /*185c0*/  IMAD.WIDE R4, R13, 0x4, R200 ;  /* 0x000000040d047825 */ /* 0x010fe200078e02c8 */
[----:B------:R-:W-:Y:S01]  /*185d0*/  ISETP.LT.AND P5, PT, R203, UR37, !P3 ;  /* 0x00000025cb007c0c */ /* 0x000fe2000dfa1270 */
[----:B------:R-:W4:Y:S01]  /*185e0*/  LDCU UR24, c[0x0][0x398] ;  /* 0x00007300ff1877ac */ /* 0x000f220008000800 */
[----:B------:R-:W-:Y:S01]  /*185f0*/  IADD3 R0, PT, PT, R202, 0x17, RZ ;  /* 0x00000017ca007810 */ /* 0x000fe20007ffe0ff */
[C---:B--2---:R-:W-:Y:S01]  /*18600*/  IMAD.WIDE R6, R15.reuse, 0x4, R2 ;  /* 0x000000040f067825 */ /* 0x044fe200078e0202 */
[----:B------:R2:W-:Y:S01]  /*18610*/  @P1 STG.E desc[UR26][R4.64], R24 ;  /* 0x0000001804001986 */ /* 0x0005e2000c10191a */
[----:B------:R-:W-:Y:S01]  /*18620*/  ISETP.LT.AND P1, PT, R206, UR73, !P3 ;  /* 0x00000049ce007c0c */ /* 0x000fe2000df21270 */
[----:B------:R-:W3:Y:S01]  /*18630*/  LDCU UR18, c[0x0][0x39c] ;  /* 0x00007380ff1277ac */ /* 0x000ee20008000800 */
[----:B-1----:R-:W-:Y:S01]  /*18640*/  IMAD.WIDE R8, R15, 0x4, R196 ;  /* 0x000000040f087825 */ /* 0x002fe200078e02c4 */
[----:B------:R1:W-:Y:S01]  /*18650*/  @P4 STG.E desc[UR26][R6.64], R252 ;  /* 0x000000fc06004986 */ /* 0x0003e2000c10191a */
[----:B------:R-:W-:Y:S01]  /*18660*/  ISETP.LT.AND P4, PT, R205, UR40, !P3 ;  /* 0x00000028cd007c0c */ /* 0x000fe2000df81270 */
[----:B------:R-:W3:Y:S01]  /*18670*/  LDCU UR74, c[0x0][0x398] ;  /* 0x00007300ff4a77ac */ /* 0x000ee20008000800 */
[C---:B------:R-:W-:Y:S01]  /*18680*/  IMAD.WIDE R10, R15.reuse, 0x4, R198 ;  /* 0x000000040f0a7825 */ /* 0x040fe200078e02c6 */
[----:B------:R4:W-:Y:S01]  /*18690*/  @P0 STG.E desc[UR26][R8.64], R153 ;  /* 0x0000009908000986 */ /* 0x0009e2000c10191a */
[----:B------:R-:W-:Y:S01]  /*186a0*/  ISETP.LT.AND P3, PT, R204, UR48, !P3 ;  /* 0x00000030cc007c0c */ /* 0x000fe2000df61270 */
[----:B------:R-:W3:Y:S01]  /*186b0*/  LDCU UR34, c[0x0][0x398] ;  /* 0x00007300ff2277ac */ /* 0x000ee20008000800 */
[C---:B------:R-:W-:Y:S01]  /*186c0*/  VIADD R13, R15.reuse, UR32 ;  /* 0x000000200f0d7c36 */ /* 0x040fe20008000000 */
[----:B------:R-:W-:Y:S01]  /*186d0*/  ISETP.GE.AND P0, PT, R0, UR68, PT ;  /* 0x0000004400007c0c */ /* 0x000fe2000bf06270 */
[----:B--2---:R-:W-:Y:S01]  /*186e0*/  IMAD.WIDE R4, R15, 0x4, R200 ;  /* 0x000000040f047825 */ /* 0x004fe200078e02c8 */
[----:B------:R2:W-:Y:S01]  /*186f0*/  @P2 STG.E desc[UR26][R10.64], R89 ;  /* 0x000000590a002986 */ /* 0x0005e2000c10191a */
[----:B------:R-:W3:Y:S01]  /*18700*/  LDCU UR50, c[0x0][0x398] ;  /* 0x00007300ff3277ac */ /* 0x000ee20008000800 */
[----:B------:R-:W-:Y:S01]  /*18710*/  ISETP.LT.AND P2, PT, R203, UR51, !P0 ;  /* 0x00000033cb007c0c */ /* 0x000fe2000c741270 */
[C---:B-1----:R-:W-:Y:S01]  /*18720*/  IMAD.WIDE R6, R13.reuse, 0x4, R2 ;  /* 0x000000040d067825 */ /* 0x042fe200078e0202 */
[----:B------:R1:W-:Y:S01]  /*18730*/  @P6 STG.E desc[UR26][R4.64], R25 ;  /* 0x0000001904006986 */ /* 0x0003e2000c10191a */
[----:B------:R-:W-:Y:S01]  /*18740*/  ISETP.LT.AND P6, PT, R206, UR71, !P0 ;  /* 0x00000047ce007c0c */ /* 0x000fe2000c7c1270 */
[----:B------:R-:W3:Y:S01]  /*18750*/  LDCU UR42, c[0x0][0x398] ;  /* 0x00007300ff2a77ac */ /* 0x000ee20008000800 */
[C---:B----4-:R-:W-:Y:S01]  /*18760*/  IMAD.WIDE R8, R13.reuse, 0x4, R196 ;  /* 0x000000040d087825 */ /* 0x050fe200078e02c4 */
[----:B------:R4:W-:Y:S01]  /*18770*/  @P5 STG.E desc[UR26][R6.64], R251 ;  /* 0x000000fb06005986 */ /* 0x0009e2000c10191a */
[C---:B------:R-:W-:Y:S01]  /*18780*/  IADD3 R15, PT, PT, R13.reuse, UR32, RZ ;  /* 0x000000200d0f7c10 */ /* 0x040fe2000fffe0ff */
[----:B------:R-:W3:Y:S01]  /*18790*/  LDCU UR72, c[0x0][0x398] ;  /* 0x00007300ff4877ac */ /* 0x000ee20008000800 */
[----:B------:R-:W-:Y:S01]  /*187a0*/  VIADD R0, R202, 0x18 ;  /* 0x00000018ca007836 */ /* 0x000fe20000000000 */
[----:B------:R3:W-:Y:S01]  /*187b0*/  @P1 STG.E desc[UR26][R8.64], R154 ;  /* 0x0000009a08001986 */ /* 0x0007e2000c10191a */
[----:B--2---:R-:W-:Y:S01]  /*187c0*/  IMAD.WIDE R10, R13, 0x4, R198 ;  /* 0x000000040d0a7825 */ /* 0x004fe200078e02c6 */
[----:B------:R-:W-:Y:S01]  /*187d0*/  ISETP.LT.AND P5, PT, R205, UR30, !P0 ;  /* 0x0000001ecd007c0c */ /* 0x000fe2000c7a1270 */
[----:B------:R-:W2:Y:S01]  /*187e0*/  LDCU UR33, c[0x0][0x39c] ;  /* 0x00007380ff2177ac */ /* 0x000ea20008000800 */
[----:B------:R-:W-:Y:S01]  /*187f0*/  ISETP.GE.AND P1, PT, R0, UR66, PT ;  /* 0x0000004200007c0c */ /* 0x000fe2000bf26270 */
[----:B-1----:R-:W-:Y:S01]  /*18800*/  IMAD.WIDE R4, R13, 0x4, R200 ;  /* 0x000000040d047825 */ /* 0x002fe200078e02c8 */
[----:B------:R-:W-:Y:S01]  /*18810*/  ISETP.LT.AND P0, PT, R204, UR8, !P0 ;  /* 0x00000008cc007c0c */ /* 0x000fe2000c701270 */
[----:B------:R1:W-:Y:S01]  /*18820*/  @P4 STG.E desc[UR26][R10.64], R90 ;  /* 0x0000005a0a004986 */ /* 0x0003e2000c10191a */
[----:B------:R-:W-:Y:S01]  /*18830*/  ISETP.LT.AND P4, PT, R203, UR46, !P1 ;  /* 0x0000002ecb007c0c */ /* 0x000fe2000cf81270 */
[C---:B----4-:R-:W-:Y:S01]  /*18840*/  IMAD.WIDE R6, R15.reuse, 0x4, R2 ;  /* 0x000000040f067825 */ /* 0x050fe200078e0202 */
[----:B------:R-:W4:Y:S01]  /*18850*/  LDCU UR75, c[0x0][0x398] ;  /* 0x00007300ff4b77ac */ /* 0x000f220008000800 */
[----:B------:R2:W-:Y:S01]  /*18860*/  @P3 STG.E desc[UR26][R4.64], R26 ;  /* 0x0000001a04003986 */ /* 0x0005e2000c10191a */
[----:B------:R-:W-:Y:S01]  /*18870*/  ISETP.LT.AND P3, PT, R206, UR69, !P1 ;  /* 0x00000045ce007c0c */ /* 0x000fe2000cf61270 */
[----:B---3--:R-:W-:Y:S01]  /*18880*/  IMAD.WIDE R8, R15, 0x4, R196 ;  /* 0x000000040f087825 */ /* 0x008fe200078e02c4 */
[----:B------:R-:W3:Y:S01]  /*18890*/  LDCU UR22, c[0x0][0x398] ;  /* 0x00007300ff1677ac */ /* 0x000ee20008000800 */
[----:B------:R4:W-:Y:S01]  /*188a0*/  @P2 STG.E desc[UR26][R6.64], R250 ;  /* 0x000000fa06002986 */ /* 0x0009e2000c10191a */
[----:B------:R-:W-:Y:S01]  /*188b0*/  ISETP.LT.AND P2, PT, R205, UR49, !P1 ;  /* 0x00000031cd007c0c */ /* 0x000fe2000cf41270 */
[----:B------:R-:W-:Y:S01]  /*188c0*/  VIADD R0, R202, 0x19 ;  /* 0x00000019ca007836 */ /* 0x000fe20000000000 */
[----:B------:R-:W-:Y:S01]  /*188d0*/  ISETP.LT.AND P1, PT, R204, UR36, !P1 ;  /* 0x00000024cc007c0c */ /* 0x000fe2000cf21270 */
[C---:B-1----:R-:W-:Y:S01]  /*188e0*/  IMAD.WIDE R10, R15.reuse, 0x4, R198 ;  /* 0x000000040f0a7825 */ /* 0x042fe200078e02c6 */
[----:B------:R1:W-:Y:S01]  /*188f0*/  @P6 STG.E desc[UR26][R8.64], R155 ;  /* 0x0000009b08006986 */ /* 0x0003e2000c10191a */
[----:B------:R-:W3:Y:S01]  /*18900*/  LDCU UR53, c[0x0][0x398] ;  /* 0x00007300ff3577ac */ /* 0x000ee20008000800 */
[----:B------:R-:W-:Y:S01]  /*18910*/  ISETP.GE.AND P6, PT, R0, UR64, PT ;  /* 0x0000004000007c0c */ /* 0x000fe2000bfc6270 */
[C---:B------:R-:W-:Y:S01]  /*18920*/  VIADD R13, R15.reuse, UR32 ;  /* 0x000000200f0d7c36 */ /* 0x040fe20008000000 */
[----:B------:R3:W-:Y:S01]  /*18930*/  @P5 STG.E desc[UR26][R10.64], R91 ;  /* 0x0000005b0a005986 */ /* 0x0007e2000c10191a */
[----:B--2---:R-:W-:Y:S01]  /*18940*/  IMAD.WIDE R4, R15, 0x4, R200 ;  /* 0x000000040f047825 */ /* 0x004fe200078e02c8 */
[----:B------:R-:W-:Y:S01]  /*18950*/  ISETP.LT.AND P5, PT, R203, UR38, !P6 ;  /* 0x00000026cb007c0c */ /* 0x000fe2000f7a1270 */
[----:B------:R-:W2:Y:S01]  /*18960*/  LDCU UR70, c[0x0][0x398] ;  /* 0x00007300ff4677ac */ /* 0x000ea20008000800 */
[----:B------:R-:W-:Y:S01]  /*18970*/  IADD3 R0, PT, PT, R202, 0x1a, RZ ;  /* 0x0000001aca007810 */ /* 0x000fe20007ffe0ff */
[C---:B----4-:R-:W-:Y:S01]  /*18980*/  IMAD.WIDE R6, R13.reuse, 0x4, R2 ;  /* 0x000000040d067825 */ /* 0x050fe200078e0202 */
[----:B------:R4:W-:Y:S01]  /*18990*/  @P0 STG.E desc[UR26][R4.64], R27 ;  /* 0x0000001b04000986 */ /* 0x0009e2000c10191a */
[----:B------:R-:W-:Y:S01]  /*189a0*/  ISETP.LT.AND P0, PT, R206, UR67, !P6 ;  /* 0x00000043ce007c0c */ /* 0x000fe2000f701270 */
[----:B------:R-:W2:Y:S01]  /*189b0*/  LDCU UR37, c[0x0][0x39c] ;  /* 0x00007380ff2577ac */ /* 0x000ea20008000800 */
[----:B-1----:R-:W-:Y:S01]  /*189c0*/  IMAD.WIDE R8, R13, 0x4, R196 ;  /* 0x000000040d087825 */ /* 0x002fe200078e02c4 */
[----:B------:R1:W-:Y:S01]  /*189d0*/  @P4 STG.E desc[UR26][R6.64], R249 ;  /* 0x000000f906004986 */ /* 0x0003e2000c10191a */
[----:B------:R-:W-:Y:S01]  /*189e0*/  ISETP.LT.AND P4, PT, R205, UR44, !P6 ;  /* 0x0000002ccd007c0c */ /* 0x000fe2000f781270 */
[----:B------:R-:W2:Y:S01]  /*189f0*/  LDCU UR73, c[0x0][0x398] ;  /* 0x00007300ff4977ac */ /* 0x000ea20008000800 */
[C---:B---3--:R-:W-:Y:S01]  /*18a00*/  IMAD.WIDE R10, R13.reuse, 0x4, R198 ;  /* 0x000000040d0a7825 */ /* 0x048fe200078e02c6 */
[----:B------:R3:W-:Y:S01]  /*18a10*/  @P3 STG.E desc[UR26][R8.64], R156 ;  /* 0x0000009c08003986 */ /* 0x0007e2000c10191a */
[----:B------:R-:W-:Y:S01]  /*18a20*/  ISETP.GE.AND P3, PT, R0, UR62, PT ;  /* 0x0000003e00007c0c */ /* 0x000fe2000bf66270 */
[----:B------:R-:W2:Y:S01]  /*18a30*/  LDCU UR40, c[0x0][0x398] ;  /* 0x00007300ff2877ac */ /* 0x000ea20008000800 */
[C---:B------:R-:W-:Y:S01]  /*18a40*/  VIADD R15, R13.reuse, UR32 ;  /* 0x000000200d0f7c36 */ /* 0x040fe20008000000 */
[----:B------:R-:W-:Y:S01]  /*18a50*/  ISETP.LT.AND P6, PT, R204, UR12, !P6 ;  /* 0x0000000ccc007c0c */ /* 0x000fe2000f7c1270 */
[----:B----4-:R-:W-:Y:S01]  /*18a60*/  IMAD.WIDE R4, R13, 0x4, R200 ;  /* 0x000000040d047825 */ /* 0x010fe200078e02c8 */
[----:B------:R4:W-:Y:S01]  /*18a70*/  @P2 STG.E desc[UR26][R10.64], R92 ;  /* 0x0000005c0a002986 */ /* 0x0009e2000c10191a */
[----:B------:R-:W-:Y:S01]  /*18a80*/  ISETP.LT.AND P2, PT, R203, UR6, !P3 ;  /* 0x00000006cb007c0c */ /* 0x000fe2000df41270 */
[----:B------:R-:W2:Y:S01]  /*18a90*/  LDCU UR48, c[0x0][0x398] ;  /* 0x00007300ff3077ac */ /* 0x000ea20008000800 */
[C---:B-1----:R-:W-:Y:S01]  /*18aa0*/  IMAD.WIDE R6, R15.reuse, 0x4, R2 ;  /* 0x000000040f067825 */ /* 0x042fe200078e0202 */
[----:B------:R1:W-:Y:S01]  /*18ab0*/  @P1 STG.E desc[UR26][R4.64], R28 ;  /* 0x0000001c04001986 */ /* 0x0003e2000c10191a */
[----:B------:R-:W-:Y:S01]  /*18ac0*/  ISETP.LT.AND P1, PT, R206, UR65, !P3 ;  /* 0x00000041ce007c0c */ /* 0x000fe2000df21270 */
[----:B------:R-:W2:Y:S01]  /*18ad0*/  LDCU UR68, c[0x0][0x398] ;  /* 0x00007300ff4477ac */ /* 0x000ea20008000800 */
[C---:B---3--:R-:W-:Y:S01]  /*18ae0*/  IMAD.WIDE R8, R15.reuse, 0x4, R196 ;  /* 0x000000040f087825 */ /* 0x048fe200078e02c4 */
[----:B------:R-:W-:Y:S01]  /*18af0*/  IADD3 R13, PT, PT, R15, UR32, RZ ;  /* 0x000000200f0d7c10 */ /* 0x000fe2000fffe0ff */
[----:B------:R3:W-:Y:S01]  /*18b00*/  @P5 STG.E desc[UR26][R6.64], R248 ;  /* 0x000000f806005986 */ /* 0x0007e2000c10191a */
[----:B------:R-:W-:Y:S01]  /*18b10*/  ISETP.LT.AND P5, PT, R205, UR35, !P3 ;  /* 0x00000023cd007c0c */ /* 0x000fe2000dfa1270 */
[----:B------:R-:W-:Y:S01]  /*18b20*/  VIADD R0, R202, 0x1b ;  /* 0x0000001bca007836 */ /* 0x000fe20000000000 */
[----:B------:R-:W-:Y:S01]  /*18b30*/  ISETP.LT.AND P3, PT, R204, UR47, !P3 ;  /* 0x0000002fcc007c0c */ /* 0x000fe2000df61270 */
[C---:B----4-:R-:W-:Y:S01]  /*18b40*/  IMAD.WIDE R10, R15.reuse, 0x4, R198 ;  /* 0x000000040f0a7825 */ /* 0x050fe200078e02c6 */
[----:B------:R4:W-:Y:S01]  /*18b50*/  @P0 STG.E desc[UR26][R8.64], R157 ;  /* 0x0000009d08000986 */ /* 0x0009e2000c10191a */
[----:B------:R-:W2:Y:S01]  /*18b60*/  LDCU UR51, c[0x0][0x39c] ;  /* 0x00007380ff3377ac */ /* 0x000ea20008000800 */
[----:B------:R-:W-:Y:S01]  /*18b70*/  ISETP.GE.AND P0, PT, R0, UR60, PT ;  /* 0x0000003c00007c0c */ /* 0x000fe2000bf06270 */
[----:B-1----:R-:W-:Y:S01]  /*18b80*/  IMAD.WIDE R4, R15, 0x4, R200 ;  /* 0x000000040f047825 */ /* 0x002fe200078e02c8 */
[----:B------:R1:W-:Y:S01]  /*18b90*/  @P4 STG.E desc[UR26][R10.64], R93 ;  /* 0x0000005d0a004986 */ /* 0x0003e2000c10191a */
[----:B------:R-:W2:Y:S01]  /*18ba0*/  LDCU UR71, c[0x0][0x398] ;  /* 0x00007300ff4777ac */ /* 0x000ea20008000800 */
[----:B------:R-:W-:Y:S01]  /*18bb0*/  ISETP.LT.AND P4, PT, R203, UR16, !P0 ;  /* 0x00000010cb007c0c */ /* 0x000fe2000c781270 */
[C---:B---3--:R-:W-:Y:S01]  /*18bc0*/  IMAD.WIDE R6, R13.reuse, 0x4, R2 ;  /* 0x000000040d067825 */ /* 0x048fe200078e0202 */
[----:B------:R3:W-:Y:S01]  /*18bd0*/  @P6 STG.E desc[UR26][R4.64], R29 ;  /* 0x0000001d04006986 */ /* 0x0007e2000c10191a */
[----:B------:R-:W-:Y:S01]  /*18be0*/  ISETP.LT.AND P6, PT, R206, UR63, !P0 ;  /* 0x0000003fce007c0c */ /* 0x000fe2000c7c1270 */
[----:B------:R-:W2:Y:S01]  /*18bf0*/  LDCU UR30, c[0x0][0x398] ;  /* 0x00007300ff1e77ac */ /* 0x000ea20008000800 */
[----:B------:R-:W-:Y:S01]  /*18c00*/  VIADD R0, R202, 0x1c ;  /* 0x0000001cca007836 */ /* 0x000fe20000000000 */
[----:B------:R2:W-:Y:S01]  /*18c10*/  @P2 STG.E desc[UR26][R6.64], R247 ;  /* 0x000000f706002986 */ /* 0x0005e2000c10191a */
[----:B----4-:R-:W-:Y:S01]  /*18c20*/  IMAD.WIDE R8, R13, 0x4, R196 ;  /* 0x000000040d087825 */ /* 0x010fe200078e02c4 */
[----:B------:R-:W-:Y:S01]  /*18c30*/  ISETP.LT.AND P2, PT, R205, UR28, !P0 ;  /* 0x0000001ccd007c0c */ /* 0x000fe2000c741270 */
[----:B------:R-:W4:Y:S01]  /*18c40*/  LDCU UR8, c[0x0][0x398] ;  /* 0x00007300ff0877ac */ /* 0x000f220008000800 */
[----:B------:R-:W-:Y:S01]  /*18c50*/  ISETP.LT.AND P0, PT, R204, UR19, !P0 ;  /* 0x00000013cc007c0c */ /* 0x000fe2000c701270 */
[C---:B-1----:R-:W-:Y:S01]  /*18c60*/  IMAD.WIDE R10, R13.reuse, 0x4, R198 ;  /* 0x000000040d0a7825 */ /* 0x042fe200078e02c6 */
[----:B------:R1:W-:Y:S01]  /*18c70*/  @P1 STG.E desc[UR26][R8.64], R158 ;  /* 0x0000009e08001986 */ /* 0x0003e2000c10191a */
[----:B------:R-:W-:Y:S01]  /*18c80*/  ISETP.GE.AND P1, PT, R0, UR77, PT ;  /* 0x0000004d00007c0c */ /* 0x000fe2000bf26270 */
[----:B------:R-:W1:Y:S01]  /*18c90*/  LDCU UR66, c[0x0][0x398] ;  /* 0x00007300ff4277ac */ /* 0x000e620008000800 */
[----:B---3--:R-:W-:Y:S01]  /*18ca0*/  IMAD.WIDE R4, R13, 0x4, R200 ;  /* 0x000000040d047825 */ /* 0x008fe200078e02c8 */
[----:B------:R-:W-:Y:S01]  /*18cb0*/  @P5 STG.E desc[UR26][R10.64], R94 ;  /* 0x0000005e0a005986 */ /* 0x000fe2000c10191a */
[----:B------:R-:W-:Y:S01]  /*18cc0*/  ISETP.LT.AND P5, PT, R203, UR58, !P1 ;  /* 0x0000003acb007c0c */ /* 0x000fe2000cfa1270 */
[----:B------:R-:W3:Y:S01]  /*18cd0*/  LDCU UR46, c[0x0][0x39c] ;  /* 0x00007380ff2e77ac */ /* 0x000ee20008000800 */
[----:B------:R-:W-:Y:S01]  /*18ce0*/  VIADD R15, R13, UR32 ;  /* 0x000000200d0f7c36 */ /* 0x000fe20008000000 */
[----:B------:R1:W-:Y:S01]  /*18cf0*/  @P3 STG.E desc[UR26][R4.64], R30 ;  /* 0x0000001e04003986 */ /* 0x0003e2000c10191a */
[----:B------:R-:W-:Y:S01]  /*18d00*/  ISETP.LT.AND P3, PT, R206, UR45, !P1 ;  /* 0x0000002dce007c0c */ /* 0x000fe2000cf61270 */
[----:B------:R-:W3:Y:S01]  /*18d10*/  LDCU UR69, c[0x0][0x398] ;  /* 0x00007300ff4577ac */ /* 0x000ee20008000800 */
[C---:B--2---:R-:W-:Y:S01]  /*18d20*/  IMAD.WIDE R6, R15.reuse, 0x4, R2 ;  /* 0x000000040f067825 */ /* 0x044fe200078e0202 */
[----:B------:R-:W-:Y:S01]  /*18d30*/  IADD3 R0, PT, PT, R202, 0x1d, RZ ;  /* 0x0000001dca007810 */ /* 0x000fe20007ffe0ff */
[----:B------:R-:W2:Y:S02]  /*18d40*/  LDCU UR49, c[0x0][0x398] ;  /* 0x00007300ff3177ac */ /* 0x000ea40008000800 */
[----:B------:R-:W-:Y:S01]  /*18d50*/  IMAD.WIDE R12, R15, 0x4, R196 ;  /* 0x000000040f0c7825 */ /* 0x000fe200078e02c4 */
[----:B------:R2:W-:Y:S01]  /*18d60*/  @P4 STG.E desc[UR26][R6.64], R246 ;  /* 0x000000f606004986 */ /* 0x0005e2000c10191a */
[----:B------:R-:W-:Y:S01]  /*18d70*/  ISETP.LT.AND P4, PT, R205, UR61, !P1 ;  /* 0x0000003dcd007c0c */ /* 0x000fe2000cf81270 */
[----:B------:R-:W3:Y:S01]  /*18d80*/  LDCU UR36, c[0x0][0x398] ;  /* 0x00007300ff2477ac */ /* 0x000ee20008000800 */
[C---:B------:R-:W-:Y:S01]  /*18d90*/  VIADD R17, R15.reuse, UR32 ;  /* 0x000000200f117c36 */ /* 0x040fe20008000000 */
[----:B------:R2:W-:Y:S01]  /*18da0*/  @P6 STG.E desc[UR26][R12.64], R159 ;  /* 0x0000009f0c006986 */ /* 0x0005e2000c10191a */
[C---:B-1----:R-:W-:Y:S01]  /*18db0*/  IMAD.WIDE R8, R15.reuse, 0x4, R198 ;  /* 0x000000040f087825 */ /* 0x042fe200078e02c6 */
[----:B------:R-:W-:Y:S01]  /*18dc0*/  ISETP.LT.AND P6, PT, R204, UR14, !P1 ;  /* 0x0000000ecc007c0c */ /* 0x000fe2000cfc1270 */
[----:B------:R-:W1:Y:S01]  /*18dd0*/  LDCU UR64, c[0x0][0x398] ;  /* 0x00007300ff4077ac */ /* 0x000e620008000800 */
[----:B------:R-:W-:Y:S01]  /*18de0*/  ISETP.GE.AND P1, PT, R0, UR20, PT ;  /* 0x0000001400007c0c */ /* 0x000fe2000bf26270 */
[----:B------:R-:W-:Y:S01]  /*18df0*/  IMAD.WIDE R4, R15, 0x4, R200 ;  /* 0x000000040f047825 */ /* 0x000fe200078e02c8 */
[----:B------:R1:W-:Y:S01]  /*18e00*/  @P2 STG.E desc[UR26][R8.64], R95 ;  /* 0x0000005f08002986 */ /* 0x0003e2000c10191a */
[----:B------:R-:W3:Y:S01]  /*18e10*/  LDCU UR38, c[0x0][0x39c] ;  /* 0x00007380ff2677ac */ /* 0x000ee20008000800 */
[----:B------:R-:W-:Y:S01]  /*18e20*/  ISETP.LT.AND P2, PT, R203, UR56, !P1 ;  /* 0x00000038cb007c0c */ /* 0x000fe2000cf41270 */
[C---:B------:R-:W-:Y:S01]  /*18e30*/  IMAD.WIDE R10, R17.reuse, 0x4, R2 ;  /* 0x00000004110a7825 */ /* 0x040fe200078e0202 */
[----:B------:R4:W-:Y:S01]  /*18e40*/  @P0 STG.E desc[UR26][R4.64], R31 ;  /* 0x0000001f04000986 */ /* 0x0009e2000c10191a */
[----:B------:R-:W3:Y:S02]  /*18e50*/  LDCU UR67, c[0x0][0x398] ;  /* 0x00007300ff4377ac */ /* 0x000ee40008000800 */
[C---:B--2---:R-:W-:Y:S01]  /*18e60*/  IMAD.WIDE R6, R17.reuse, 0x4, R196 ;  /* 0x0000000411067825 */ /* 0x044fe200078e02c4 */
[----:B------:R-:W-:Y:S01]  /*18e70*/  @P5 STG.E desc[UR26][R10.64], R245 ;  /* 0x000000f50a005986 */ /* 0x000fe2000c10191a */
[----:B------:R-:W-:Y:S01]  /*18e80*/  ISETP.LT.AND P5, PT, R206, UR41, !P1 ;  /* 0x00000029ce007c0c */ /* 0x000fe2000cfa1270 */
[----:B------:R-:W2:Y:S01]  /*18e90*/  LDCU UR44, c[0x0][0x398] ;  /* 0x00007300ff2c77ac */ /* 0x000ea20008000800 */
[----:B------:R-:W-:Y:S01]  /*18ea0*/  IMAD.WIDE R12, R17, 0x4, R198 ;  /* 0x00000004110c7825 */ /* 0x000fe200078e02c6 */
[----:B------:R3:W-:Y:S01]  /*18eb0*/  @P3 STG.E desc[UR26][R6.64], R160 ;  /* 0x000000a006003986 */ /* 0x0007e2000c10191a */
[----:B------:R-:W-:Y:S01]  /*18ec0*/  ISETP.LT.AND P3, PT, R205, UR59, !P1 ;  /* 0x0000003bcd007c0c */ /* 0x000fe2000cf61270 */
[----:B------:R-:W2:Y:S01]  /*18ed0*/  LDCU UR12, c[0x0][0x398] ;  /* 0x00007300ff0c77ac */ /* 0x000ea20008000800 */
[----:B-1----:R-:W-:Y:S01]  /*18ee0*/  IADD3 R8, PT, PT, R202, 0x1f, RZ ;  /* 0x0000001fca087810 */ /* 0x002fe20007ffe0ff */
[C---:B----4-:R-:W-:Y:S01]  /*18ef0*/  IMAD.WIDE R4, R17.reuse, 0x4, R200 ;  /* 0x0000000411047825 */ /* 0x050fe200078e02c8 */
[----:B------:R-:W-:Y:S01]  /*18f00*/  @P4 STG.E desc[UR26][R12.64], R96 ;  /* 0x000000600c004986 */ /* 0x000fe2000c10191a */
[----:B------:R-:W-:Y:S01]  /*18f10*/  ISETP.LT.AND P1, PT, R204, UR76, !P1 ;  /* 0x0000004ccc007c0c */ /* 0x000fe2000cf21270 */
[----:B------:R-:W1:Y:S01]  /*18f20*/  LDCU UR62, c[0x0][0x398] ;  /* 0x00007300ff3e77ac */ /* 0x000e620008000800 */
[----:B------:R-:W-:Y:S01]  /*18f30*/  VIADD R17, R17, UR32 ;  /* 0x0000002011117c36 */ /* 0x000fe20008000000 */
[----:B------:R-:W-:Y:S01]  /*18f40*/  ISETP.GE.AND P4, PT, R8, UR52, PT ;  /* 0x0000003408007c0c */ /* 0x000fe2000bf86270 */
[----:B------:R-:W-:Y:S01]  /*18f50*/  VIADD R0, R202, 0x1e ;  /* 0x0000001eca007836 */ /* 0x000fe20000000000 */
[----:B------:R4:W-:Y:S01]  /*18f60*/  @P6 STG.E desc[UR26][R4.64], R32 ;  /* 0x0000002004006986 */ /* 0x0009e2000c10191a */
[C---:B---3--:R-:W-:Y:S01]  /*18f70*/  IMAD.WIDE R6, R17.reuse, 0x4, R2 ;  /* 0x0000000411067825 */ /* 0x048fe200078e0202 */
[----:B------:R-:W3:Y:S02]  /*18f80*/  LDCU UR6, c[0x0][0x39c] ;  /* 0x00007380ff0677ac */ /* 0x000ee40008000800 */
[----:B------:R-:W-:Y:S01]  /*18f90*/  ISETP.GE.AND P0, PT, R0, UR10, PT ;  /* 0x0000000a00007c0c */ /* 0x000fe2000bf06270 */
[----:B------:R-:W-:Y:S01]  /*18fa0*/  IMAD.WIDE R8, R17, 0x4, R196 ;  /* 0x0000000411087825 */ /* 0x000fe200078e02c4 */
[----:B------:R1:W-:Y:S01]  /*18fb0*/  @P2 STG.E desc[UR26][R6.64], R244 ;  /* 0x000000f406002986 */ /* 0x0003e2000c10191a */
[----:B------:R-:W2:Y:S01]  /*18fc0*/  LDCU UR65, c[0x0][0x398] ;  /* 0x00007300ff4177ac */ /* 0x000ea20008000800 */
[----:B------:R-:W-:Y:S01]  /*18fd0*/  ISETP.LT.AND P2, PT, R203, UR43, !P0 ;  /* 0x0000002bcb007c0c */ /* 0x000fe2000c741270 */
[C---:B------:R-:W-:Y:S01]  /*18fe0*/  IMAD.WIDE R10, R17.reuse, 0x4, R198 ;  /* 0x00000004110a7825 */ /* 0x040fe200078e02c6 */
[----:B------:R1:W-:Y:S01]  /*18ff0*/  @P5 STG.E desc[UR26][R8.64], R161 ;  /* 0x000000a108005986 */ /* 0x0003e2000c10191a */
[----:B------:R-:W-:Y:S01]  /*19000*/  ISETP.LT.AND P5, PT, R206, UR57, !P0 ;  /* 0x00000039ce007c0c */ /* 0x000fe2000c7a1270 */
[----:B------:R-:W2:Y:S01]  /*19010*/  LDCU UR35, c[0x0][0x398] ;  /* 0x00007300ff2377ac */ /* 0x000ea20008000800 */
[----:B----4-:R-:W-:Y:S01]  /*19020*/  IMAD.WIDE R4, R17, 0x4, R200 ;  /* 0x0000000411047825 */ /* 0x010fe200078e02c8 */
[----:B------:R4:W-:Y:S01]  /*19030*/  @P3 STG.E desc[UR26][R10.64], R97 ;  /* 0x000000610a003986 */ /* 0x0009e2000c10191a */
[----:B------:R-:W-:Y:S01]  /*19040*/  ISETP.LT.AND P3, PT, R205, UR39, !P0 ;  /* 0x00000027cd007c0c */ /* 0x000fe2000c761270 */
[----:B------:R-:W2:Y:S01]  /*19050*/  LDCU UR47, c[0x0][0x398] ;  /* 0x00007300ff2f77ac */ /* 0x000ea20008000800 */
[----:B------:R-:W-:Y:S01]  /*19060*/  IADD3 R17, PT, PT, R17, UR32, RZ ;  /* 0x0000002011117c10 */ /* 0x000fe2000fffe0ff */
[----:B------:R2:W-:Y:S01]  /*19070*/  @P1 STG.E desc[UR26][R4.64], R33 ;  /* 0x0000002104001986 */ /* 0x0005e2000c10191a */
[----:B------:R-:W-:Y:S01]  /*19080*/  ISETP.LT.AND P1, PT, R204, UR4, !P0 ;  /* 0x00000004cc007c0c */ /* 0x000fe2000c721270 */
[----:B------:R-:W-:Y:S01]  /*19090*/  VIADD R0, R202, 0x20 ;  /* 0x00000020ca007836 */ /* 0x000fe20000000000 */
[----:B------:R-:W3:Y:S01]  /*190a0*/  LDCU UR60, c[0x0][0x398] ;  /* 0x00007300ff3c77ac */ /* 0x000ee20008000800 */
[----:B-1----:R-:W-:-:S03]  /*190b0*/  IMAD.WIDE R6, R17, 0x4, R2 ;  /* 0x0000000411067825 */ /* 0x002fc600078e0202 */
[----:B------:R-:W-:Y:S01]  /*190c0*/  ISETP.GE.AND P6, PT, R0, UR18, PT ;  /* 0x0000001200007c0c */ /* 0x000fe2000bfc6270 */
[----:B------:R-:W-:Y:S01]  /*190d0*/  IMAD.WIDE R8, R17, 0x4, R196 ;  /* 0x0000000411087825 */ /* 0x000fe200078e02c4 */
[----:B------:R1:W-:Y:S01]  /*190e0*/  @P2 STG.E desc[UR26][R6.64], R243 ;  /* 0x000000f306002986 */ /* 0x0003e2000c10191a */
[----:B------:R-:W-:Y:S01]  /*190f0*/  ISETP.LT.AND P2, PT, R205, UR24, !P4 ;  /* 0x00000018cd007c0c */ /* 0x000fe2000e741270 */
[----:B------:R-:W3:Y:S01]  /*19100*/  LDCU UR16, c[0x0][0x39c] ;  /* 0x00007380ff1077ac */ /* 0x000ee20008000800 */
[----:B----4-:R-:W-:Y:S01]  /*19110*/  IMAD.WIDE R10, R17, 0x4, R198 ;  /* 0x00000004110a7825 */ /* 0x010fe200078e02c6 */
[----:B------:R4:W-:Y:S01]  /*19120*/  @P5 STG.E desc[UR26][R8.64], R162 ;  /* 0x000000a208005986 */ /* 0x0009e2000c10191a */
[----:B------:R-:W-:Y:S01]  /*19130*/  ISETP.LT.AND P5, PT, R203, UR54, !P4 ;  /* 0x00000036cb007c0c */ /* 0x000fe2000e7a1270 */
[----:B------:R-:W3:Y:S01]  /*19140*/  LDCU UR63, c[0x0][0x398] ;  /* 0x00007300ff3f77ac */ /* 0x000ee20008000800 */
[C---:B--2---:R-:W-:Y:S01]  /*19150*/  IMAD.WIDE R4, R17.reuse, 0x4, R200 ;  /* 0x0000000411047825 */ /* 0x044fe200078e02c8 */
[----:B------:R2:W-:Y:S01]  /*19160*/  @P3 STG.E desc[UR26][R10.64], R98 ;  /* 0x000000620a003986 */ /* 0x0005e2000c10191a */
[----:B------:R-:W-:Y:S01]  /*19170*/  ISETP.LT.AND P3, PT, R206, UR55, !P4 ;  /* 0x00000037ce007c0c */ /* 0x000fe2000e761270 */
[----:B------:R-:W3:Y:S01]  /*19180*/  LDCU UR28, c[0x0][0x398] ;  /* 0x00007300ff1c77ac */ /* 0x000ee20008000800 */
[----:B------:R-:W-:Y:S01]  /*19190*/  VIADD R17, R17, UR32 ;  /* 0x0000002011117c36 */ /* 0x000fe20008000000 */
[----:B------:R2:W-:Y:S01]  /*191a0*/  @P1 STG.E desc[UR26][R4.64], R34 ;  /* 0x0000002204001986 */ /* 0x0005e2000c10191a */
[----:B------:R-:W-:Y:S01]  /*191b0*/  ISETP.LT.AND P4, PT, R204, UR74, !P4 ;  /* 0x0000004acc007c0c */ /* 0x000fe2000e781270 */
[----:B------:R-:W-:Y:S01]  /*191c0*/  VIADD R0, R202, 0x21 ;  /* 0x00000021ca007836 */ /* 0x000fe20000000000 */
[----:B------:R-:W3:Y:S01]  /*191d0*/  LDCU UR19, c[0x0][0x398] ;  /* 0x00007300ff1377ac */ /* 0x000ee20008000800 */
[----:B-1----:R-:W-:-:S03]  /*191e0*/  IMAD.WIDE R6, R17, 0x4, R2 ;  /* 0x0000000411067825 */ /* 0x002fc600078e0202 */
[----:B------:R-:W-:Y:S01]  /*191f0*/  ISETP.GE.AND P0, PT, R0, UR33, PT ;  /* 0x0000002100007c0c */ /* 0x000fe2000bf06270 */
[----:B----4-:R-:W-:Y:S01]  /*19200*/  IMAD.WIDE R8, R17, 0x4, R196 ;  /* 0x0000000411087825 */ /* 0x010fe200078e02c4 */
[----:B------:R1:W-:Y:S01]  /*19210*/  @P5 STG.E desc[UR26][R6.64], R242 ;  /* 0x000000f206005986 */ /* 0x0003e2000c10191a */
[----:B------:R-:W-:Y:S01]  /*19220*/  ISETP.LT.AND P5, PT, R203, UR34, !P6 ;  /* 0x00000022cb007c0c */ /* 0x000fe2000f7a1270 */
[----:B------:R-:W4:Y:S01]  /*19230*/  LDCU UR77, c[0x0][0x398] ;  /* 0x00007300ff4d77ac */ /* 0x000f220008000800 */
[C---:B--2---:R-:W-:Y:S01]  /*19240*/  IMAD.WIDE R10, R17.reuse, 0x4, R198 ;  /* 0x00000004110a7825 */ /* 0x044fe200078e02c6 */
[----:B------:R2:W-:Y:S01]  /*19250*/  @P3 STG.E desc[UR26][R8.64], R163 ;  /* 0x000000a308003986 */ /* 0x0005e2000c10191a */
[----:B------:R-:W-:Y:S01]  /*19260*/  ISETP.LT.AND P3, PT, R206, UR50, !P6 ;  /* 0x00000032ce007c0c */ /* 0x000fe2000f761270 */
[----:B------:R-:W3:Y:S01]  /*19270*/  LDCU UR58, c[0x0][0x39c] ;  /* 0x00007380ff3a77ac */ /* 0x000ee20008000800 */
[----:B------:R-:W-:Y:S01]  /*19280*/  IMAD.WIDE R4, R17, 0x4, R200 ;  /* 0x0000000411047825 */ /* 0x000fe200078e02c8 */
[----:B------:R4:W-:Y:S01]  /*19290*/  @P2 STG.E desc[UR26][R10.64], R99 ;  /* 0x000000630a002986 */ /* 0x0009e2000c10191a */
[----:B------:R-:W-:Y:S01]  /*192a0*/  ISETP.LT.AND P2, PT, R205, UR42, !P6 ;  /* 0x0000002acd007c0c */ /* 0x000fe2000f741270 */
[----:B------:R-:W3:Y:S01]  /*192b0*/  LDCU UR45, c[0x0][0x398] ;  /* 0x00007300ff2d77ac */ /* 0x000ee20008000800 */
[----:B------:R-:W-:Y:S01]  /*192c0*/  VIADD R17, R17, UR32 ;  /* 0x0000002011117c36 */ /* 0x000fe20008000000 */
[----:B------:R-:W-:Y:S01]  /*192d0*/  ISETP.LT.AND P6, PT, R204, UR72, !P6 ;  /* 0x00000048cc007c0c */ /* 0x000fe2000f7c1270 */
[----:B------:R3:W-:Y:S01]  /*192e0*/  @P4 STG.E desc[UR26][R4.64], R35 ;  /* 0x0000002304004986 */ /* 0x0007e2000c10191a */
[----:B------:R-:W-:Y:S01]  /*192f0*/  IADD3 R0, PT, PT, R202, 0x22, RZ ;  /* 0x00000022ca007810 */ /* 0x000fe20007ffe0ff */
[C---:B-1----:R-:W-:Y:S01]  /*19300*/  IMAD.WIDE R6, R17.reuse, 0x4, R2 ;  /* 0x0000000411067825 */ /* 0x042fe200078e0202 */
[----:B------:R-:W1:Y:S02]  /*19310*/  LDCU UR61, c[0x0][0x398] ;  /* 0x00007300ff3d77ac */ /* 0x000e640008000800 */
[----:B------:R-:W-:Y:S01]  /*19320*/  ISETP.GE.AND P1, PT, R0, UR37, PT ;  /* 0x0000002500007c0c */ /* 0x000fe2000bf26270 */
[----:B--2---:R-:W-:Y:S01]  /*19330*/  IMAD.WIDE R8, R17, 0x4, R196 ;  /* 0x0000000411087825 */ /* 0x004fe200078e02c4 */
[----:B------:R2:W-:Y:S01]  /*19340*/  @P5 STG.E desc[UR26][R6.64], R241 ;  /* 0x000000f106005986 */ /* 0x0005e2000c10191a */
[----:B------:R-:W-:Y:S01]  /*19350*/  ISETP.LT.AND P5, PT, R203, UR75, !P0 ;  /* 0x0000004bcb007c0c */ /* 0x000fe2000c7a1270 */
[----:B------:R-:W1:Y:S01]  /*19360*/  LDCU UR14, c[0x0][0x398] ;  /* 0x00007300ff0e77ac */ /* 0x000e620008000800 */
[C---:B----4-:R-:W-:Y:S01]  /*19370*/  IMAD.WIDE R10, R17.reuse, 0x4, R198 ;  /* 0x00000004110a7825 */ /* 0x050fe200078e02c6 */
[----:B------:R4:W-:Y:S01]  /*19380*/  @P3 STG.E desc[UR26][R8.64], R164 ;  /* 0x000000a408003986 */ /* 0x0009e2000c10191a */
[----:B------:R-:W-:Y:S01]  /*19390*/  ISETP.LT.AND P3, PT, R206, UR22, !P0 ;  /* 0x00000016ce007c0c */ /* 0x000fe2000c761270 */
[----:B------:R-:W1:Y:S01]  /*193a0*/  LDCU UR20, c[0x0][0x398] ;  /* 0x00007300ff1477ac */ /* 0x000e620008000800 */
[----:B---3--:R-:W-:Y:S01]  /*193b0*/  IMAD.WIDE R4, R17, 0x4, R200 ;  /* 0x0000000411047825 */ /* 0x008fe200078e02c8 */
[----:B------:R3:W-:Y:S01]  /*193c0*/  @P2 STG.E desc[UR26][R10.64], R100 ;  /* 0x000000640a002986 */ /* 0x0007e2000c10191a */
[----:B------:R-:W-:Y:S01]  /*193d0*/  ISETP.LT.AND P2, PT, R205, UR53, !P0 ;  /* 0x00000035cd007c0c */ /* 0x000fe2000c741270 */
[----:B------:R-:W1:Y:S01]  /*193e0*/  LDCU UR56, c[0x0][0x39c] ;  /* 0x00007380ff3877ac */ /* 0x000e620008000800 */
[----:B------:R-:W-:Y:S01]  /*193f0*/  IADD3 R17, PT, PT, R17, UR32, RZ ;  /* 0x0000002011117c10 */ /* 0x000fe2000fffe0ff */
[----:B------:R1:W-:Y:S01]  /*19400*/  @P6 STG.E desc[UR26][R4.64], R36 ;  /* 0x0000002404006986 */ /* 0x0003e2000c10191a */
[----:B------:R-:W-:Y:S01]  /*19410*/  ISETP.LT.AND P6, PT, R204, UR70, !P0 ;  /* 0x00000046cc007c0c */ /* 0x000fe2000c7c1270 */
[----:B------:R-:W-:Y:S01]  /*19420*/  VIADD R0, R202, 0x23 ;  /* 0x00000023ca007836 */ /* 0x000fe20000000000 */
[----:B------:R-:W1:Y:S01]  /*19430*/  LDCU UR41, c[0x0][0x398] ;  /* 0x00007300ff2977ac */ /* 0x000e620008000800 */
[----:B--2---:R-:W-:-:S03]  /*19440*/  IMAD.WIDE R6, R17, 0x4, R2 ;  /* 0x0000000411067825 */ /* 0x004fc600078e0202 */
[----:B------:R-:W-:Y:S01]  /*19450*/  ISETP.GE.AND P4, PT, R0, UR51, PT ;  /* 0x0000003300007c0c */ /* 0x000fe2000bf86270 */
[----:B----4-:R-:W-:Y:S01]  /*19460*/  IMAD.WIDE R8, R17, 0x4, R196 ;  /* 0x0000000411087825 */ /* 0x010fe200078e02c4 */
[----:B------:R2:W-:Y:S01]  /*19470*/  @P5 STG.E desc[UR26][R6.64], R240 ;  /* 0x000000f006005986 */ /* 0x0005e2000c10191a */
[----:B------:R-:W-:Y:S01]  /*19480*/  ISETP.LT.AND P5, PT, R203, UR73, !P1 ;  /* 0x00000049cb007c0c */ /* 0x000fe2000cfa1270 */
[----:B------:R-:W4:Y:S01]  /*19490*/  LDCU UR10, c[0x0][0x398] ;  /* 0x00007300ff0a77ac */ /* 0x000f220008000800 */
[C---:B---3--:R-:W-:Y:S01]  /*194a0*/  IMAD.WIDE R10, R17.reuse, 0x4, R198 ;  /* 0x00000004110a7825 */ /* 0x048fe200078e02c6 */
[----:B------:R3:W-:Y:S01]  /*194b0*/  @P3 STG.E desc[UR26][R8.64], R165 ;  /* 0x000000a508003986 */ /* 0x0007e2000c10191a */
[----:B------:R-:W-:Y:S01]  /*194c0*/  ISETP.LT.AND P3, PT, R206, UR40, !P1 ;  /* 0x00000028ce007c0c */ /* 0x000fe2000cf61270 */
[----:B------:R-:W4:Y:S01]  /*194d0*/  LDCU UR59, c[0x0][0x398] ;  /* 0x00007300ff3b77ac */ /* 0x000f220008000800 */
[----:B-1----:R-:W-:Y:S01]  /*194e0*/  IMAD.WIDE R4, R17, 0x4, R200 ;  /* 0x0000000411047825 */ /* 0x002fe200078e02c8 */
[----:B------:R1:W-:Y:S01]  /*194f0*/  @P2 STG.E desc[UR26][R10.64], R101 ;  /* 0x000000650a002986 */ /* 0x0003e2000c10191a */
[----:B------:R-:W-:Y:S01]  /*19500*/  ISETP.LT.AND P2, PT, R205, UR48, !P1 ;  /* 0x00000030cd007c0c */ /* 0x000fe2000cf41270 */
[----:B------:R-:W4:Y:S01]  /*19510*/  LDCU UR18, c[0x0][0x398] ;  /* 0x00007300ff1277ac */ /* 0x000f220008000800 */
[----:B------:R-:W-:Y:S01]  /*19520*/  VIADD R17, R17, UR32 ;  /* 0x0000002011117c36 */ /* 0x000fe20008000000 */
[----:B------:R1:W-:Y:S01]  /*19530*/  @P6 STG.E desc[UR26][R4.64], R37 ;  /* 0x0000002504006986 */ /* 0x0003e2000c10191a */
[----:B------:R-:W-:Y:S01]  /*19540*/  ISETP.LT.AND P6, PT, R204, UR68, !P1 ;  /* 0x00000044cc007c0c */ /* 0x000fe2000cfc1270 */
[----:B------:R-:W-:Y:S01]  /*19550*/  VIADD R0, R202, 0x24 ;  /* 0x00000024ca007836 */ /* 0x000fe20000000000 */
[----:B------:R-:W4:Y:S01]  /*19560*/  LDCU UR52, c[0x0][0x39c] ;  /* 0x00007380ff3477ac */ /* 0x000f220008000800 */
[----:B--2---:R-:W-:-:S03]  /*19570*/  IMAD.WIDE R6, R17, 0x4, R2 ;  /* 0x0000000411067825 */ /* 0x004fc600078e0202 */
[----:B------:R-:W-:Y:S01]  /*19580*/  ISETP.GE.AND P0, PT, R0, UR46, PT ;  /* 0x0000002e00007c0c */ /* 0x000fe2000bf06270 */
[----:B---3--:R-:W-:Y:S01]  /*19590*/  IMAD.WIDE R8, R17, 0x4, R196 ;  /* 0x0000000411087825 */ /* 0x008fe200078e02c4 */
[----:B------:R2:W-:Y:S01]  /*195a0*/  @P5 STG.E desc[UR26][R6.64], R239 ;  /* 0x000000ef06005986 */ /* 0x0005e2000c10191a */
[----:B------:R-:W-:Y:S01]  /*195b0*/  ISETP.LT.AND P5, PT, R203, UR71, !P4 ;  /* 0x00000047cb007c0c */ /* 0x000fe2000e7a1270 */
[----:B------:R-:W3:Y:S01]  /*195c0*/  LDCU UR43, c[0x0][0x398] ;  /* 0x00007300ff2b77ac */ /* 0x000ee20008000800 */
[C---:B-1----:R-:W-:Y:S01]  /*195d0*/  IMAD.WIDE R10, R17.reuse, 0x4, R198 ;  /* 0x00000004110a7825 */ /* 0x042fe200078e02c6 */
        /* <DEDUP_REMOVED lines=22> */
[----:B---3--:R-:W-:Y:S01]  /*19740*/  IMAD.WIDE R4, R17, 0x4, R200 ;  /* 0x0000000411047825 */ /* 0x008fe200078e02c8 */
[----:B------:R3:W-:Y:S01]  /*19750*/  @P2 STG.E desc[UR26][R10.64], R103 ;  /* 0x000000670a002986 */ /* 0x0007e2000c10191a */
[----:B------:R-:W-:Y:S01]  /*19760*/  ISETP.LT.AND P2, PT, R205, UR36, !P0 ;  /* 0x00000024cd007c0c */ /* 0x000fe2000c741270 */
[----:B------:R-:W2:Y:S01]  /*19770*/  LDCU UR54, c[0x0][0x398] ;  /* 0x00007300ff3677ac */ /* 0x000ea20008000800 */
[----:B------:R-:W-:Y:S01]  /*19780*/  IADD3 R17, PT, PT, R17, UR32, RZ ;  /* 0x0000002011117c10 */ /* 0x000fe2000fffe0ff */
[----:B------:R2:W-:Y:S01]  /*19790*/  @P6 STG.E desc[UR26][R4.64], R39 ;  /* 0x0000002704006986 */ /* 0x0005e2000c10191a */
[----:B------:R-:W-:Y:S01]  /*197a0*/  ISETP.LT.AND P6, PT, R204, UR64, !P0 ;  /* 0x00000040cc007c0c */ /* 0x000fe2000c7c1270 */
[----:B------:R-:W2:Y:S01]  /*197b0*/  LDCU UR34, c[0x0][0x398] ;  /* 0x00007300ff2277ac */ /* 0x000ea20008000800 */
[----:B------:R-:W-:Y:S01]  /*197c0*/  ISETP.GE.AND P1, PT, R0, UR38, PT ;  /* 0x0000002600007c0c */ /* 0x000fe2000bf26270 */
[C---:B-1----:R-:W-:Y:S01]  /*197d0*/  IMAD.WIDE R6, R17.reuse, 0x4, R2 ;  /* 0x0000000411067825 */ /* 0x042fe200078e0202 */
[----:B------:R-:W1:Y:S03]  /*197e0*/  LDCU UR50, c[0x0][0x39c] ;  /* 0x00007380ff3277ac */ /* 0x000e660008000800 */
[----:B----4-:R-:W-:Y:S01]  /*197f0*/  IMAD.WIDE R8, R17, 0x4, R196 ;  /* 0x0000000411087825 */ /* 0x010fe200078e02c4 */
[----:B------:R4:W-:Y:S01]  /*19800*/  @P5 STG.E desc[UR26][R6.64], R237 ;  /* 0x000000ed06005986 */ /* 0x0009e2000c10191a */
[----:B------:R-:W-:Y:S01]  /*19810*/  ISETP.LT.AND P5, PT, R203, UR67, !P1 ;  /* 0x00000043cb007c0c */ /* 0x000fe2000cfa1270 */
[----:B------:R-:W1:Y:S01]  /*19820*/  LDCU UR42, c[0x0][0x398] ;  /* 0x00007300ff2a77ac */ /* 0x000e620008000800 */
[C---:B---3--:R-:W-:Y:S01]  /*19830*/  IMAD.WIDE R10, R17.reuse, 0x4, R198 ;  /* 0x00000004110a7825 */ /* 0x048fe200078e02c6 */
[----:B------:R3:W-:Y:S01]  /*19840*/  @P3 STG.E desc[UR26][R8.64], R168 ;  /* 0x000000a808003986 */ /* 0x0007e2000c10191a */
[----:B------:R-:W-:Y:S01]  /*19850*/  ISETP.LT.AND P3, PT, R206, UR44, !P1 ;  /* 0x0000002cce007c0c */ /* 0x000fe2000cf61270 */
[----:B------:R-:W1:Y:S01]  /*19860*/  LDCU UR22, c[0x0][0x398] ;  /* 0x00007300ff1677ac */ /* 0x000e620008000800 */
[----:B--2---:R-:W-:Y:S01]  /*19870*/  IMAD.WIDE R4, R17, 0x4, R200 ;  /* 0x0000000411047825 */ /* 0x004fe200078e02c8 */
[----:B------:R2:W-:Y:S01]  /*19880*/  @P2 STG.E desc[UR26][R10.64], R104 ;  /* 0x000000680a002986 */ /* 0x0005e2000c10191a */
[----:B------:R-:W-:Y:S01]  /*19890*/  ISETP.LT.AND P2, PT, R205, UR12, !P1 ;  /* 0x0000000ccd007c0c */ /* 0x000fe2000cf41270 */
[----:B------:R-:W1:Y:S01]  /*198a0*/  LDCU UR51, c[0x0][0x398] ;  /* 0x00007300ff3377ac */ /* 0x000e620008000800 */
[----:B------:R-:W-:Y:S01]  /*198b0*/  VIADD R17, R17, UR32 ;  /* 0x0000002011117c36 */ /* 0x000fe20008000000 */
[----:B------:R1:W-:Y:S01]  /*198c0*/  @P6 STG.E desc[UR26][R4.64], R40 ;  /* 0x0000002804006986 */ /* 0x0003e2000c10191a */
[----:B------:R-:W-:Y:S01]  /*198d0*/  VIADD R0, R202, 0x26 ;  /* 0x00000026ca007836 */ /* 0x000fe20000000000 */
[----:B------:R-:W-:Y:S01]  /*198e0*/  ISETP.LT.AND P6, PT, R204, UR62, !P1 ;  /* 0x0000003ecc007c0c */ /* 0x000fe2000cfc1270 */
[C---:B----4-:R-:W-:Y:S01]  /*198f0*/  IMAD.WIDE R6, R17.reuse, 0x4, R2 ;  /* 0x0000000411067825 */ /* 0x050fe200078e0202 */
[----:B------:R-:W4:Y:S02]  /*19900*/  LDCU UR46, c[0x0][0x398] ;  /* 0x00007300ff2e77ac */ /* 0x000f240008000800 */
[----:B------:R-:W-:Y:S01]  /*19910*/  ISETP.GE.AND P4, PT, R0, UR6, PT ;  /* 0x0000000600007c0c */ /* 0x000fe2000bf86270 */
[----:B---3--:R-:W-:Y:S01]  /*19920*/  IMAD.WIDE R8, R17, 0x4, R196 ;  /* 0x0000000411087825 */ /* 0x008fe200078e02c4 */
[----:B------:R3:W-:Y:S01]  /*19930*/  @P5 STG.E desc[UR26][R6.64], R236 ;  /* 0x000000ec06005986 */ /* 0x0007e2000c10191a */
[----:B------:R-:W4:Y:S01]  /*19940*/  LDCU UR40, c[0x0][0x39c] ;  /* 0x00007380ff2877ac */ /* 0x000f220008000800 */
[----:B------:R-:W-:Y:S01]  /*19950*/  ISETP.LT.AND P5, PT, R203, UR65, !P4 ;  /* 0x00000041cb007c0c */ /* 0x000fe2000e7a1270 */
[C---:B--2---:R-:W-:Y:S01]  /*19960*/  IMAD.WIDE R10, R17.reuse, 0x4, R198 ;  /* 0x00000004110a7825 */ /* 0x044fe200078e02c6 */
        /* <DEDUP_REMOVED lines=9> */
[----:B------:R-:W-:Y:S01]  /*19a00*/  VIADD R0, R202, 0x27 ;  /* 0x00000027ca007836 */ /* 0x000fe20000000000 */
[----:B------:R-:W-:Y:S01]  /*19a10*/  ISETP.LT.AND P6, PT, R204, UR60, !P4 ;  /* 0x0000003ccc007c0c */ /* 0x000fe2000e7c1270 */
[C---:B---3--:R-:W-:Y:S01]  /*19a20*/  IMAD.WIDE R6, R17.reuse, 0x4, R2 ;  /* 0x0000000411067825 */ /* 0x048fe200078e0202 */
[----:B------:R-:W3:Y:S02]  /*19a30*/  LDCU UR8, c[0x0][0x398] ;  /* 0x00007300ff0877ac */ /* 0x000ee40008000800 */
[----:B------:R-:W-:Y:S01]  /*19a40*/  ISETP.GE.AND P0, PT, R0, UR16, PT ;  /* 0x0000001000007c0c */ /* 0x000fe2000bf06270 */
[C---:B--2---:R-:W-:Y:S01]  /*19a50*/  IMAD.WIDE R8, R17.reuse, 0x4, R196 ;  /* 0x0000000411087825 */ /* 0x044fe200078e02c4 */
[----:B------:R2:W-:Y:S01]  /*19a60*/  @P5 STG.E desc[UR26][R6.64], R235 ;  /* 0x000000eb06005986 */ /* 0x0005e2000c10191a */
[----:B------:R-:W-:Y:S01]  /*19a70*/  IADD3 R0, PT, PT, R202, 0x28, RZ ;  /* 0x00000028ca007810 */ /* 0x000fe20007ffe0ff */
[----:B------:R-:W3:Y:S01]  /*19a80*/  LDCU UR6, c[0x0][0x398] ;  /* 0x00007300ff0677ac */ /* 0x000ee20008000800 */
[----:B-1----:R-:W-:Y:S01]  /*19a90*/  IMAD.WIDE R10, R17, 0x4, R198 ;  /* 0x00000004110a7825 */ /* 0x002fe200078e02c6 */
[----:B------:R1:W-:Y:S01]  /*19aa0*/  @P3 STG.E desc[UR26][R8.64], R170 ;  /* 0x000000aa08003986 */ /* 0x0003e2000c10191a */
[----:B------:R-:W-:Y:S01]  /*19ab0*/  ISETP.LT.AND P5, PT, R203, UR63, !P0 ;  /* 0x0000003fcb007c0c */ /* 0x000fe2000c7a1270 */
[----:B------:R-:W3:Y:S01]  /*19ac0*/  LDCU UR30, c[0x0][0x39c] ;  /* 0x00007380ff1e77ac */ /* 0x000ee20008000800 */
[----:B------:R-:W-:Y:S01]  /*19ad0*/  ISETP.LT.AND P3, PT, R206, UR28, !P0 ;  /* 0x0000001cce007c0c */ /* 0x000fe2000c761270 */
[----:B------:R1:W-:Y:S01]  /*19ae0*/  @P2 STG.E desc[UR26][R10.64], R106 ;  /* 0x0000006a0a002986 */ /* 0x0003e2000c10191a */
[----:B----4-:R-:W-:Y:S01]  /*19af0*/  IMAD.WIDE R4, R17, 0x4, R200 ;  /* 0x0000000411047825 */ /* 0x010fe200078e02c8 */
[----:B------:R-:W-:Y:S01]  /*19b00*/  ISETP.LT.AND P2, PT, R205, UR19, !P0 ;  /* 0x00000013cd007c0c */ /* 0x000fe2000c741270 */
[----:B------:R-:W4:Y:S01]  /*19b10*/  LDCU UR36, c[0x0][0x398] ;  /* 0x00007300ff2477ac */ /* 0x000f220008000800 */
[----:B------:R-:W-:-:S02]  /*19b20*/  IADD3 R17, PT, PT, R17, UR32, RZ ;  /* 0x0000002011117c10 */ /* 0x000fc4000fffe0ff */
[----:B------:R3:W-:Y:S01]  /*19b30*/  @P6 STG.E desc[UR26][R4.64], R42 ;  /* 0x0000002a04006986 */ /* 0x0007e2000c10191a */
[----:B------:R-:W-:Y:S01]  /*19b40*/  ISETP.LT.AND P6, PT, R204, UR77, !P0 ;  /* 0x0000004dcc007c0c */ /* 0x000fe2000c7c1270 */
[----:B------:R-:W4:Y:S01]  /*19b50*/  LDCU UR16, c[0x0][0x398] ;  /* 0x00007300ff1077ac */ /* 0x000f220008000800 */
[C---:B--2---:R-:W-:Y:S01]  /*19b60*/  IMAD.WIDE R6, R17.reuse, 0x4, R2 ;  /* 0x0000000411067825 */ /* 0x044fe200078e0202 */
[----:B------:R-:W-:Y:S01]  /*19b70*/  ISETP.GE.AND P1, PT, R0, UR58, PT ;  /* 0x0000003a00007c0c */ /* 0x000fe2000bf26270 */
[----:B------:R-:W2:Y:S02]  /*19b80*/  LDCU UR49, c[0x0][0x398] ;  /* 0x00007300ff3177ac */ /* 0x000ea40008000800 */
[----:B-1----:R-:W-:Y:S01]  /*19b90*/  IMAD.WIDE R8, R17, 0x4, R196 ;  /* 0x0000000411087825 */ /* 0x002fe200078e02c4 */
[----:B------:R1:W-:Y:S01]  /*19ba0*/  @P5 STG.E desc[UR26][R6.64], R234 ;  /* 0x000000ea06005986 */ /* 0x0003e2000c10191a */
[----:B------:R-:W-:Y:S01]  /*19bb0*/  ISETP.LT.AND P5, PT, R203, UR45, !P1 ;  /* 0x0000002dcb007c0c */ /* 0x000fe2000cfa1270 */
[----:B------:R-:W2:Y:S01]  /*19bc0*/  LDCU UR12, c[0x0][0x398] ;  /* 0x00007300ff0c77ac */ /* 0x000ea20008000800 */
[C---:B------:R-:W-:Y:S01]  /*19bd0*/  IMAD.WIDE R10, R17.reuse, 0x4, R198 ;  /* 0x00000004110a7825 */ /* 0x040fe200078e02c6 */
[----:B------:R4:W-:Y:S01]  /*19be0*/  @P3 STG.E desc[UR26][R8.64], R171 ;  /* 0x000000ab08003986 */ /* 0x0009e2000c10191a */
[----:B------:R-:W-:Y:S01]  /*19bf0*/  ISETP.LT.AND P3, PT, R206, UR61, !P1 ;  /* 0x0000003dce007c0c */ /* 0x000fe2000cf61270 */
[----:B------:R-:W2:Y:S01]  /*19c00*/  LDCU UR53, c[0x0][0x39c] ;  /* 0x00007380ff3577ac */ /* 0x000ea20008000800 */
[----:B---3--:R-:W-:Y:S01]  /*19c10*/  IMAD.WIDE R4, R17, 0x4, R200 ;  /* 0x0000000411047825 */ /* 0x008fe200078e02c8 */
[----:B------:R3:W-:Y:S01]  /*19c20*/  @P2 STG.E desc[UR26][R10.64], R107 ;  /* 0x0000006b0a002986 */ /* 0x0007e2000c10191a */
[----:B------:R-:W-:Y:S01]  /*19c30*/  ISETP.LT.AND P2, PT, R205, UR14, !P1 ;  /* 0x0000000ecd007c0c */ /* 0x000fe2000cf41270 */
[----:B------:R-:W2:Y:S01]  /*19c40*/  LDCU UR44, c[0x0][0x398] ;  /* 0x00007300ff2c77ac */ /* 0x000ea20008000800 */
[----:B------:R-:W-:Y:S01]  /*19c50*/  VIADD R17, R17, UR32 ;  /* 0x0000002011117c36 */ /* 0x000fe20008000000 */
[----:B------:R2:W-:Y:S01]  /*19c60*/  @P6 STG.E desc[UR26][R4.64], R43 ;  /* 0x0000002b04006986 */ /* 0x0005e2000c10191a */
[----:B------:R-:W-:Y:S01]  /*19c70*/  VIADD R0, R202, 0x29 ;  /* 0x00000029ca007836 */ /* 0x000fe20000000000 */
[----:B------:R-:W-:Y:S01]  /*19c80*/  ISETP.LT.AND P6, PT, R204, UR20, !P1 ;  /* 0x00000014cc007c0c */ /* 0x000fe2000cfc1270 */
[C---:B-1----:R-:W-:Y:S01]  /*19c90*/  IMAD.WIDE R6, R17.reuse, 0x4, R2 ;  /* 0x0000000411067825 */ /* 0x042fe200078e0202 */
[----:B------:R-:W1:Y:S02]  /*19ca0*/  LDCU UR35, c[0x0][0x398] ;  /* 0x00007300ff2377ac */ /* 0x000e640008000800 */
[----:B------:R-:W-:Y:S01]  /*19cb0*/  ISETP.GE.AND P4, PT, R0, UR56, PT ;  /* 0x0000003800007c0c */ /* 0x000fe2000bf86270 */
[----:B----4-:R-:W-:Y:S01]  /*19cc0*/  IMAD.WIDE R8, R17, 0x4, R196 ;  /* 0x0000000411087825 */ /* 0x010fe200078e02c4 */
[----:B------:R4:W-:Y:S01]  /*19cd0*/  @P5 STG.E desc[UR26][R6.64], R233 ;  /* 0x000000e906005986 */ /* 0x0009e2000c10191a */
[----:B------:R-:W1:Y:S01]  /*19ce0*/  LDCU UR55, c[0x0][0x398] ;  /* 0x00007300ff3777ac */ /* 0x000e620008000800 */
[----:B------:R-:W-:Y:S01]  /*19cf0*/  ISETP.LT.AND P5, PT, R203, UR41, !P4 ;  /* 0x00000029cb007c0c */ /* 0x000fe2000e7a1270 */
        /* <DEDUP_REMOVED lines=15> */
[C---:B---3--:R-:W-:Y:S01]  /*19df0*/  IMAD.WIDE R8, R17.reuse, 0x4, R196 ;  /* 0x0000000411087825 */ /* 0x048fe200078e02c4 */
[----:B------:R3:W-:Y:S01]  /*19e00*/  @P5 STG.E desc[UR26][R6.64], R232 ;  /* 0x000000e806005986 */ /* 0x0007e2000c10191a */
[----:B------:R-:W-:Y:S01]  /*19e10*/  IADD3 R0, PT, PT, R202, 0x2b, RZ ;  /* 0x0000002bca007810 */ /* 0x000fe20007ffe0ff */
[----:B------:R-:W4:Y:S01]  /*19e20*/  LDCU UR19, c[0x0][0x398] ;  /* 0x00007300ff1377ac */ /* 0x000f220008000800 */
[----:B--2---:R-:W-:Y:S01]  /*19e30*/  IMAD.WIDE R10, R17, 0x4, R198 ;  /* 0x00000004110a7825 */ /* 0x004fe200078e02c6 */
[----:B------:R2:W-:Y:S01]  /*19e40*/  @P3 STG.E desc[UR26][R8.64], R173 ;  /* 0x000000ad08003986 */ /* 0x0005e2000c10191a */
[----:B------:R-:W-:Y:S01]  /*19e50*/  ISETP.LT.AND P5, PT, R203, UR43, !P0 ;  /* 0x0000002bcb007c0c */ /* 0x000fe2000c7a1270 */
[----:B------:R-:W4:Y:S01]  /*19e60*/  LDCU UR14, c[0x0][0x398] ;  /* 0x00007300ff0e77ac */ /* 0x000f220008000800 */
[----:B------:R-:W-:Y:S01]  /*19e70*/  ISETP.LT.AND P3, PT, R206, UR57, !P0 ;  /* 0x00000039ce007c0c */ /* 0x000fe2000c761270 */
[----:B------:R2:W-:Y:S01]  /*19e80*/  @P2 STG.E desc[UR26][R10.64], R109 ;  /* 0x0000006d0a002986 */ /* 0x0005e2000c10191a */
[----:B-1----:R-:W-:Y:S01]  /*19e90*/  IMAD.WIDE R4, R17, 0x4, R200 ;  /* 0x0000000411047825 */ /* 0x002fe200078e02c8 */
[----:B------:R-:W-:Y:S01]  /*19ea0*/  ISETP.LT.AND P2, PT, R205, UR39, !P0 ;  /* 0x00000027cd007c0c */ /* 0x000fe2000c741270 */
[----:B------:R-:W1:Y:S01]  /*19eb0*/  LDCU UR20, c[0x0][0x398] ;  /* 0x00007300ff1477ac */ /* 0x000e620008000800 */
[----:B------:R-:W-:-:S02]  /*19ec0*/  IADD3 R17, PT, PT, R17, UR32, RZ ;  /* 0x0000002011117c10 */ /* 0x000fc4000fffe0ff */
[----:B------:R1:W-:Y:S01]  /*19ed0*/  @P6 STG.E desc[UR26][R4.64], R45 ;  /* 0x0000002d04006986 */ /* 0x0003e2000c10191a */
[----:B------:R-:W-:Y:S01]  /*19ee0*/  ISETP.LT.AND P6, PT, R204, UR4, !P0 ;  /* 0x00000004cc007c0c */ /* 0x000fe2000c7c1270 */
[----:B------:R-:W4:Y:S01]  /*19ef0*/  LDCU UR41, c[0x0][0x398] ;  /* 0x00007300ff2977ac */ /* 0x000f220008000800 */
[C---:B---3--:R-:W-:Y:S01]  /*19f00*/  IMAD.WIDE R6, R17.reuse, 0x4, R2 ;  /* 0x0000000411067825 */ /* 0x048fe200078e0202 */
[----:B------:R-:W-:Y:S01]  /*19f10*/  ISETP.GE.AND P1, PT, R0, UR33, PT ;  /* 0x0000002100007c0c */ /* 0x000fe2000bf26270 */
[----:B------:R-:W3:Y:S02]  /*19f20*/  LDCU UR33, c[0x0][0x39c] ;  /* 0x00007380ff2177ac */ /* 0x000ee40008000800 */
[----:B--2---:R-:W-:Y:S01]  /*19f30*/  IMAD.WIDE R8, R17, 0x4, R196 ;  /* 0x0000000411087825 */ /* 0x004fe200078e02c4 */
[----:B------:R2:W-:Y:S01]  /*19f40*/  @P5 STG.E desc[UR26][R6.64], R231 ;  /* 0x000000e706005986 */ /* 0x0005e2000c10191a */
[----:B------:R-:W-:Y:S01]  /*19f50*/  ISETP.LT.AND P5, PT, R203, UR24, !P1 ;  /* 0x00000018cb007c0c */ /* 0x000fe2000cfa1270 */
[----:B------:R-:W3:Y:S01]  /*19f60*/  LDCU UR18, c[0x0][0x398] ;  /* 0x00007300ff1277ac */ /* 0x000ee20008000800 */
[C---:B------:R-:W-:Y:S01]  /*19f70*/  IMAD.WIDE R10, R17.reuse, 0x4, R198 ;  /* 0x00000004110a7825 */ /* 0x040fe200078e02c6 */
[----:B------:R4:W-:Y:S01]  /*19f80*/  @P3 STG.E desc[UR26][R8.64], R174 ;  /* 0x000000ae08003986 */ /* 0x0009e2000c10191a */
[----:B------:R-:W-:Y:S01]  /*19f90*/  ISETP.LT.AND P3, PT, R206, UR37, !P1 ;  /* 0x00000025ce007c0c */ /* 0x000fe2000cf61270 */
[----:B------:R-:W3:Y:S01]  /*19fa0*/  LDCU UR45, c[0x0][0x398] ;  /* 0x00007300ff2d77ac */ /* 0x000ee20008000800 */
[----:B-1----:R-:W-:Y:S01]  /*19fb0*/  IMAD.WIDE R4, R17, 0x4, R200 ;  /* 0x0000000411047825 */ /* 0x002fe200078e02c8 */
[----:B------:R1:W-:Y:S01]  /*19fc0*/  @P2 STG.E desc[UR26][R10.64], R110 ;  /* 0x0000006e0a002986 */ /* 0x0003e2000c10191a */
[----:B------:R-:W-:Y:S01]  /*19fd0*/  ISETP.LT.AND P2, PT, R205, UR54, !P1 ;  /* 0x00000036cd007c0c */ /* 0x000fe2000cf41270 */
[----:B------:R-:W3:Y:S01]  /*19fe0*/  LDCU UR39, c[0x0][0x398] ;  /* 0x00007300ff2777ac */ /* 0x000ee20008000800 */
[----:B------:R-:W-:Y:S01]  /*19ff0*/  VIADD R17, R17, UR32 ;  /* 0x0000002011117c36 */ /* 0x000fe20008000000 */
[----:B------:R1:W-:Y:S01]  /*1a000*/  @P6 STG.E desc[UR26][R4.64], R46 ;  /* 0x0000002e04006986 */ /* 0x0003e2000c10191a */
[----:B------:R-:W-:Y:S01]  /*1a010*/  VIADD R0, R202, 0x2c ;  /* 0x0000002cca007836 */ /* 0x000fe20000000000 */
[----:B------:R-:W-:Y:S01]  /*1a020*/  ISETP.LT.AND P6, PT, R204, UR34, !P1 ;  /* 0x00000022cc007c0c */ /* 0x000fe2000cfc1270 */
[C---:B--2---:R-:W-:Y:S01]  /*1a030*/  IMAD.WIDE R6, R17.reuse, 0x4, R2 ;  /* 0x0000000411067825 */ /* 0x044fe200078e0202 */
[----:B------:R-:W2:Y:S02]  /*1a040*/  LDCU UR4, c[0x0][0x39c] ;  /* 0x00007380ff0477ac */ /* 0x000ea40008000800 */
[----:B------:R-:W-:Y:S01]  /*1a050*/  ISETP.GE.AND P4, PT, R0, UR50, PT ;  /* 0x0000003200007c0c */ /* 0x000fe2000bf86270 */
[----:B----4-:R-:W-:Y:S01]  /*1a060*/  IMAD.WIDE R8, R17, 0x4, R196 ;  /* 0x0000000411087825 */ /* 0x010fe200078e02c4 */
[----:B------:R4:W-:Y:S01]  /*1a070*/  @P5 STG.E desc[UR26][R6.64], R230 ;  /* 0x000000e606005986 */ /* 0x0009e2000c10191a */
[----:B------:R-:W2:Y:S01]  /*1a080*/  LDCU UR24, c[0x0][0x398] ;  /* 0x00007300ff1877ac */ /* 0x000ea20008000800 */
[----:B------:R-:W-:Y:S01]  /*1a090*/  ISETP.LT.AND P5, PT, R203, UR42, !P4 ;  /* 0x0000002acb007c0c */ /* 0x000fe2000e7a1270 */
[C---:B-1----:R-:W-:Y:S01]  /*1a0a0*/  IMAD.WIDE R10, R17.reuse, 0x4, R198 ;  /* 0x00000004110a7825 */ /* 0x042fe200078e02c6 */
[----:B------:R1:W-:Y:S01]  /*1a0b0*/  @P3 STG.E desc[UR26][R8.64], R175 ;  /* 0x000000af08003986 */ /* 0x0003e2000c10191a */
[----:B------:R-:W-:Y:S01]  /*1a0c0*/  ISETP.LT.AND P3, PT, R206, UR22, !P4 ;  /* 0x00000016ce007c0c */ /* 0x000fe2000e761270 */
[----:B------:R-:W2:Y:S01]  /*1a0d0*/  LDCU UR34, c[0x0][0x398] ;  /* 0x00007300ff2277ac */ /* 0x000ea20008000800 */
[----:B------:R-:W-:Y:S01]  /*1a0e0*/  IMAD.WIDE R4, R17, 0x4, R200 ;  /* 0x0000000411047825 */ /* 0x000fe200078e02c8 */
[----:B------:R3:W-:Y:S01]  /*1a0f0*/  @P2 STG.E desc[UR26][R10.64], R111 ;  /* 0x0000006f0a002986 */ /* 0x0007e2000c10191a */
[----:B------:R-:W-:Y:S01]  /*1a100*/  ISETP.LT.AND P2, PT, R205, UR51, !P4 ;  /* 0x00000033cd007c0c */ /* 0x000fe2000e741270 */
[----:B------:R-:W2:Y:S01]  /*1a110*/  LDCU UR10, c[0x0][0x39c] ;  /* 0x00007380ff0a77ac */ /* 0x000ea20008000800 */
[----:B------:R-:W-:Y:S01]  /*1a120*/  VIADD R17, R17, UR32 ;  /* 0x0000002011117c36 */ /* 0x000fe20008000000 */
[----:B------:R2:W-:Y:S01]  /*1a130*/  @P6 STG.E desc[UR26][R4.64], R47 ;  /* 0x0000002f04006986 */ /* 0x0005e2000c10191a */
[----:B------:R-:W-:Y:S01]  /*1a140*/  VIADD R0, R202, 0x2d ;  /* 0x0000002dca007836 */ /* 0x000fe20000000000 */
[----:B------:R-:W-:Y:S01]  /*1a150*/  ISETP.LT.AND P6, PT, R204, UR46, !P4 ;  /* 0x0000002ecc007c0c */ /* 0x000fe2000e7c1270 */
[C---:B----4-:R-:W-:Y:S01]  /*1a160*/  IMAD.WIDE R6, R17.reuse, 0x4, R2 ;  /* 0x0000000411067825 */ /* 0x050fe200078e0202 */
[----:B------:R-:W4:Y:S02]  /*1a170*/  LDCU UR22, c[0x0][0x398] ;  /* 0x00007300ff1677ac */ /* 0x000f240008000800 */
[----:B------:R-:W-:Y:S01]  /*1a180*/  ISETP.GE.AND P0, PT, R0, UR40, PT ;  /* 0x0000002800007c0c */ /* 0x000fe2000bf06270 */
[C---:B-1----:R-:W-:Y:S01]  /*1a190*/  IMAD.WIDE R8, R17.reuse, 0x4, R196 ;  /* 0x0000000411087825 */ /* 0x042fe200078e02c4 */
[----:B------:R1:W-:Y:S01]  /*1a1a0*/  @P5 STG.E desc[UR26][R6.64], R229 ;  /* 0x000000e506005986 */ /* 0x0003e2000c10191a */
[----:B------:R-:W-:Y:S01]  /*1a1b0*/  IADD3 R0, PT, PT, R202, 0x2e, RZ ;  /* 0x0000002eca007810 */ /* 0x000fe20007ffe0ff */
[----:B------:R-:W4:Y:S01]  /*1a1c0*/  LDCU UR40, c[0x0][0x398] ;  /* 0x00007300ff2877ac */ /* 0x000f220008000800 */
[----:B---3--:R-:W-:Y:S01]  /*1a1d0*/  IMAD.WIDE R10, R17, 0x4, R198 ;  /* 0x00000004110a7825 */ /* 0x008fe200078e02c6 */
[----:B------:R3:W-:Y:S01]  /*1a1e0*/  @P3 STG.E desc[UR26][R8.64], R176 ;  /* 0x000000b008003986 */ /* 0x0007e2000c10191a */
[----:B------:R-:W-:Y:S01]  /*1a1f0*/  ISETP.LT.AND P5, PT, R203, UR38, !P0 ;  /* 0x00000026cb007c0c */ /* 0x000fe2000c7a1270 */
[----:B------:R-:W4:Y:S01]  /*1a200*/  LDCU UR37, c[0x0][0x398] ;  /* 0x00007300ff2577ac */ /* 0x000f220008000800 */
[----:B------:R-:W-:Y:S01]  /*1a210*/  ISETP.LT.AND P3, PT, R206, UR48, !P0 ;  /* 0x00000030ce007c0c */ /* 0x000fe2000c761270 */
[----:B------:R3:W-:Y:S01]  /*1a220*/  @P2 STG.E desc[UR26][R10.64], R112 ;  /* 0x000000700a002986 */ /* 0x0007e2000c10191a */
[----:B--2---:R-:W-:Y:S01]  /*1a230*/  IMAD.WIDE R4, R17, 0x4, R200 ;  /* 0x0000000411047825 */ /* 0x004fe200078e02c8 */
[----:B------:R-:W-:Y:S01]  /*1a240*/  ISETP.LT.AND P2, PT, R205, UR8, !P0 ;  /* 0x00000008cd007c0c */ /* 0x000fe2000c741270 */
[----:B------:R-:W2:Y:S01]  /*1a250*/  LDCU UR8, c[0x0][0x398] ;  /* 0x00007300ff0877ac */ /* 0x000ea20008000800 */
[----:B------:R-:W-:-:S02]  /*1a260*/  IADD3 R17, PT, PT, R17, UR32, RZ ;  /* 0x0000002011117c10 */ /* 0x000fc4000fffe0ff */
[----:B------:R2:W-:Y:S01]  /*1a270*/  @P6 STG.E desc[UR26][R4.64], R48 ;  /* 0x0000003004006986 */ /* 0x0005e2000c10191a */
[----:B------:R-:W-:Y:S01]  /*1a280*/  ISETP.LT.AND P6, PT, R204, UR6, !P0 ;  /* 0x00000006cc007c0c */ /* 0x000fe2000c7c1270 */
[----:B------:R-:W4:Y:S01]  /*1a290*/  LDCU UR38, c[0x0][0x398] ;  /* 0x00007300ff2677ac */ /* 0x000f220008000800 */
[C---:B-1----:R-:W-:Y:S01]  /*1a2a0*/  IMAD.WIDE R6, R17.reuse, 0x4, R2 ;  /* 0x0000000411067825 */ /* 0x042fe200078e0202 */
[----:B------:R-:W-:Y:S01]  /*1a2b0*/  ISETP.GE.AND P1, PT, R0, UR30, PT ;  /* 0x0000001e00007c0c */ /* 0x000fe2000bf26270 */
[----:B------:R-:W1:Y:S02]  /*1a2c0*/  LDCU UR30, c[0x0][0x398] ;  /* 0x00007300ff1e77ac */ /* 0x000e640008000800 */
[----:B---3--:R-:W-:Y:S01]  /*1a2d0*/  IMAD.WIDE R8, R17, 0x4, R196 ;  /* 0x0000000411087825 */ /* 0x008fe200078e02c4 */
[----:B------:R3:W-:Y:S01]  /*1a2e0*/  @P5 STG.E desc[UR26][R6.64], R228 ;  /* 0x000000e406005986 */ /* 0x0007e2000c10191a */
[----:B------:R-:W-:Y:S01]  /*1a2f0*/  ISETP.LT.AND P5, PT, R203, UR36, !P1 ;  /* 0x00000024cb007c0c */ /* 0x000fe2000cfa1270 */
[----:B------:R-:W1:Y:S01]  /*1a300*/  LDCU UR6, c[0x0][0x39c] ;  /* 0x00007380ff0677ac */ /* 0x000e620008000800 */
[C---:B------:R-:W-:Y:S01]  /*1a310*/  IMAD.WIDE R10, R17.reuse, 0x4, R198 ;  /* 0x00000004110a7825 */ /* 0x040fe200078e02c6 */
        /* <DEDUP_REMOVED lines=11> */
[C---:B---3--:R-:W-:Y:S01]  /*1a3d0*/  IMAD.WIDE R6, R17.reuse, 0x4, R2 ;  /* 0x0000000411067825 */ /* 0x048fe200078e0202 */
[----:B------:R-:W3:Y:S02]  /*1a3e0*/  LDCU UR12, c[0x0][0x398] ;  /* 0x00007300ff0c77ac */ /* 0x000ee40008000800 */
[----:B------:R-:W-:Y:S01]  /*1a3f0*/  ISETP.GE.AND P4, PT, R0, UR53, PT ;  /* 0x0000003500007c0c */ /* 0x000fe2000bf86270 */
[----:B----4-:R-:W-:Y:S01]  /*1a400*/  IMAD.WIDE R8, R17, 0x4, R196 ;  /* 0x0000000411087825 */ /* 0x010fe200078e02c4 */
[----:B------:R4:W-:Y:S02]  /*1a410*/  @P5 STG.E desc[UR26][R6.64], R227 ;  /* 0x000000e306005986 */ /* 0x0009e4000c10191a */
[----:B------:R-:W-:Y:S01]  /*1a420*/  ISETP.LT.AND P5, PT, R203, UR44, !P4 ;  /* 0x0000002ccb007c0c */ /* 0x000fe2000e7a1270 */
[C---:B--2---:R-:W-:Y:S01]  /*1a430*/  IMAD.WIDE R10, R17.reuse, 0x4, R198 ;  /* 0x00000004110a7825 */ /* 0x044fe200078e02c6 */
[----:B------:R2:W-:Y:S01]  /*1a440*/  @P3 STG.E desc[UR26][R8.64], R178 ;  /* 0x000000b208003986 */ /* 0x0005e2000c10191a */
[----:B------:R-:W-:Y:S01]  /*1a450*/  ISETP.LT.AND P3, PT, R206, UR35, !P4 ;  /* 0x00000023ce007c0c */ /* 0x000fe2000e761270 */
[----:B------:R-:W3:Y:S01]  /*1a460*/  LDCU UR35, c[0x0][0x398] ;  /* 0x00007300ff2377ac */ /* 0x000ee20008000800 */
[----:B-1----:R-:W-:Y:S01]  /*1a470*/  IMAD.WIDE R4, R17, 0x4, R200 ;  /* 0x0000000411047825 */ /* 0x002fe200078e02c8 */
[----:B------:R1:W-:Y:S01]  /*1a480*/  @P2 STG.E desc[UR26][R10.64], R114 ;  /* 0x000000720a002986 */ /* 0x0003e2000c10191a */
[----:B------:R-:W-:-:S02]  /*1a490*/  ISETP.LT.AND P2, PT, R205, UR55, !P4 ;  /* 0x00000037cd007c0c */ /* 0x000fc4000e741270 */
[----:B------:R-:W-:Y:S01]  /*1a4a0*/  VIADD R17, R17, UR32 ;  /* 0x0000002011117c36 */ /* 0x000fe20008000000 */
[----:B------:R3:W-:Y:S01]  /*1a4b0*/  @P6 STG.E desc[UR26][R4.64], R50 ;  /* 0x0000003204006986 */ /* 0x0007e2000c10191a */
[----:B------:R-:W-:Y:S01]  /*1a4c0*/  VIADD R0, R202, 0x30 ;  /* 0x00000030ca007836 */ /* 0x000fe20000000000 */
[----:B------:R-:W-:Y:S01]  /*1a4d0*/  ISETP.LT.AND P6, PT, R204, UR47, !P4 ;  /* 0x0000002fcc007c0c */ /* 0x000fe2000e7c1270 */
[----:B----4-:R-:W-:-:S03]  /*1a4e0*/  IMAD.WIDE R6, R17, 0x4, R2 ;  /* 0x0000000411067825 */ /* 0x010fc600078e0202 */
[----:B------:R-:W-:Y:S01]  /*1a4f0*/  ISETP.GE.AND P0, PT, R0, UR56, PT ;  /* 0x0000003800007c0c */ /* 0x000fe2000bf06270 */
[C---:B--2---:R-:W-:Y:S01]  /*1a500*/  IMAD.WIDE R8, R17.reuse, 0x4, R196 ;  /* 0x0000000411087825 */ /* 0x044fe200078e02c4 */
[----:B------:R2:W-:Y:S01]  /*1a510*/  @P5 STG.E desc[UR26][R6.64], R226 ;  /* 0x000000e206005986 */ /* 0x0005e2000c10191a */
[----:B------:R-:W-:Y:S02]  /*1a520*/  IADD3 R0, PT, PT, R202, 0x31, RZ ;  /* 0x00000031ca007810 */ /* 0x000fe40007ffe0ff */
[----:B-1----:R-:W-:Y:S01]  /*1a530*/  IMAD.WIDE R10, R17, 0x4, R198 ;  /* 0x00000004110a7825 */ /* 0x002fe200078e02c6 */
[----:B------:R1:W-:Y:S01]  /*1a540*/  @P3 STG.E desc[UR26][R8.64], R179 ;  /* 0x000000b308003986 */ /* 0x0003e2000c10191a */
[----:B------:R-:W-:Y:S01]  /*1a550*/  ISETP.LT.AND P5, PT, R203, UR28, !P0 ;  /* 0x0000001ccb007c0c */ /* 0x000fe2000c7a1270 */
[----:B------:R-:W4:Y:S01]  /*1a560*/  LDCU UR28, c[0x0][0x398] ;  /* 0x00007300ff1c77ac */ /* 0x000f220008000800 */
[----:B------:R-:W-:Y:S01]  /*1a570*/  ISETP.LT.AND P3, PT, R206, UR19, !P0 ;  /* 0x00000013ce007c0c */ /* 0x000fe2000c761270 */
[----:B------:R1:W-:Y:S01]  /*1a580*/  @P2 STG.E desc[UR26][R10.64], R115 ;  /* 0x000000730a002986 */ /* 0x0003e2000c10191a */
[----:B---3--:R-:W-:Y:S01]  /*1a590*/  IMAD.WIDE R4, R17, 0x4, R200 ;  /* 0x0000000411047825 */ /* 0x008fe200078e02c8 */
[----:B------:R-:W-:Y:S01]  /*1a5a0*/  ISETP.LT.AND P2, PT, R205, UR14, !P0 ;  /* 0x0000000ecd007c0c */ /* 0x000fe2000c741270 */
[----:B------:R-:W3:Y:S01]  /*1a5b0*/  LDCU UR14, c[0x0][0x398] ;  /* 0x00007300ff0e77ac */ /* 0x000ee20008000800 */
        /* <DEDUP_REMOVED lines=17> */
[----:B------:R-:W-:-:S02]  /*1a6d0*/  ISETP.LT.AND P2, PT, R205, UR45, !P1 ;  /* 0x0000002dcd007c0c */ /* 0x000fc4000cf41270 */
[----:B------:R-:W-:Y:S01]  /*1a6e0*/  VIADD R17, R17, UR32 ;  /* 0x0000002011117c36 */ /* 0x000fe20008000000 */
[----:B------:R2:W-:Y:S01]  /*1a6f0*/  @P6 STG.E desc[UR26][R4.64], R52 ;  /* 0x0000003404006986 */ /* 0x0005e2000c10191a */
[----:B------:R-:W-:Y:S01]  /*1a700*/  VIADD R0, R202, 0x32 ;  /* 0x00000032ca007836 */ /* 0x000fe20000000000 */
[----:B------:R-:W-:Y:S01]  /*1a710*/  ISETP.LT.AND P6, PT, R204, UR39, !P1 ;  /* 0x00000027cc007c0c */ /* 0x000fe2000cfc1270 */
[----:B-1----:R-:W-:-:S03]  /*1a720*/  IMAD.WIDE R6, R17, 0x4, R2 ;  /* 0x0000000411067825 */ /* 0x002fc600078e0202 */
[----:B------:R-:W-:Y:S01]  /*1a730*/  ISETP.GE.AND P4, PT, R0, UR4, PT ;  /* 0x0000000400007c0c */ /* 0x000fe2000bf86270 */
[----:B----4-:R-:W-:Y:S01]  /*1a740*/  IMAD.WIDE R8, R17, 0x4, R196 ;  /* 0x0000000411087825 */ /* 0x010fe200078e02c4 */
[----:B------:R1:W-:Y:S01]  /*1a750*/  @P5 STG.E desc[UR26][R6.64], R224 ;  /* 0x000000e006005986 */ /* 0x0003e2000c10191a */
[----:B------:R-:W4:Y:S01]  /*1a760*/  LDCU UR4, c[0x0][0x398] ;  /* 0x00007300ff0477ac */ /* 0x000f220008000800 */
[----:B------:R-:W-:Y:S01]  /*1a770*/  ISETP.LT.AND P5, PT, R203, UR40, !P4 ;  /* 0x00000028cb007c0c */ /* 0x000fe2000e7a1270 */
[C---:B---3--:R-:W-:Y:S01]  /*1a780*/  IMAD.WIDE R10, R17.reuse, 0x4, R198 ;  /* 0x00000004110a7825 */ /* 0x048fe200078e02c6 */
[----:B------:R3:W-:Y:S01]  /*1a790*/  @P3 STG.E desc[UR26][R8.64], R181 ;  /* 0x000000b508003986 */ /* 0x0007e2000c10191a */
[----:B------:R-:W-:Y:S01]  /*1a7a0*/  ISETP.LT.AND P3, PT, R206, UR24, !P4 ;  /* 0x00000018ce007c0c */ /* 0x000fe2000e761270 */
[----:B------:R-:W4:Y:S01]  /*1a7b0*/  LDCU UR24, c[0x0][0x398] ;  /* 0x00007300ff1877ac */ /* 0x000f220008000800 */
[----:B--2---:R-:W-:Y:S01]  /*1a7c0*/  IMAD.WIDE R4, R17, 0x4, R200 ;  /* 0x0000000411047825 */ /* 0x004fe200078e02c8 */
        /* <DEDUP_REMOVED lines=8> */
[C---:B---3--:R-:W-:Y:S01]  /*1a850*/  IMAD.WIDE R8, R17.reuse, 0x4, R196 ;  /* 0x0000000411087825 */ /* 0x048fe200078e02c4 */
[----:B------:R1:W-:Y:S01]  /*1a860*/  @P5 STG.E desc[UR26][R6.64], R223 ;  /* 0x000000df06005986 */ /* 0x0003e2000c10191a */
[----:B------:R-:W-:Y:S01]  /*1a870*/  IADD3 R0, PT, PT, R202, 0x34, RZ ;  /* 0x00000034ca007810 */ /* 0x000fe20007ffe0ff */
[----:B------:R-:W3:Y:S01]  /*1a880*/  LDCU UR10, c[0x0][0x398] ;  /* 0x00007300ff0a77ac */ /* 0x000ee20008000800 */
[----:B--2---:R-:W-:Y:S01]  /*1a890*/  IMAD.WIDE R10, R17, 0x4, R198 ;  /* 0x00000004110a7825 */ /* 0x004fe200078e02c6 */
        /* <DEDUP_REMOVED lines=10> */
[----:B------:R-:W-:Y:S02]  /*1a940*/  ISETP.LT.AND P6, PT, R204, UR38, !P0 ;  /* 0x00000026cc007c0c */ /* 0x000fe4000c7c1270 */
[C---:B-1----:R-:W-:Y:S01]  /*1a950*/  IMAD.WIDE R6, R17.reuse, 0x4, R2 ;  /* 0x0000000411067825 */ /* 0x042fe200078e0202 */
[----:B------:R-:W-:Y:S01]  /*1a960*/  ISETP.GE.AND P1, PT, R0, UR6, PT ;  /* 0x0000000600007c0c */ /* 0x000fe2000bf26270 */
[----:B------:R-:W1:Y:S02]  /*1a970*/  LDCU UR6, c[0x0][0x398] ;  /* 0x00007300ff0677ac */ /* 0x000e640008000800 */
[----:B--2---:R-:W-:Y:S01]  /*1a980*/  IMAD.WIDE R8, R17, 0x4, R196 ;  /* 0x0000000411087825 */ /* 0x004fe200078e02c4 */
[----:B------:R2:W-:Y:S01]  /*1a990*/  @P5 STG.E desc[UR26][R6.64], R222 ;  /* 0x000000de06005986 */ /* 0x0005e2000c10191a */
[----:B------:R-:W-:Y:S01]  /*1a9a0*/  ISETP.LT.AND P5, PT, R203, UR16, !P1 ;  /* 0x00000010cb007c0c */ /* 0x000fe2000cfa1270 */
[----:B------:R-:W1:Y:S01]  /*1a9b0*/  LDCU UR16, c[0x0][0x398] ;  /* 0x00007300ff1077ac */ /* 0x000e620008000800 */
[C---:B------:R-:W-:Y:S01]  /*1a9c0*/  IMAD.WIDE R10, R17.reuse, 0x4, R198 ;  /* 0x00000004110a7825 */ /* 0x040fe200078e02c6 */
[----:B------:R4:W-:Y:S01]  /*1a9d0*/  @P3 STG.E desc[UR26][R8.64], R183 ;  /* 0x000000b708003986 */ /* 0x0009e2000c10191a */
[----:B------:R-:W-:Y:S01]  /*1a9e0*/  ISETP.LT.AND P3, PT, R206, UR12, !P1 ;  /* 0x0000000cce007c0c */ /* 0x000fe2000cf61270 */
[----:B------:R-:W1:Y:S01]  /*1a9f0*/  LDCU UR12, c[0x0][0x398] ;  /* 0x00007300ff0c77ac */ /* 0x000e620008000800 */
[----:B---3--:R-:W-:Y:S01]  /*1aa00*/  IMAD.WIDE R4, R17, 0x4, R200 ;  /* 0x0000000411047825 */ /* 0x008fe200078e02c8 */
[----:B------:R3:W-:Y:S01]  /*1aa10*/  @P2 STG.E desc[UR26][R10.64], R119 ;  /* 0x000000770a002986 */ /* 0x0007e2000c10191a */
[----:B------:R-:W-:-:S02]  /*1aa20*/  ISETP.LT.AND P2, PT, R205, UR33, !P1 ;  /* 0x00000021cd007c0c */ /* 0x000fc4000cf41270 */
[----:B------:R-:W-:Y:S01]  /*1aa30*/  VIADD R17, R17, UR32 ;  /* 0x0000002011117c36 */ /* 0x000fe20008000000 */
[----:B------:R1:W-:Y:S01]  /*1aa40*/  @P6 STG.E desc[UR26][R4.64], R55 ;  /* 0x0000003704006986 */ /* 0x0003e2000c10191a */
[----:B------:R-:W-:Y:S01]  /*1aa50*/  VIADD R0, R202, 0x35 ;  /* 0x00000035ca007836 */ /* 0x000fe20000000000 */
[----:B------:R-:W-:Y:S01]  /*1aa60*/  ISETP.LT.AND P6, PT, R204, UR35, !P1 ;  /* 0x00000023cc007c0c */ /* 0x000fe2000cfc1270 */
[----:B--2---:R-:W-:-:S03]  /*1aa70*/  IMAD.WIDE R6, R17, 0x4, R2 ;  /* 0x0000000411067825 */ /* 0x004fc600078e0202 */
        /* <DEDUP_REMOVED lines=17> */
[C---:B--2---:R-:W-:Y:S01]  /*1ab90*/  IMAD.WIDE R6, R17.reuse, 0x4, R2 ;  /* 0x0000000411067825 */ /* 0x044fe200078e0202 */
[----:B------:R-:W2:Y:S02]  /*1aba0*/  LDCU UR10, c[0x0][0x398] ;  /* 0x00007300ff0a77ac */ /* 0x000ea40008000800 */
[----:B------:R-:W-:Y:S01]  /*1abb0*/  ISETP.GE.AND P0, PT, R0, UR7, PT ;  /* 0x0000000700007c0c */ /* 0x000fe2000bf06270 */
[C---:B---3--:R-:W-:Y:S01]  /*1abc0*/  IMAD.WIDE R8, R17.reuse, 0x4, R196 ;  /* 0x0000000411087825 */ /* 0x048fe200078e02c4 */
[----:B------:R3:W-:Y:S01]  /*1abd0*/  @P5 STG.E desc[UR26][R6.64], R220 ;  /* 0x000000dc06005986 */ /* 0x0007e2000c10191a */
[----:B------:R-:W-:Y:S01]  /*1abe0*/  IADD3 R0, PT, PT, R202, 0x37, RZ ;  /* 0x00000037ca007810 */ /* 0x000fe20007ffe0ff */
[----:B------:R-:W2:Y:S01]  /*1abf0*/  LDCU UR7, c[0x0][0x398] ;  /* 0x00007300ff0777ac */ /* 0x000ea20008000800 */
[----:B-1----:R-:W-:Y:S01]  /*1ac00*/  IMAD.WIDE R10, R17, 0x4, R198 ;  /* 0x00000004110a7825 */ /* 0x002fe200078e02c6 */
[----:B------:R1:W-:Y:S01]  /*1ac10*/  @P3 STG.E desc[UR26][R8.64], R185 ;  /* 0x000000b908003986 */ /* 0x0003e2000c10191a */
[----:B------:R-:W-:Y:S01]  /*1ac20*/  ISETP.LT.AND P5, PT, R203, UR19, !P0 ;  /* 0x00000013cb007c0c */ /* 0x000fe2000c7a1270 */
[----:B------:R-:W2:Y:S01]  /*1ac30*/  LDCU UR19, c[0x0][0x398] ;  /* 0x00007300ff1377ac */ /* 0x000ea20008000800 */
        /* <DEDUP_REMOVED lines=9> */
[C---:B---3--:R-:W-:Y:S01]  /*1acd0*/  IMAD.WIDE R6, R17.reuse, 0x4, R2 ;  /* 0x0000000411067825 */ /* 0x048fe200078e0202 */
[----:B------:R-:W-:Y:S01]  /*1ace0*/  ISETP.GE.AND P1, PT, R0, UR5, PT ;  /* 0x0000000500007c0c */ /* 0x000fe2000bf26270 */
[----:B------:R-:W3:Y:S02]  /*1acf0*/  LDCU UR5, c[0x0][0x398] ;  /* 0x00007300ff0577ac */ /* 0x000ee40008000800 */
        /* <DEDUP_REMOVED lines=8> */
[----:B--2---:R-:W-:Y:S01]  /*1ad80*/  IMAD.WIDE R4, R17, 0x4, R200 ;  /* 0x0000000411047825 */ /* 0x004fe200078e02c8 */
[----:B------:R2:W-:Y:S01]  /*1ad90*/  @P2 STG.E desc[UR26][R10.64], R122 ;  /* 0x0000007a0a002986 */ /* 0x0005e2000c10191a */
[----:B------:R-:W-:-:S02]  /*1ada0*/  ISETP.LT.AND P2, PT, R205, UR28, !P1 ;  /* 0x0000001ccd007c0c */ /* 0x000fc4000cf41270 */
        /* <DEDUP_REMOVED lines=8> */
[----:B------:R4:W-:Y:S02]  /*1ae30*/  @P5 STG.E desc[UR26][R6.64], R218 ;  /* 0x000000da06005986 */ /* 0x0009e4000c10191a */
[----:B------:R-:W-:Y:S01]  /*1ae40*/  ISETP.LT.AND P5, PT, R203, UR7, !P4 ;  /* 0x00000007cb007c0c */ /* 0x000fe2000e7a1270 */
        /* <DEDUP_REMOVED lines=15> */
[----:B--2---:R-:W-:Y:S01]  /*1af40*/  IMAD.WIDE R8, R17, 0x4, R196 ;  /* 0x0000000411087825 */ /* 0x004fe200078e02c4 */
[----:B------:R2:W-:Y:S01]  /*1af50*/  @P5 STG.E desc[UR26][R6.64], R217 ;  /* 0x000000d906005986 */ /* 0x0005e2000c10191a */
[----:B------:R-:W-:-:S02]  /*1af60*/  IADD3 R0, PT, PT, R202, 0x3a, RZ ;  /* 0x0000003aca007810 */ /* 0x000fc40007ffe0ff */
[----:B---3--:R-:W-:Y:S01]  /*1af70*/  IMAD.WIDE R10, R17, 0x4, R198 ;  /* 0x00000004110a7825 */ /* 0x008fe200078e02c6 */
        /* <DEDUP_REMOVED lines=8> */
[----:B------:R-:W-:Y:S02]  /*1b000*/  IADD3 R17, PT, PT, R17, UR32, RZ ;  /* 0x0000002011117c10 */ /* 0x000fe4000fffe0ff */
[----:B------:R1:W-:Y:S01]  /*1b010*/  @P6 STG.E desc[UR26][R4.64], R60 ;  /* 0x0000003c04006986 */ /* 0x0003e2000c10191a */
[----:B------:R-:W-:Y:S01]  /*1b020*/  ISETP.LT.AND P6, PT, R204, UR14, !P0 ;  /* 0x0000000ecc007c0c */ /* 0x000fe2000c7c1270 */
[----:B------:R-:W4:Y:S01]  /*1b030*/  LDCU UR10, c[0x0][0x398] ;  /* 0x00007300ff0a77ac */ /* 0x000f220008000800 */
[C---:B--2---:R-:W-:Y:S01]  /*1b040*/  IMAD.WIDE R6, R17.reuse, 0x4, R2 ;  /* 0x0000000411067825 */ /* 0x044fe200078e0202 */
[----:B------:R-:W-:Y:S01]  /*1b050*/  ISETP.GE.AND P1, PT, R0, UR25, PT ;  /* 0x0000001900007c0c */ /* 0x000fe2000bf26270 */
[----:B------:R-:W2:Y:S02]  /*1b060*/  LDCU UR14, c[0x0][0x398] ;  /* 0x00007300ff0e77ac */ /* 0x000ea40008000800 */
[----:B---3--:R-:W-:Y:S01]  /*1b070*/  IMAD.WIDE R8, R17, 0x4, R196 ;  /* 0x0000000411087825 */ /* 0x008fe200078e02c4 */
[----:B------:R3:W-:Y:S01]  /*1b080*/  @P5 STG.E desc[UR26][R6.64], R216 ;  /* 0x000000d806005986 */ /* 0x0007e2000c10191a */
[----:B------:R-:W-:Y:S01]  /*1b090*/  ISETP.LT.AND P5, PT, R203, UR6, !P1 ;  /* 0x00000006cb007c0c */ /* 0x000fe2000cfa1270 */
[----:B------:R-:W2:Y:S01]  /*1b0a0*/  LDCU UR6, c[0x0][0x398] ;  /* 0x00007300ff0677ac */ /* 0x000ea20008000800 */
[----:B------:R-:W-:Y:S01]  /*1b0b0*/  IMAD.WIDE R10, R17, 0x4, R198 ;  /* 0x00000004110a7825 */ /* 0x000fe200078e02c6 */
[----:B------:R4:W-:Y:S01]  /*1b0c0*/  @P3 STG.E desc[UR26][R8.64], R189 ;  /* 0x000000bd08003986 */ /* 0x0009e2000c10191a */
[----:B------:R-:W-:-:S02]  /*1b0d0*/  ISETP.LT.AND P3, PT, R206, UR18, !P1 ;  /* 0x00000012ce007c0c */ /* 0x000fc4000cf61270 */
[----:B-1----:R-:W-:Y:S01]  /*1b0e0*/  IMAD.WIDE R4, R17, 0x4, R200 ;  /* 0x0000000411047825 */ /* 0x002fe200078e02c8 */
[----:B------:R1:W-:Y:S01]  /*1b0f0*/  @P2 STG.E desc[UR26][R10.64], R125 ;  /* 0x0000007d0a002986 */ /* 0x0003e2000c10191a */
[----:B------:R-:W-:Y:S02]  /*1b100*/  ISETP.LT.AND P2, PT, R205, UR19, !P1 ;  /* 0x00000013cd007c0c */ /* 0x000fe4000cf41270 */
        /* <DEDUP_REMOVED lines=10> */
[C---:B-1----:R-:W-:Y:S01]  /*1b1b0*/  IMAD.WIDE R10, R17.reuse, 0x4, R198 ;  /* 0x00000004110a7825 */ /* 0x042fe200078e02c6 */
[----:B------:R1:W-:Y:S01]  /*1b1c0*/  @P3 STG.E desc[UR26][R8.64], R190 ;  /* 0x000000be08003986 */ /* 0x0003e2000c10191a */
[----:B------:R-:W-:Y:S01]  /*1b1d0*/  ISETP.LT.AND P3, PT, R206, UR20, !P4 ;  /* 0x00000014ce007c0c */ /* 0x000fe2000e761270 */
[----:B------:R-:W3:Y:S01]  /*1b1e0*/  LDCU UR8, c[0x0][0x398] ;  /* 0x00007300ff0877ac */ /* 0x000ee20008000800 */
[----:B--2---:R-:W-:Y:S01]  /*1b1f0*/  IMAD.WIDE R4, R17, 0x4, R200 ;  /* 0x0000000411047825 */ /* 0x004fe200078e02c8 */
[----:B------:R2:W-:Y:S01]  /*1b200*/  @P2 STG.E desc[UR26][R10.64], R126 ;  /* 0x0000007e0a002986 */ /* 0x0005e2000c10191a */
[----:B------:R-:W-:Y:S01]  /*1b210*/  ISETP.LT.AND P2, PT, R205, UR7, !P4 ;  /* 0x00000007cd007c0c */ /* 0x000fe2000e741270 */
[----:B------:R-:W3:Y:S01]  /*1b220*/  LDCU UR7, c[0x0][0x398] ;  /* 0x00007300ff0777ac */ /* 0x000ee20008000800 */
[----:B------:R-:W-:Y:S01]  /*1b230*/  VIADD R17, R17, UR32 ;  /* 0x0000002011117c36 */ /* 0x000fe20008000000 */
[----:B------:R2:W-:Y:S01]  /*1b240*/  @P6 STG.E desc[UR26][R4.64], R62 ;  /* 0x0000003e04006986 */ /* 0x0005e2000c10191a */
[----:B------:R-:W-:Y:S01]  /*1b250*/  VIADD R0, R202, 0x3c ;  /* 0x0000003cca007836 */ /* 0x000fe20000000000 */
[----:B------:R-:W-:Y:S01]  /*1b260*/  ISETP.LT.AND P6, PT, R204, UR5, !P4 ;  /* 0x00000005cc007c0c */ /* 0x000fe2000e7c1270 */
[C---:B----4-:R-:W-:Y:S01]  /*1b270*/  IMAD.WIDE R6, R17.reuse, 0x4, R2 ;  /* 0x0000000411067825 */ /* 0x050fe200078e0202 */
[----:B------:R-:W4:Y:S02]  /*1b280*/  LDCU UR5, c[0x0][0x398] ;  /* 0x00007300ff0577ac */ /* 0x000f240008000800 */
[----:B------:R-:W-:Y:S01]  /*1b290*/  ISETP.GE.AND P0, PT, R0, UR21, PT ;  /* 0x0000001500007c0c */ /* 0x000fe2000bf06270 */
[----:B-1----:R-:W-:Y:S01]  /*1b2a0*/  IMAD.WIDE R8, R17, 0x4, R196 ;  /* 0x0000000411087825 */ /* 0x002fe200078e02c4 */
[----:B------:R1:W-:Y:S01]  /*1b2b0*/  @P5 STG.E desc[UR26][R6.64], R214 ;  /* 0x000000d606005986 */ /* 0x0003e2000c10191a */
[----:B------:R-:W-:-:S02]  /*1b2c0*/  IADD3 R0, PT, PT, R202, 0x3d, RZ ;  /* 0x0000003dca007810 */ /* 0x000fc40007ffe0ff */
        /* <DEDUP_REMOVED lines=8> */
[----:B------:R-:W-:Y:S01]  /*1b350*/  ISETP.LT.AND P5, PT, R205, UR10, !P0 ;  /* 0x0000000acd007c0c */ /* 0x000fe2000c7a1270 */
[----:B------:R3:W-:Y:S01]  /*1b360*/  @P6 STG.E desc[UR26][R4.64], R63 ;  /* 0x0000003f04006986 */ /* 0x0007e2000c10191a */
[----:B------:R-:W-:Y:S01]  /*1b370*/  IADD3 R17, PT, PT, R17, UR32, RZ ;  /* 0x0000002011117c10 */ /* 0x000fe2000fffe0ff */
[----:B------:R-:W4:Y:S01]  /*1b380*/  LDCU UR10, c[0x0][0x398] ;  /* 0x00007300ff0a77ac */ /* 0x000f220008000800 */
[----:B------:R-:W-:-:S02]  /*1b390*/  ISETP.LT.AND P6, PT, R204, UR14, !P0 ;  /* 0x0000000ecc007c0c */ /* 0x000fc4000c7c1270 */
[----:B------:R-:W-:Y:S01]  /*1b3a0*/  ISETP.GE.AND P1, PT, R0, UR17, PT ;  /* 0x0000001100007c0c */ /* 0x000fe2000bf26270 */
[----:B-1----:R-:W-:-:S04]  /*1b3b0*/  IMAD.WIDE R6, R17, 0x4, R2 ;  /* 0x0000000411067825 */ /* 0x002fc800078e0202 */
[----:B--2---:R-:W-:Y:S01]  /*1b3c0*/  IMAD.WIDE R8, R17, 0x4, R196 ;  /* 0x0000000411087825 */ /* 0x004fe200078e02c4 */
[----:B------:R1:W-:Y:S01]  /*1b3d0*/  @P2 STG.E desc[UR26][R6.64], R213 ;  /* 0x000000d506002986 */ /* 0x0003e2000c10191a */
[----:B------:R-:W-:Y:S01]  /*1b3e0*/  ISETP.LT.AND P2, PT, R203, UR6, !P1 ;  /* 0x00000006cb007c0c */ /* 0x000fe2000cf41270 */
[----:B------:R-:W2:Y:S01]  /*1b3f0*/  LDCU UR6, c[0x0][0x398] ;  /* 0x00007300ff0677ac */ /* 0x000ea20008000800 */
[----:B------:R-:W-:Y:S01]  /*1b400*/  VIADD R0, R202, 0x3e ;  /* 0x0000003eca007836 */ /* 0x000fe20000000000 */
[----:B------:R1:W-:Y:S01]  /*1b410*/  @P3 STG.E desc[UR26][R8.64], R192 ;  /* 0x000000c008003986 */ /* 0x0003e2000c10191a */
[C---:B------:R-:W-:Y:S01]  /*1b420*/  IMAD.WIDE R10, R17.reuse, 0x4, R198 ;  /* 0x00000004110a7825 */ /* 0x040fe200078e02c6 */
[----:B---3--:R-:W-:Y:S01]  /*1b430*/  ISETP.LT.AND P3, PT, R206, UR9, !P1 ;  /* 0x00000009ce007c0c */ /* 0x008fe2000cf61270 */
[----:B------:R-:W3:Y:S01]  /*1b440*/  LDCU UR9, c[0x0][0x398] ;  /* 0x00007300ff0977ac */ /* 0x000ee20008000800 */
[----:B------:R-:W-:Y:S01]  /*1b450*/  ISETP.GE.AND P4, PT, R0, UR13, PT ;  /* 0x0000000d00007c0c */ /* 0x000fe2000bf86270 */
[----:B------:R-:W-:Y:S01]  /*1b460*/  IMAD.WIDE R4, R17, 0x4, R200 ;  /* 0x0000000411047825 */ /* 0x000fe200078e02c8 */
[----:B------:R2:W-:Y:S01]  /*1b470*/  @P5 STG.E desc[UR26][R10.64], R128 ;  /* 0x000000800a005986 */ /* 0x0005e2000c10191a */
[----:B------:R-:W3:Y:S01]  /*1b480*/  LDCU UR13, c[0x0][0x398] ;  /* 0x00007300ff0d77ac */ /* 0x000ee20008000800 */
[----:B------:R-:W-:Y:S01]  /*1b490*/  ISETP.LT.AND P5, PT, R205, UR16, !P1 ;  /* 0x00000010cd007c0c */ /* 0x000fe2000cfa1270 */
[----:B------:R-:W-:Y:S01]  /*1b4a0*/  VIADD R17, R17, UR32 ;  /* 0x0000002011117c36 */ /* 0x000fe20008000000 */
[----:B------:R-:W-:Y:S01]  /*1b4b0*/  ISETP.LT.AND P1, PT, R204, UR7, !P1 ;  /* 0x00000007cc007c0c */ /* 0x000fe2000cf21270 */
[----:B------:R2:W-:Y:S01]  /*1b4c0*/  @P6 STG.E desc[UR26][R4.64], R64 ;  /* 0x0000004004006986 */ /* 0x0005e2000c10191a */
[----:B----4-:R-:W-:Y:S01]  /*1b4d0*/  ISETP.LT.AND P6, PT, R203, UR5, !P4 ;  /* 0x00000005cb007c0c */ /* 0x010fe2000e7c1270 */
[C---:B-1----:R-:W-:Y:S01]  /*1b4e0*/  IMAD.WIDE R6, R17.reuse, 0x4, R2 ;  /* 0x0000000411067825 */ /* 0x042fe200078e0202 */
[----:B------:R-:W-:-:S03]  /*1b4f0*/  IADD3 R15, PT, PT, R17, UR32, RZ ;  /* 0x00000020110f7c10 */ /* 0x000fc6000fffe0ff */
[C---:B------:R-:W-:Y:S01]  /*1b500*/  IMAD.WIDE R8, R17.reuse, 0x4, R196 ;  /* 0x0000000411087825 */ /* 0x040fe200078e02c4 */
[----:B------:R1:W-:Y:S03]  /*1b510*/  @P2 STG.E desc[UR26][R6.64], R212 ;  /* 0x000000d406002986 */ /* 0x0003e6000c10191a */
[----:B------:R-:W-:Y:S01]  /*1b520*/  VIADD R202, R202, 0x3f ;  /* 0x0000003fcaca7836 */ /* 0x000fe20000000000 */
[----:B------:R4:W-:Y:S01]  /*1b530*/  @P3 STG.E desc[UR26][R8.64], R193 ;  /* 0x000000c108003986 */ /* 0x0009e2000c10191a */
[C---:B--2---:R-:W-:Y:S01]  /*1b540*/  IMAD.WIDE R10, R17.reuse, 0x4, R198 ;  /* 0x00000004110a7825 */ /* 0x044fe200078e02c6 */
[----:B------:R-:W-:Y:S02]  /*1b550*/  ISETP.LT.AND P3, PT, R206, UR8, !P4 ;  /* 0x00000008ce007c0c */ /* 0x000fe4000e761270 */
[----:B------:R-:W-:Y:S01]  /*1b560*/  ISETP.GE.AND P0, PT, R202, UR15, PT ;  /* 0x0000000fca007c0c */ /* 0x000fe2000bf06270 */
[----:B------:R-:W-:Y:S01]  /*1b570*/  IMAD.WIDE R4, R17, 0x4, R200 ;  /* 0x0000000411047825 */ /* 0x000fe200078e02c8 */
[----:B------:R2:W-:Y:S02]  /*1b580*/  @P5 STG.E desc[UR26][R10.64], R129 ;  /* 0x000000810a005986 */ /* 0x0005e4000c10191a */
[----:B------:R-:W-:Y:S01]  /*1b590*/  ISETP.LT.AND P2, PT, R203, UR10, !P0 ;  /* 0x0000000acb007c0c */ /* 0x000fe2000c741270 */
[----:B------:R-:W-:Y:S01]  /*1b5a0*/  IMAD.WIDE R12, R15, 0x4, R2 ;  /* 0x000000040f0c7825 */ /* 0x000fe200078e0202 */
[----:B------:R2:W-:Y:S01]  /*1b5b0*/  @P1 STG.E desc[UR26][R4.64], R65 ;  /* 0x0000004104001986 */ /* 0x0005e2000c10191a */
[----:B------:R-:W-:-:S02]  /*1b5c0*/  ISETP.LT.AND P1, PT, R205, UR12, !P4 ;  /* 0x0000000ccd007c0c */ /* 0x000fc4000e721270 */
[----:B------:R-:W-:Y:S01]  /*1b5d0*/  ISETP.LT.AND P4, PT, R204, UR4, !P4 ;  /* 0x00000004cc007c0c */ /* 0x000fe2000e781270 */
[----:B------:R2:W-:Y:S01]  /*1b5e0*/  @P6 STG.E desc[UR26][R12.64], R211 ;  /* 0x000000d30c006986 */ /* 0x0005e2000c10191a */
[----:B---3--:R-:W-:Y:S01]  /*1b5f0*/  ISETP.LT.AND P5, PT, R206, UR13, !P0 ;  /* 0x0000000dce007c0c */ /* 0x008fe2000c7a1270 */
[----:B------:R-:W-:Y:S01]  /*1b600*/  VIADD R17, R15, UR32 ;  /* 0x000000200f117c36 */ /* 0x000fe20008000000 */
[----:B------:R-:W-:Y:S01]  /*1b610*/  ISETP.LT.AND P6, PT, R205, UR6, !P0 ;  /* 0x00000006cd007c0c */ /* 0x000fe2000c7c1270 */
[----:B-1----:R-:W-:Y:S01]  /*1b620*/  IMAD.WIDE R6, R15, 0x4, R196 ;  /* 0x000000040f067825 */ /* 0x002fe200078e02c4 */
[----:B------:R-:W-:-:S03]  /*1b630*/  ISETP.LT.AND P0, PT, R204, UR9, !P0 ;  /* 0x00000009cc007c0c */ /* 0x000fc6000c701270 */
[C---:B----4-:R-:W-:Y:S01]  /*1b640*/  IMAD.WIDE R8, R15.reuse, 0x4, R198 ;  /* 0x000000040f087825 */ /* 0x050fe200078e02c6 */
[----:B------:R1:W-:Y:S03]  /*1b650*/  @P3 STG.E desc[UR26][R6.64], R194 ;  /* 0x000000c206003986 */ /* 0x0003e6000c10191a */
[----:B--2---:R-:W-:Y:S01]  /*1b660*/  IMAD.WIDE R10, R15, 0x4, R200 ;  /* 0x000000040f0a7825 */ /* 0x004fe200078e02c8 */
[----:B------:R1:W-:Y:S03]  /*1b670*/  @P1 STG.E desc[UR26][R8.64], R130 ;  /* 0x0000008208001986 */ /* 0x0003e6000c10191a */
[C---:B------:R-:W-:Y:S01]  /*1b680*/  IMAD.WIDE R2, R17.reuse, 0x4, R2 ;  /* 0x0000000411027825 */ /* 0x040fe200078e0202 */
[----:B------:R1:W-:Y:S03]  /*1b690*/  @P4 STG.E desc[UR26][R10.64], R66 ;  /* 0x000000420a004986 */ /* 0x0003e6000c10191a */
[C---:B------:R-:W-:Y:S01]  /*1b6a0*/  IMAD.WIDE R196, R17.reuse, 0x4, R196 ;  /* 0x0000000411c47825 */ /* 0x040fe200078e02c4 */
[----:B------:R1:W-:Y:S03]  /*1b6b0*/  @P2 STG.E desc[UR26][R2.64], R210 ;  /* 0x000000d202002986 */ /* 0x0003e6000c10191a */
[C---:B------:R-:W-:Y:S01]  /*1b6c0*/  IMAD.WIDE R198, R17.reuse, 0x4, R198 ;  /* 0x0000000411c67825 */ /* 0x040fe200078e02c6 */
[----:B------:R1:W-:Y:S03]  /*1b6d0*/  @P5 STG.E desc[UR26][R196.64], R195 ;  /* 0x000000c3c4005986 */ /* 0x0003e6000c10191a */
[----:B------:R-:W-:Y:S01]  /*1b6e0*/  IMAD.WIDE R200, R17, 0x4, R200 ;  /* 0x0000000411c87825 */ /* 0x000fe200078e02c8 */
[----:B------:R1:W-:Y:S04]  /*1b6f0*/  @P6 STG.E desc[UR26][R198.64], R131 ;  /* 0x00000083c6006986 */ /* 0x0003e8000c10191a */
[----:B------:R1:W-:Y:S01]  /*1b700*/  @P0 STG.E desc[UR26][R200.64], R67 ;  /* 0x00000043c8000986 */ /* 0x0003e2000c10191a */
[----:B------:R-:W-:Y:S06]  /*1b710*/  BAR.SYNC.DEFER_BLOCKING 0x0 ;  /* 0x0000000000007b1d */ /* 0x000fec0000010000 */
[----:B------:R-:W-:Y:S05]  /*1b720*/  BRA.U UP0, `(.L_x_14) ;  /* 0x0000000100a07547 */ /* 0x000fea000b800000 */
[----:B------:R-:W2:Y:S01]  /*1b730*/  S2UR UR5, SR_CgaCtaId ;  /* 0x00000000000579c3 */ /* 0x000ea20000008800 */
[----:B------:R-:W-:Y:S01]  /*1b740*/  NOP ;  /* 0x0000000000007918 */ /* 0x000fe20000000000 */
[----:B------:R-:W-:Y:S01]  /*1b750*/  UMOV UR4, 0x50 ;  /* 0x0000005000047882 */ /* 0x000fe20000000000 */
[----:B------:R-:W-:Y:S01]  /*1b760*/  IMAD.U32 R0, RZ, RZ, UR11 ;  /* 0x0000000bff007e24 */ /* 0x000fe2000f8e00ff */
[----:B-1----:R-:W-:Y:S01]  /*1b770*/  MOV R3, 0xffff ;  /* 0x0000ffff00037802 */ /* 0x002fe20000000f00 */
[----:B------:R-:W-:-:S03]  /*1b780*/  IMAD.MOV.U32 R7, RZ, RZ, 0x1 ;  /* 0x00000001ff077424 */ /* 0x000fc600078e00ff */
[----:B------:R-:W-:-:S04]  /*1b790*/  LOP3.LUT R0, R0, 0xffff, RZ, 0xc0, !PT ;  /* 0x0000ffff00007812 */ /* 0x000fc800078ec0ff */
[----:B------:R-:W-:-:S05]  /*1b7a0*/  SHF.R.U32.HI R0, RZ, 0x5, R0 ;  /* 0x00000005ff007819 */ /* 0x000fca0000011600 */
[----:B------:R-:W-:Y:S01]  /*1b7b0*/  VIADD R2, R0, 0x10 ;  /* 0x0000001000027836 */ /* 0x000fe20000000000 */
[----:B------:R-:W-:Y:S01]  /*1b7c0*/  SHF.L.U32 R0, R3, R0, RZ ;  /* 0x0000000003007219 */ /* 0x000fe200000006ff */
[----:B--2---:R-:W-:-:S03]  /*1b7d0*/  ULEA UR6, UR5, UR4, 0x18 ;  /* 0x0000000405067291 */ /* 0x004fc6000f8ec0ff */
[----:B------:R-:W-:-:S04]  /*1b7e0*/  SHF.L.U32 R3, R7, R2, RZ ;  /* 0x0000000207037219 */ /* 0x000fc800000006ff */
[----:B------:R-:W-:Y:S02]  /*1b7f0*/  LOP3.LUT R0, R3, R0, RZ, 0xfc, !PT ;  /* 0x0000000003007212 */ /* 0x000fe400078efcff */
[----:B------:R-:W1:Y:S02]  /*1b800*/  LDS R5, [UR6] ;  /* 0x00000006ff057984 */ /* 0x000e640008000800 */
[C---:B------:R-:W-:Y:S02]  /*1b810*/  LOP3.LUT R2, R0.reuse, 0xffff, RZ, 0xc0, !PT ;  /* 0x0000ffff00027812 */ /* 0x040fe400078ec0ff */
[----:B-1----:R-:W-:-:S04]  /*1b820*/  LOP3.LUT R3, R0, 0xffff, R5, 0x80, !PT ;  /* 0x0000ffff00037812 */ /* 0x002fc800078e8005 */
[----:B------:R-:W-:-:S13]  /*1b830*/  ISETP.NE.AND P0, PT, R3, R2, PT ;  /* 0x000000020300720c */ /* 0x000fda0003f05270 */
[----:B------:R-:W-:Y:S05]  /*1b840*/  @P0 BRA `(.L_x_15) ;  /* 0x0000000000500947 */ /* 0x000fea0003800000 */
[----:B------:R-:W-:Y:S02]  /*1b850*/  SHF.R.U32.HI R5, RZ, 0x10, R5 ;  /* 0x00000010ff057819 */ /* 0x000fe40000011605 */
[----:B------:R-:W-:-:S04]  /*1b860*/  SHF.R.U32.HI R2, RZ, 0x10, R0 ;  /* 0x00000010ff027819 */ /* 0x000fc80000011600 */
[----:B------:R-:W-:-:S04]  /*1b870*/  LOP3.LUT R5, R5, R2, RZ, 0xc0, !PT ;  /* 0x0000000205057212 */ /* 0x000fc800078ec0ff */
[----:B------:R-:W-:-:S13]  /*1b880*/  ISETP.NE.AND P0, PT, R5, R2, PT ;  /* 0x000000020500720c */ /* 0x000fda0003f05270 */
[----:B------:R-:W-:Y:S05]  /*1b890*/  @P0 BRA `(.L_x_16) ;  /* 0x0000000000300947 */ /* 0x000fea0003800000 */
[----:B------:R-:W-:Y:S01]  /*1b8a0*/  R2UR UR4, R0 ;  /* 0x00000000000472ca */ /* 0x000fe200000e0000 */
[----:B------:R-:W-:Y:S01]  /*1b8b0*/  VOTEU.ANY UR5, UPT, PT ;  /* 0x0000000000057886 */ /* 0x000fe200038e0100 */
[----:B------:R-:W1:Y:S01]  /*1b8c0*/  S2R R0, SR_LANEID ;  /* 0x0000000000007919 */ /* 0x000e620000000000 */
[----:B------:R-:W-:-:S10]  /*1b8d0*/  UFLO.U32 UR5, UR5 ;  /* 0x00000005000572bd */ /* 0x000fd400080e0000 */
[----:B------:R-:W-:-:S06]  /*1b8e0*/  ULOP3.LUT UR4, URZ, UR4, URZ, 0x33, !UPT ;  /* 0x00000004ff047292 */ /* 0x000fcc000f8e33ff */
[----:B------:R-:W-:-:S04]  /*1b8f0*/  MOV R2, UR4 ;  /* 0x0000000400027c02 */ /* 0x000fc80008000f00 */
[----:B------:R-:W2:Y:S02]  /*1b900*/  REDUX UR7, R2 ;  /* 0x00000000020773c4 */ /* 0x000ea40000000000 */
[----:B------:R3:W-:Y:S01]  /*1b910*/  UTCATOMSWS.AND URZ, UR4 ;  /* 0x0000000400ff79e3 */ /* 0x0007e20008000000 */
[----:B-1----:R-:W-:Y:S01]  /*1b920*/  ISETP.EQ.U32.AND P0, PT, R0, UR5, PT ;  /* 0x0000000500007c0c */ /* 0x002fe2000bf02070 */
[----:B--2---:R-:W-:-:S12]  /*1b930*/  IMAD.U32 R0, RZ, RZ, UR7 ;  /* 0x00000007ff007e24 */ /* 0x004fd8000f8e00ff */
[----:B------:R3:W-:Y:S01]  /*1b940*/  @P0 ATOMS.AND RZ, [UR6], R0 ;  /* 0x00000000ffff098c */ /* 0x0007e2000a800006 */
[----:B------:R-:W-:Y:S05]  /*1b950*/  BRA `(.L_x_14) ;  /* 0x0000000000147947 */ /* 0x000fea0003800000 */
.L_x_16:
[----:B------:R-:W-:-:S07]  /*1b960*/  MOV R2, 0x1b980 ;  /* 0x0001b98000027802 */ /* 0x000fce0000000f00 */
[----:B------:R-:W-:Y:S05]  /*1b970*/  CALL.REL.NOINC `($__internal_0_$__cuda_sm10x_tcgen05_guardrail_trap_col_being_dealloced_not_returned_by_alloc) ;  /* 0x00000000002c7944 */ /* 0x000fea0003c00000 */
[----:B------:R-:W-:Y:S05]  /*1b980*/  BRA `(.L_x_14) ;  /* 0x0000000000087947 */ /* 0x000fea0003800000 */
.L_x_15:
[----:B------:R-:W-:-:S07]  /*1b990*/  MOV R2, 0x1b9b0 ;  /* 0x0001b9b000027802 */ /* 0x000fce0000000f00 */
[----:B------:R-:W-:Y:S05]  /*1b9a0*/  CALL.REL.NOINC `($__internal_2_$__cuda_sm10x_tcgen05_guardrail_trap_unallocated_columns_being_dealloced) ;  /* 0x0000000000387944 */ /* 0x000fea0003c00000 */
.L_x_14:
[----:B------:R-:W-:Y:S01]  /*1b9b0*/  NOP ;  /* 0x0000000000007918 */ /* 0x000fe20000000000 */
[----:B---3--:R-:W-:Y:S05]  /*1b9c0*/  EXIT ;  /* 0x000000000000794d */ /* 0x008fea0003800000 */
.L_x_9:
[----:B------:R-:W2:Y:S02]  /*1b9d0*/  SYNCS.PHASECHK.TRANS64.TRYWAIT P3, [UR4], R4 ;  /* 0x00000004ff0075a7 */ /* 0x000ea40008061104 */
[----:B--2---:R-:W-:Y:S05]  /*1b9e0*/  @!P3 BRA `(.L_x_9) ;  /* 0xfffffffc00f8b947 */ /* 0x004fea000383ffff */
[----:B------:R-:W-:Y:S05]  /*1b9f0*/  BRA `(.L_x_17) ;  /* 0xffffff64005c7947 */ /* 0x000fea000383ffff */
.L_x_13:
[----:B------:R-:W4:Y:S02]  /*1ba00*/  SYNCS.PHASECHK.TRANS64.TRYWAIT P0, [UR4], R0 ;  /* 0x00000000ff0075a7 */ /* 0x000f240008001104 */
[----:B----4-:R-:W-:Y:S05]  /*1ba10*/  @!P0 BRA `(.L_x_13) ;  /* 0xfffffffc00f88947 */ /* 0x010fea000383ffff */
[----:B------:R-:W-:Y:S05]  /*1ba20*/  BRA `(.L_x_12) ;  /* 0xffffffa8001c7947 */ /* 0x000fea000383ffff */
        .weak           $__internal_0_$__cuda_sm10x_tcgen05_guardrail_trap_col_being_dealloced_not_returned_by_alloc
        .type           $__internal_0_$__cuda_sm10x_tcgen05_guardrail_trap_col_being_dealloced_not_returned_by_alloc,@function
        .size           $__internal_0_$__cuda_sm10x_tcgen05_guardrail_trap_col_being_dealloced_not_returned_by_alloc,($__internal_1_$__cuda_sm10x_tcgen05_guardrail_trap_phase_invalid_during_alloc - $__internal_0_$__cuda_sm10x_tcgen05_guardrail_trap_col_being_dealloced_not_returned_by_alloc)
$__internal_0_$__cuda_sm10x_tcgen05_guardrail_trap_col_being_dealloced_not_returned_by_alloc:
[----:B------:R-:W-:Y:S05]  /*1ba30*/  BPT.TRAP 0x1 ;  /* 0x000000040000795c */ /* 0x000fea0000300000 */
[----:B------:R-:W-:-:S04]  /*1ba40*/  IMAD.MOV.U32 R3, RZ, RZ, 0x0 ;  /* 0x00000000ff037424 */ /* 0x000fc800078e00ff */
[----:B------:R-:W-:Y:S05]  /*1ba50*/  RET.REL.NODEC R2 `(matmul_kernel) ;  /* 0xfffffe4402687950 */ /* 0x000fea0003c3ffff */
        .weak           $__internal_1_$__cuda_sm10x_tcgen05_guardrail_trap_phase_invalid_during_alloc
        .type           $__internal_1_$__cuda_sm10x_tcgen05_guardrail_trap_phase_invalid_during_alloc,@function
        .size           $__internal_1_$__cuda_sm10x_tcgen05_guardrail_trap_phase_invalid_during_alloc,($__internal_2_$__cuda_sm10x_tcgen05_guardrail_trap_unallocated_columns_being_dealloced - $__internal_1_$__cuda_sm10x_tcgen05_guardrail_trap_phase_invalid_during_alloc)
$__internal_1_$__cuda_sm10x_tcgen05_guardrail_trap_phase_invalid_during_alloc:
[----:B------:R-:W-:Y:S05]  /*1ba60*/  BPT.TRAP 0x1 ;  /* 0x000000040000795c */ /* 0x000fea0000300000 */
[----:B------:R-:W-:-:S04]  /*1ba70*/  HFMA2 R3, -RZ, RZ, 0, 0 ;  /* 0x00000000ff037431 */ /* 0x000fc800000001ff */
[----:B------:R-:W-:Y:S05]  /*1ba80*/  RET.REL.NODEC R2 `(matmul_kernel) ;  /* 0xfffffe44025c7950 */ /* 0x000fea0003c3ffff */
        .weak           $__internal_2_$__cuda_sm10x_tcgen05_guardrail_trap_unallocated_columns_being_dealloced
        .type           $__internal_2_$__cuda_sm10x_tcgen05_guardrail_trap_unallocated_columns_being_dealloced,@function
        .size           $__internal_2_$__cuda_sm10x_tcgen05_guardrail_trap_unallocated_columns_being_dealloced,(.L_x_21 - $__internal_2_$__cuda_sm10x_tcgen05_guardrail_trap_unallocated_columns_being_dealloced)
$__internal_2_$__cuda_sm10x_tcgen05_guardrail_trap_unallocated_columns_being_dealloced:
[----:B------:R-:W-:Y:S05]  /*1ba90*/  BPT.TRAP 0x1 ;  /* 0x000000040000795c */ /* 0x000fea0000300000 */
[----:B------:R-:W-:-:S04]  /*1baa0*/  IMAD.MOV.U32 R3, RZ, RZ, 0x0 ;  /* 0x00000000ff037424 */ /* 0x000fc800078e00ff */
[----:B------:R-:W-:Y:S05]  /*1bab0*/  RET.REL.NODEC R2 `(matmul_kernel) ;  /* 0xfffffe4402507950 */ /* 0x000fea0003c3ffff */
.L_x_18:
[----:B------:R-:W-:-:S00]  /*1bac0*/  BRA `(.L_x_18) ;  /* 0xfffffffc00fc7947 */ /* 0x000fc0000383ffff */
[----:B------:R-:W-:-:S00]  /*1bad0*/  NOP ;  /* 0x0000000000007918 */ /* 0x000fc00000000000 */
        /* <DEDUP_REMOVED lines=10> */
.L_x_21:


//--------------------- .nv.shared.matmul_kernel  --------------------------
	.section	.nv.shared.matmul_kernel,"aw",@nobits
	.sectionflags	@""
	.align	16
	.zero		1024


//--------------------- .nv.shared.reserved.0     --------------------------
	.section	.nv.shared.reserved.0,"aw",@nobits
	.align	8
	.weak		__nv_reservedSMEM_offset_0_alias
	.size		__nv_reservedSMEM_offset_0_alias, 0, 64
	.other		__nv_reservedSMEM_offset_0_alias,@"STO_CUDA_RESERVED_SHARED STV_DEFAULT"
__nv_reservedSMEM_offset_0_alias:
	.zero		0
.nv.shared.reserved.0:
	.zero		64
	.weak		__nv_reservedSMEM_allocation_phase
	.type		__nv_reservedSMEM_allocation_phase,@object
	.size		__nv_reservedSMEM_allocation_phase,(.L_0 - __nv_reservedSMEM_allocation_phase)
__nv_reservedSMEM_allocation_phase:
	.zero		1
.L_0:
	.zero		7
	.weak		__nv_reservedSMEM_devtool_atexit_pc
	.type		__nv_reservedSMEM_devtool_atexit_pc,@object
	.size		__nv_reservedSMEM_devtool_atexit_pc,(__nv_reservedSMEM_allocation_mask - __nv_reservedSMEM_devtool_atexit_pc)
__nv_reservedSMEM_devtool_atexit_pc:
	.zero		8
	.weak		__nv_reservedSMEM_allocation_mask
	.type		__nv_reservedSMEM_allocation_mask,@object
	.size		__nv_reservedSMEM_allocation_mask,(.L_2 - __nv_reservedSMEM_allocation_mask)
__nv_reservedSMEM_allocation_mask:
	.zero		4
.L_2:


//--------------------- .nv.constant0.matmul_kernel --------------------------
	.section	.nv.constant0.matmul_kernel,"a",@progbits
	.sectionflags	@""
	.align	4
.nv.constant0.matmul_kernel:
	.zero		976


//--------------------- SYMBOLS --------------------------

	.type		.nv.reservedSmem.offset0,@object
	.size		.nv.reservedSmem.offset0,0x4
	.type		.nv.reservedSmem.cap,@object
	.size		.nv.reservedSmem.cap,0x4
